def matmul_kernel(
    a_ptr,
    b_ptr,
    c_ptr,
    M,
    N,
    K,
    stride_am,
    stride_ak,
    stride_bk,
    stride_bn,
    stride_cm,
    stride_cn,
    BLOCK_M: tl.constexpr,
    BLOCK_N: tl.constexpr,
    BLOCK_K: tl.constexpr,
    GROUP_M: tl.constexpr,
):
    pid = tl.program_id(axis=0)
    num_pid_m = tl.cdiv(M, BLOCK_M)
    num_pid_n = tl.cdiv(N, BLOCK_N)
    num_pid_in_group = GROUP_M * num_pid_n
    group_id = pid // num_pid_in_group
    first_pid_m = group_id * GROUP_M
    group_size_m = min(num_pid_m - first_pid_m, GROUP_M)
    pid_m = first_pid_m + ((pid % num_pid_in_group) % group_size_m)
    pid_n = (pid % num_pid_in_group) // group_size_m

    offs_am = (pid_m * BLOCK_M + tl.arange(0, BLOCK_M)) % M
    offs_bn = (pid_n * BLOCK_N + tl.arange(0, BLOCK_N)) % N
    offs_k = tl.arange(0, BLOCK_K)
    a_ptrs = a_ptr + offs_am[:, None] * stride_am + offs_k[None, :] * stride_ak
    b_ptrs = b_ptr + offs_k[:, None] * stride_bk + offs_bn[None, :] * stride_bn

    acc = tl.zeros((BLOCK_M, BLOCK_N), dtype=tl.float32)
    for kk in range(0, tl.cdiv(K, BLOCK_K)):
        a = tl.load(a_ptrs, mask=offs_k[None, :] < K - kk * BLOCK_K, other=0.0)
        b = tl.load(b_ptrs, mask=offs_k[:, None] < K - kk * BLOCK_K, other=0.0)
        acc = tl.dot(a, b, acc)
        a_ptrs += BLOCK_K * stride_ak
        b_ptrs += BLOCK_K * stride_bk

    c = acc.to(c_ptr.dtype.element_ty)
    offs_cm = pid_m * BLOCK_M + tl.arange(0, BLOCK_M)
    offs_cn = pid_n * BLOCK_N + tl.arange(0, BLOCK_N)
    c_ptrs = c_ptr + offs_cm[:, None] * stride_cm + offs_cn[None, :] * stride_cn
    mask = (offs_cm[:, None] < M) & (offs_cn[None, :] < N)
    tl.store(c_ptrs, c, mask=mask)

# config = {"BLOCK_K": 32, "BLOCK_M": 128, "BLOCK_N": 128, "GROUP_M": 8, "arch": "sm_100", "dtype": "bf16", "num_ctas": 1, "num_stages": 3, "num_warps": 1}
# arch = sm_100


// ===== COMPILED SASS (sm_100a) =====

	.target	sm_100a

	.elftype	@"ET_EXEC"


//--------------------- .note.nv.tkinfo           --------------------------
	.section	.note.nv.tkinfo,"",@"SHT_NOTE"
	.sectionflags	@"SHF_NOTE_NV_TKINFO"
	.tkinfo
        /*0018*/ 	.word	0x00000081
        /*0030*/ 	.string	""
        /*0030*/ 	.string	"ptxas-blackwell"
        /*0030*/ 	.string	"Cuda compilation tools, release 12.9, V12.9.86"
        /*0030*/ 	.string	"Build cuda_12.9.r12.9/compiler.36037853_0"
        /*0030*/ 	.string	"-v  -suppress-debug-info  -lineinfo  -arch sm_100a "



//--------------------- .note.nv.cuver            --------------------------
	.section	.note.nv.cuver,"",@"SHT_NOTE"
	.sectionflags	@"SHF_NOTE_NV_CUVER"
        /*0018*/ 	.short	0x0001
        /*001a*/ 	.short	0x0064
        /*001c*/ 	.short	0x0001
        /*001e*/ 	.short	0x0000
        /*0020*/ 	.short	0x0001
        /*0022*/ 	.short	0x0000


//--------------------- .nv.info                  --------------------------
	.section	.nv.info,"",@"SHT_CUDA_INFO"
	.align	4


	//----- nvinfo : EIATTR_REGCOUNT
	.align		4
        /*0000*/ 	.byte	0x04, 0x2f
        /*0002*/ 	.short	(.L_1 - .L_0)
	.align		4
.L_0:
        /*0004*/ 	.word	index@(matmul_kernel)
        /*0008*/ 	.word	0x00000040


	//----- nvinfo : EIATTR_FRAME_SIZE
	.align		4
.L_1:
        /*000c*/ 	.byte	0x04, 0x11
        /*000e*/ 	.short	(.L_3 - .L_2)
	.align		4
.L_2:
        /*0010*/ 	.word	index@(matmul_kernel)
        /*0014*/ 	.word	0x00001ff0


	//----- nvinfo : EIATTR_MIN_STACK_SIZE
	.align		4
.L_3:
        /*0018*/ 	.byte	0x04, 0x12
        /*001a*/ 	.short	(.L_5 - .L_4)
	.align		4
.L_4:
        /*001c*/ 	.word	index@(matmul_kernel)
        /*0020*/ 	.word	0x00001ff0
.L_5:


//--------------------- .nv.info.matmul_kernel    --------------------------
	.section	.nv.info.matmul_kernel,"",@"SHT_CUDA_INFO"
	.sectionflags	@""
	.align	4


	//----- nvinfo : EIATTR_CUDA_API_VERSION
	.align		4
        /*0000*/ 	.byte	0x04, 0x37
        /*0002*/ 	.short	(.L_7 - .L_6)
.L_6:
        /*0004*/ 	.word	0x00000081


	//----- nvinfo : EIATTR_KPARAM_INFO
	.align		4
.L_7:
        /*0008*/ 	.byte	0x04, 0x17
        /*000a*/ 	.short	(.L_9 - .L_8)
.L_8:
        /*000c*/ 	.word	0x00000000
        /*0010*/ 	.short	0x000d
        /*0012*/ 	.short	0x0048
        /*0014*/ 	.byte	0x00, 0xf4, 0x21, 0x00


	//----- nvinfo : EIATTR_KPARAM_INFO
	.align		4
.L_9:
        /*0018*/ 	.byte	0x04, 0x17
        /*001a*/ 	.short	(.L_11 - .L_10)
.L_10:
        /*001c*/ 	.word	0x00000000
        /*0020*/ 	.short	0x000c
        /*0022*/ 	.short	0x0040
        /*0024*/ 	.byte	0x00, 0xf4, 0x21, 0x00


	//----- nvinfo : EIATTR_KPARAM_INFO
	.align		4
.L_11:
        /*0028*/ 	.byte	0x04, 0x17
        /*002a*/ 	.short	(.L_13 - .L_12)
.L_12:
        /*002c*/ 	.word	0x00000000
        /*0030*/ 	.short	0x000b
        /*0032*/ 	.short	0x0038
        /*0034*/ 	.byte	0x00, 0xf0, 0x11, 0x00


	//----- nvinfo : EIATTR_KPARAM_INFO
	.align		4
.L_13:
        /*0038*/ 	.byte	0x04, 0x17
        /*003a*/ 	.short	(.L_15 - .L_14)
.L_14:
        /*003c*/ 	.word	0x00000000
        /*0040*/ 	.short	0x000a
        /*0042*/ 	.short	0x0034
        /*0044*/ 	.byte	0x00, 0xf0, 0x11, 0x00


	//----- nvinfo : EIATTR_KPARAM_INFO
	.align		4
.L_15:
        /*0048*/ 	.byte	0x04, 0x17
        /*004a*/ 	.short	(.L_17 - .L_16)
.L_16:
        /*004c*/ 	.word	0x00000000
        /*0050*/ 	.short	0x0009
        /*0052*/ 	.short	0x0030
        /*0054*/ 	.byte	0x00, 0xf0, 0x11, 0x00


	//----- nvinfo : EIATTR_KPARAM_INFO
	.align		4
.L_17:
        /*0058*/ 	.byte	0x04, 0x17
        /*005a*/ 	.short	(.L_19 - .L_18)
.L_18:
        /*005c*/ 	.word	0x00000000
        /*0060*/ 	.short	0x0008
        /*0062*/ 	.short	0x002c
        /*0064*/ 	.byte	0x00, 0xf0, 0x11, 0x00


	//----- nvinfo : EIATTR_KPARAM_INFO
	.align		4
.L_19:
        /*0068*/ 	.byte	0x04, 0x17
        /*006a*/ 	.short	(.L_21 - .L_20)
.L_20:
        /*006c*/ 	.word	0x00000000
        /*0070*/ 	.short	0x0007
        /*0072*/ 	.short	0x0028
        /*0074*/ 	.byte	0x00, 0xf0, 0x11, 0x00


	//----- nvinfo : EIATTR_KPARAM_INFO
	.align		4
.L_21:
        /*0078*/ 	.byte	0x04, 0x17
        /*007a*/ 	.short	(.L_23 - .L_22)
.L_22:
        /*007c*/ 	.word	0x00000000
        /*0080*/ 	.short	0x0006
        /*0082*/ 	.short	0x0024
        /*0084*/ 	.byte	0x00, 0xf0, 0x11, 0x00


	//----- nvinfo : EIATTR_KPARAM_INFO
	.align		4
.L_23:
        /*0088*/ 	.byte	0x04, 0x17
        /*008a*/ 	.short	(.L_25 - .L_24)
.L_24:
        /*008c*/ 	.word	0x00000000
        /*0090*/ 	.short	0x0005
        /*0092*/ 	.short	0x0020
        /*0094*/ 	.byte	0x00, 0xf0, 0x11, 0x00


	//----- nvinfo : EIATTR_KPARAM_INFO
	.align		4
.L_25:
        /*0098*/ 	.byte	0x04, 0x17
        /*009a*/ 	.short	(.L_27 - .L_26)
.L_26:
        /*009c*/ 	.word	0x00000000
        /*00a0*/ 	.short	0x0004
        /*00a2*/ 	.short	0x001c
        /*00a4*/ 	.byte	0x00, 0xf0, 0x11, 0x00


	//----- nvinfo : EIATTR_KPARAM_INFO
	.align		4
.L_27:
        /*00a8*/ 	.byte	0x04, 0x17
        /*00aa*/ 	.short	(.L_29 - .L_28)
.L_28:
        /*00ac*/ 	.word	0x00000000
        /*00b0*/ 	.short	0x0003
        /*00b2*/ 	.short	0x0018
        /*00b4*/ 	.byte	0x00, 0xf0, 0x11, 0x00


	//----- nvinfo : EIATTR_KPARAM_INFO
	.align		4
.L_29:
        /*00b8*/ 	.byte	0x04, 0x17
        /*00ba*/ 	.short	(.L_31 - .L_30)
.L_30:
        /*00bc*/ 	.word	0x00000000
        /*00c0*/ 	.short	0x0002
        /*00c2*/ 	.short	0x0010
        /*00c4*/ 	.byte	0x00, 0xf4, 0x21, 0x00


	//----- nvinfo : EIATTR_KPARAM_INFO
	.align		4
.L_31:
        /*00c8*/ 	.byte	0x04, 0x17
        /*00ca*/ 	.short	(.L_33 - .L_32)
.L_32:
        /*00cc*/ 	.word	0x00000000
        /*00d0*/ 	.short	0x0001
        /*00d2*/ 	.short	0x0008
        /*00d4*/ 	.byte	0x00, 0xf4, 0x21, 0x00


	//----- nvinfo : EIATTR_KPARAM_INFO
	.align		4
.L_33:
        /*00d8*/ 	.byte	0x04, 0x17
        /*00da*/ 	.short	(.L_35 - .L_34)
.L_34:
        /*00dc*/ 	.word	0x00000000
        /*00e0*/ 	.short	0x0000
        /*00e2*/ 	.short	0x0000
        /*00e4*/ 	.byte	0x00, 0xf4, 0x21, 0x00


	//----- nvinfo : EIATTR_SPARSE_MMA_MASK
	.align		4
.L_35:
        /*00e8*/ 	.byte	0x03, 0x50
        /*00ea*/ 	.short	0x0000


	//----- nvinfo : EIATTR_MAXREG_COUNT
	.align		4
        /*00ec*/ 	.byte	0x03, 0x1b
        /*00ee*/ 	.short	0x00ff


	//----- nvinfo : EIATTR_NUM_BARRIERS
	.align		4
        /*00f0*/ 	.byte	0x02, 0x4c
        /*00f2*/ 	.byte	0x01
	.zero		1


	//----- nvinfo : EIATTR_ANNOTATIONS
	.align		4
        /*00f4*/ 	.byte	0x04, 0x55
        /*00f6*/ 	.short	(.L_37 - .L_36)


	//   ....[0]....
.L_36:
        /*00f8*/ 	.word	0x00000001
        /*00fc*/ 	.byte	0xa0, 0x01, 0x00, 0x00, 0x01, 0x00, 0x00, 0x00, 0xf0, 0x01, 0x00, 0x00, 0x01, 0x00, 0x00, 0x00
        /* <DEDUP_REMOVED lines=3877> */
        /*f35c*/ 	.byte	0x50, 0xec, 0x03, 0x00


	//----- nvinfo : EIATTR_COOP_GROUP_MASK_REGIDS
	.align		4
.L_37:
        /*f360*/ 	.byte	0x04, 0x29
        /*f362*/ 	.short	(.L_39 - .L_38)


	//   ....[0]....
.L_38:
        /*f364*/ 	.word	0xffffffff


	//   ....[1]....
        /*f368*/ 	.word	0xffffffff


	//   ....[2]....
        /*f36c*/ 	.word	0xffffffff


	//   ....[3]....
        /*f370*/ 	.word	0xffffffff


	//   ....[4]....
        /*f374*/ 	.word	0xffffffff


	//   ....[5]....
        /*f378*/ 	.word	0xffffffff


	//   ....[6]....
        /*f37c*/ 	.word	0xffffffff


	//   ....[7]....
        /*f380*/ 	.word	0xffffffff


	//   ....[8]....
        /*f384*/ 	.word	0xffffffff


	//   ....[9]....
        /*f388*/ 	.word	0xffffffff


	//   ....[10]....
        /*f38c*/ 	.word	0xffffffff


	//   ....[11]....
        /*f390*/ 	.word	0xffffffff


	//   ....[12]....
        /*f394*/ 	.word	0xffffffff


	//   ....[13]....
        /*f398*/ 	.word	0xffffffff


	//   ....[14]....
        /*f39c*/ 	.word	0xffffffff


	//   ....[15]....
        /*f3a0*/ 	.word	0xffffffff


	//   ....[16]....
        /*f3a4*/ 	.word	0xffffffff


	//   ....[17]....
        /*f3a8*/ 	.word	0xffffffff


	//   ....[18]....
        /*f3ac*/ 	.word	0xffffffff


	//   ....[19]....
        /*f3b0*/ 	.word	0xffffffff


	//   ....[20]....
        /*f3b4*/ 	.word	0xffffffff


	//   ....[21]....
        /*f3b8*/ 	.word	0xffffffff


	//   ....[22]....
        /*f3bc*/ 	.word	0xffffffff


	//   ....[23]....
        /*f3c0*/ 	.word	0xffffffff


	//   ....[24]....
        /*f3c4*/ 	.word	0xffffffff


	//   ....[25]....
        /*f3c8*/ 	.word	0xffffffff


	//   ....[26]....
        /*f3cc*/ 	.word	0xffffffff


	//   ....[27]....
        /*f3d0*/ 	.word	0xffffffff


	//   ....[28]....
        /*f3d4*/ 	.word	0xffffffff


	//   ....[29]....
        /*f3d8*/ 	.word	0xffffffff


	//   ....[30]....
        /*f3dc*/ 	.word	0xffffffff


	//   ....[31]....
        /*f3e0*/ 	.word	0xffffffff


	//   ....[32]....
        /*f3e4*/ 	.word	0xffffffff


	//   ....[33]....
        /*f3e8*/ 	.word	0xffffffff


	//   ....[34]....
        /*f3ec*/ 	.word	0xffffffff


	//   ....[35]....
        /*f3f0*/ 	.word	0xffffffff


	//   ....[36]....
        /*f3f4*/ 	.word	0xffffffff


	//   ....[37]....
        /*f3f8*/ 	.word	0xffffffff


	//   ....[38]....
        /*f3fc*/ 	.word	0xffffffff


	//   ....[39]....
        /*f400*/ 	.word	0xffffffff


	//   ....[40]....
        /*f404*/ 	.word	0xffffffff


	//   ....[41]....
        /*f408*/ 	.word	0xffffffff


	//   ....[42]....
        /*f40c*/ 	.word	0xffffffff


	//   ....[43]....
        /*f410*/ 	.word	0xffffffff


	//   ....[44]....
        /*f414*/ 	.word	0xffffffff


	//   ....[45]....
        /*f418*/ 	.word	0xffffffff


	//   ....[46]....
        /*f41c*/ 	.word	0xffffffff


	//   ....[47]....
        /*f420*/ 	.word	0xffffffff


	//   ....[48]....
        /*f424*/ 	.word	0xffffffff


	//   ....[49]....
        /*f428*/ 	.word	0xffffffff


	//   ....[50]....
        /*f42c*/ 	.word	0xffffffff


	//   ....[51]....
        /*f430*/ 	.word	0xffffffff


	//   ....[52]....
        /*f434*/ 	.word	0xffffffff


	//   ....[53]....
        /*f438*/ 	.word	0xffffffff


	//   ....[54]....
        /*f43c*/ 	.word	0xffffffff


	//   ....[55]....
        /*f440*/ 	.word	0xffffffff


	//   ....[56]....
        /*f444*/ 	.word	0xffffffff


	//   ....[57]....
        /*f448*/ 	.word	0xffffffff


	//   ....[58]....
        /*f44c*/ 	.word	0xffffffff


	//   ....[59]....
        /*f450*/ 	.word	0xffffffff


	//   ....[60]....
        /*f454*/ 	.word	0xffffffff


	//   ....[61]....
        /*f458*/ 	.word	0xffffffff


	//   ....[62]....
        /*f45c*/ 	.word	0xffffffff


	//   ....[63]....
        /*f460*/ 	.word	0xffffffff


	//   ....[64]....
        /*f464*/ 	.word	0xffffffff


	//   ....[65]....
        /*f468*/ 	.word	0xffffffff


	//   ....[66]....
        /*f46c*/ 	.word	0xffffffff


	//   ....[67]....
        /*f470*/ 	.word	0xffffffff


	//   ....[68]....
        /*f474*/ 	.word	0xffffffff


	//   ....[69]....
        /*f478*/ 	.word	0xffffffff


	//   ....[70]....
        /*f47c*/ 	.word	0xffffffff


	//   ....[71]....
        /*f480*/ 	.word	0xffffffff


	//   ....[72]....
        /*f484*/ 	.word	0xffffffff


	//   ....[73]....
        /*f488*/ 	.word	0xffffffff


	//   ....[74]....
        /*f48c*/ 	.word	0xffffffff


	//   ....[75]....
        /*f490*/ 	.word	0xffffffff


	//   ....[76]....
        /*f494*/ 	.word	0xffffffff


	//   ....[77]....
        /*f498*/ 	.word	0xffffffff


	//   ....[78]....
        /*f49c*/ 	.word	0xffffffff


	//   ....[79]....
        /*f4a0*/ 	.word	0xffffffff


	//   ....[80]....
        /*f4a4*/ 	.word	0xffffffff


	//   ....[81]....
        /*f4a8*/ 	.word	0xffffffff


	//   ....[82]....
        /*f4ac*/ 	.word	0xffffffff


	//   ....[83]....
        /*f4b0*/ 	.word	0xffffffff


	//   ....[84]....
        /*f4b4*/ 	.word	0xffffffff


	//   ....[85]....
        /*f4b8*/ 	.word	0xffffffff


	//   ....[86]....
        /*f4bc*/ 	.word	0xffffffff


	//   ....[87]....
        /*f4c0*/ 	.word	0xffffffff


	//   ....[88]....
        /*f4c4*/ 	.word	0xffffffff


	//   ....[89]....
        /*f4c8*/ 	.word	0xffffffff


	//   ....[90]....
        /*f4cc*/ 	.word	0xffffffff


	//   ....[91]....
        /*f4d0*/ 	.word	0xffffffff


	//   ....[92]....
        /*f4d4*/ 	.word	0xffffffff


	//   ....[93]....
        /*f4d8*/ 	.word	0xffffffff


	//   ....[94]....
        /*f4dc*/ 	.word	0xffffffff


	//   ....[95]....
        /*f4e0*/ 	.word	0xffffffff


	//   ....[96]....
        /*f4e4*/ 	.word	0xffffffff


	//   ....[97]....
        /*f4e8*/ 	.word	0xffffffff


	//   ....[98]....
        /*f4ec*/ 	.word	0xffffffff


	//   ....[99]....
        /*f4f0*/ 	.word	0xffffffff


	//   ....[100]....
        /*f4f4*/ 	.word	0xffffffff


	//   ....[101]....
        /*f4f8*/ 	.word	0xffffffff


	//   ....[102]....
        /*f4fc*/ 	.word	0xffffffff


	//   ....[103]....
        /*f500*/ 	.word	0xffffffff


	//   ....[104]....
        /*f504*/ 	.word	0xffffffff


	//   ....[105]....
        /*f508*/ 	.word	0xffffffff


	//   ....[106]....
        /*f50c*/ 	.word	0xffffffff


	//   ....[107]....
        /*f510*/ 	.word	0xffffffff


	//   ....[108]....
        /*f514*/ 	.word	0xffffffff


	//   ....[109]....
        /*f518*/ 	.word	0xffffffff


	//   ....[110]....
        /*f51c*/ 	.word	0xffffffff


	//   ....[111]....
        /*f520*/ 	.word	0xffffffff


	//   ....[112]....
        /*f524*/ 	.word	0xffffffff


	//   ....[113]....
        /*f528*/ 	.word	0xffffffff


	//   ....[114]....
        /*f52c*/ 	.word	0xffffffff


	//   ....[115]....
        /*f530*/ 	.word	0xffffffff


	//   ....[116]....
        /*f534*/ 	.word	0xffffffff


	//   ....[117]....
        /*f538*/ 	.word	0xffffffff


	//   ....[118]....
        /*f53c*/ 	.word	0xffffffff


	//   ....[119]....
        /*f540*/ 	.word	0xffffffff


	//   ....[120]....
        /*f544*/ 	.word	0xffffffff


	//   ....[121]....
        /*f548*/ 	.word	0xffffffff


	//   ....[122]....
        /*f54c*/ 	.word	0xffffffff


	//   ....[123]....
        /*f550*/ 	.word	0xffffffff


	//   ....[124]....
        /*f554*/ 	.word	0xffffffff


	//   ....[125]....
        /*f558*/ 	.word	0xffffffff


	//   ....[126]....
        /*f55c*/ 	.word	0xffffffff


	//----- nvinfo : EIATTR_COOP_GROUP_INSTR_OFFSETS
	.align		4
.L_39:
        /*f560*/ 	.byte	0x04, 0x28
        /*f562*/ 	.short	(.L_41 - .L_40)


	//   ....[0]....
.L_40:
        /*f564*/ 	.word	0x00030c50


	//   ....[1]....
        /*f568*/ 	.word	0x00030c70


	//   ....[2]....
        /*f56c*/ 	.word	0x00030c90


	//   ....[3]....
        /*f570*/ 	.word	0x00030d70


	//   ....[4]....
        /*f574*/ 	.word	0x00030d90


	//   ....[5]....
        /*f578*/ 	.word	0x00030db0


	//   ....[6]....
        /*f57c*/ 	.word	0x00030e50


	//   ....[7]....
        /*f580*/ 	.word	0x00030e70


	//   ....[8]....
        /*f584*/ 	.word	0x00030ea0


	//   ....[9]....
        /*f588*/ 	.word	0x00030ed0


	//   ....[10]....
        /*f58c*/ 	.word	0x00030f10


	//   ....[11]....
        /*f590*/ 	.word	0x00030f30


	//   ....[12]....
        /*f594*/ 	.word	0x00030f70


	//   ....[13]....
        /*f598*/ 	.word	0x00030f90


	//   ....[14]....
        /*f59c*/ 	.word	0x00031050


	//   ....[15]....
        /*f5a0*/ 	.word	0x00031070


	//   ....[16]....
        /*f5a4*/ 	.word	0x000310d0


	//   ....[17]....
        /*f5a8*/ 	.word	0x00031110


	//   ....[18]....
        /*f5ac*/ 	.word	0x00031130


	//   ....[19]....
        /*f5b0*/ 	.word	0x00031170


	//   ....[20]....
        /*f5b4*/ 	.word	0x000311b0


	//   ....[21]....
        /*f5b8*/ 	.word	0x000311d0


	//   ....[22]....
        /*f5bc*/ 	.word	0x00031210


	//   ....[23]....
        /*f5c0*/ 	.word	0x00031230


	//   ....[24]....
        /*f5c4*/ 	.word	0x00031270


	//   ....[25]....
        /*f5c8*/ 	.word	0x00031290


	//   ....[26]....
        /*f5cc*/ 	.word	0x000312b0


	//   ....[27]....
        /*f5d0*/ 	.word	0x000312d0


	//   ....[28]....
        /*f5d4*/ 	.word	0x000312f0


	//   ....[29]....
        /*f5d8*/ 	.word	0x00031310


	//   ....[30]....
        /*f5dc*/ 	.word	0x00031350


	//   ....[31]....
        /*f5e0*/ 	.word	0x00031390


	//   ....[32]....
        /*f5e4*/ 	.word	0x00031570


	//   ....[33]....
        /*f5e8*/ 	.word	0x00031590


	//   ....[34]....
        /*f5ec*/ 	.word	0x00031610


	//   ....[35]....
        /*f5f0*/ 	.word	0x00031630


	//   ....[36]....
        /*f5f4*/ 	.word	0x00031670


	//   ....[37]....
        /*f5f8*/ 	.word	0x00031690


	//   ....[38]....
        /*f5fc*/ 	.word	0x000316d0


	//   ....[39]....
        /*f600*/ 	.word	0x000316f0


	//   ....[40]....
        /*f604*/ 	.word	0x00031730


	//   ....[41]....
        /*f608*/ 	.word	0x00031750


	//   ....[42]....
        /*f60c*/ 	.word	0x00031790


	//   ....[43]....
        /*f610*/ 	.word	0x000317b0


	//   ....[44]....
        /*f614*/ 	.word	0x00031830


	//   ....[45]....
        /*f618*/ 	.word	0x00031850


	//   ....[46]....
        /*f61c*/ 	.word	0x00031890


	//   ....[47]....
        /*f620*/ 	.word	0x000319c0


	//   ....[48]....
        /*f624*/ 	.word	0x00031a70


	//   ....[49]....
        /*f628*/ 	.word	0x00031a90


	//   ....[50]....
        /*f62c*/ 	.word	0x00031b10


	//   ....[51]....
        /*f630*/ 	.word	0x00031b30


	//   ....[52]....
        /*f634*/ 	.word	0x00031b70


	//   ....[53]....
        /*f638*/ 	.word	0x00031b90


	//   ....[54]....
        /*f63c*/ 	.word	0x00031bd0


	//   ....[55]....
        /*f640*/ 	.word	0x00031bf0


	//   ....[56]....
        /*f644*/ 	.word	0x00031c30


	//   ....[57]....
        /*f648*/ 	.word	0x00031c50


	//   ....[58]....
        /*f64c*/ 	.word	0x00031c90


	//   ....[59]....
        /*f650*/ 	.word	0x00031cb0


	//   ....[60]....
        /*f654*/ 	.word	0x00031d30


	//   ....[61]....
        /*f658*/ 	.word	0x00031d50


	//   ....[62]....
        /*f65c*/ 	.word	0x00031e90


	//   ....[63]....
        /*f660*/ 	.word	0x00031eb0


	//   ....[64]....
        /*f664*/ 	.word	0x00031f70


	//   ....[65]....
        /*f668*/ 	.word	0x00031f90


	//   ....[66]....
        /*f66c*/ 	.word	0x00032010


	//   ....[67]....
        /*f670*/ 	.word	0x00032030


	//   ....[68]....
        /*f674*/ 	.word	0x00032070


	//   ....[69]....
        /*f678*/ 	.word	0x00032090


	//   ....[70]....
        /*f67c*/ 	.word	0x000320d0


	//   ....[71]....
        /*f680*/ 	.word	0x000320f0


	//   ....[72]....
        /*f684*/ 	.word	0x00032130


	//   ....[73]....
        /*f688*/ 	.word	0x00032150


	//   ....[74]....
        /*f68c*/ 	.word	0x00032190


	//   ....[75]....
        /*f690*/ 	.word	0x000321b0


	//   ....[76]....
        /*f694*/ 	.word	0x00032230


	//   ....[77]....
        /*f698*/ 	.word	0x00032250


	//   ....[78]....
        /*f69c*/ 	.word	0x00032390


	//   ....[79]....
        /*f6a0*/ 	.word	0x000323b0


	//   ....[80]....
        /*f6a4*/ 	.word	0x00032470


	//   ....[81]....
        /*f6a8*/ 	.word	0x00032490


	//   ....[82]....
        /*f6ac*/ 	.word	0x00032510


	//   ....[83]....
        /*f6b0*/ 	.word	0x00032530


	//   ....[84]....
        /*f6b4*/ 	.word	0x00032570


	//   ....[85]....
        /*f6b8*/ 	.word	0x00032590


	//   ....[86]....
        /*f6bc*/ 	.word	0x000325d0


	//   ....[87]....
        /*f6c0*/ 	.word	0x000325f0


	//   ....[88]....
        /*f6c4*/ 	.word	0x00032630


	//   ....[89]....
        /*f6c8*/ 	.word	0x00032650


	//   ....[90]....
        /*f6cc*/ 	.word	0x00032690


	//   ....[91]....
        /*f6d0*/ 	.word	0x000326b0


	//   ....[92]....
        /*f6d4*/ 	.word	0x00032730


	//   ....[93]....
        /*f6d8*/ 	.word	0x00032750


	//   ....[94]....
        /*f6dc*/ 	.word	0x00032890


	//   ....[95]....
        /*f6e0*/ 	.word	0x000328b0


	//   ....[96]....
        /*f6e4*/ 	.word	0x00032970


	//   ....[97]....
        /*f6e8*/ 	.word	0x00032990


	//   ....[98]....
        /*f6ec*/ 	.word	0x00032a10


	//   ....[99]....
        /*f6f0*/ 	.word	0x00032a30


	//   ....[100]....
        /*f6f4*/ 	.word	0x00032a70


	//   ....[101]....
        /*f6f8*/ 	.word	0x00032a90


	//   ....[102]....
        /*f6fc*/ 	.word	0x00032ad0


	//   ....[103]....
        /*f700*/ 	.word	0x00032af0


	//   ....[104]....
        /*f704*/ 	.word	0x00032b30


	//   ....[105]....
        /*f708*/ 	.word	0x00032b50


	//   ....[106]....
        /*f70c*/ 	.word	0x00032b90


	//   ....[107]....
        /*f710*/ 	.word	0x00032bf0


	//   ....[108]....
        /*f714*/ 	.word	0x00032d30


	//   ....[109]....
        /*f718*/ 	.word	0x00032d50


	//   ....[110]....
        /*f71c*/ 	.word	0x00032d70


	//   ....[111]....
        /*f720*/ 	.word	0x00032d90


	//   ....[112]....
        /*f724*/ 	.word	0x00032e30


	//   ....[113]....
        /*f728*/ 	.word	0x00032e50


	//   ....[114]....
        /*f72c*/ 	.word	0x00032eb0


	//   ....[115]....
        /*f730*/ 	.word	0x00032ed0


	//   ....[116]....
        /*f734*/ 	.word	0x00032ef0


	//   ....[117]....
        /*f738*/ 	.word	0x00032f10


	//   ....[118]....
        /*f73c*/ 	.word	0x00032f30


	//   ....[119]....
        /*f740*/ 	.word	0x00032f50


	//   ....[120]....
        /*f744*/ 	.word	0x00032f70


	//   ....[121]....
        /*f748*/ 	.word	0x00032f90


	//   ....[122]....
        /*f74c*/ 	.word	0x00033010


	//   ....[123]....
        /*f750*/ 	.word	0x00033030


	//   ....[124]....
        /*f754*/ 	.word	0x00033050


	//   ....[125]....
        /*f758*/ 	.word	0x00033070


	//   ....[126]....
        /*f75c*/ 	.word	0x000331a0


	//----- nvinfo : EIATTR_VRC_CTA_INIT_COUNT
	.align		4
.L_41:
        /*f760*/ 	.byte	0x02, 0x4a
	.zero		1
	.zero		1


	//----- nvinfo : EIATTR_EXIT_INSTR_OFFSETS
	.align		4
        /*f764*/ 	.byte	0x04, 0x1c
        /*f766*/ 	.short	(.L_43 - .L_42)


	//   ....[0]....
.L_42:
        /*f768*/ 	.word	0x0003f350


	//   ....[1]....
        /*f76c*/ 	.word	0x0003f380


	//----- nvinfo : EIATTR_REQNTID
	.align		4
.L_43:
        /*f770*/ 	.byte	0x04, 0x10
        /*f772*/ 	.short	(.L_45 - .L_44)
.L_44:
        /*f774*/ 	.word	0x00000020
        /*f778*/ 	.word	0x00000001
        /*f77c*/ 	.word	0x00000001


	//----- nvinfo : EIATTR_CBANK_PARAM_SIZE
	.align		4
.L_45:
        /*f780*/ 	.byte	0x03, 0x19
        /*f782*/ 	.short	0x0050


	//----- nvinfo : EIATTR_PARAM_CBANK
	.align		4
        /*f784*/ 	.byte	0x04, 0x0a
        /*f786*/ 	.short	(.L_47 - .L_46)
	.align		4
.L_46:
        /*f788*/ 	.word	index@(.nv.constant0.matmul_kernel)
        /*f78c*/ 	.short	0x0380
        /*f78e*/ 	.short	0x0050


	//----- nvinfo : EIATTR_SW_WAR
	.align		4
.L_47:
        /*f790*/ 	.byte	0x04, 0x36
        /*f792*/ 	.short	(.L_49 - .L_48)
.L_48:
        /*f794*/ 	.word	0x00000008
.L_49:


//--------------------- .nv.compat                --------------------------
	.section	.nv.compat,"",@"SHT_CUDA_COMPAT_INFO"
	.align	4
        /*0000*/ 	.byte	0x02, 0x02, 0x01, 0x00, 0x02, 0x05, 0x05, 0x00, 0x02, 0x03, 0x00, 0x00, 0x02, 0x06, 0x01, 0x00


//--------------------- .nv.callgraph             --------------------------
	.section	.nv.callgraph,"",@"SHT_CUDA_CALLGRAPH"
	.align	4
	.sectionentsize	8
	.align		4
        /*0000*/ 	.word	0x00000000
	.align		4
        /*0004*/ 	.word	0xffffffff
	.align		4
        /*0008*/ 	.word	0x00000000
	.align		4
        /*000c*/ 	.word	0xfffffffe
	.align		4
        /*0010*/ 	.word	0x00000000
	.align		4
        /*0014*/ 	.word	0xfffffffd
	.align		4
        /*0018*/ 	.word	0x00000000
	.align		4
        /*001c*/ 	.word	0xfffffffc


//--------------------- .text.matmul_kernel       --------------------------
	.section	.text.matmul_kernel,"ax",@progbits
	.align	128
        .global         matmul_kernel
        .type           matmul_kernel,@function
        .size           matmul_kernel,(.L_x_3 - matmul_kernel)
        .other          matmul_kernel,@"STO_CUDA_ENTRY STV_DEFAULT"
matmul_kernel:
.text.matmul_kernel:
[----:B------:R-:W0:Y:S08]  /*0000*/  LDC R1, c[0x0][0x37c] ;  /* 0x0000df00ff017b82 */ /* 0x000e300000000800 */
[----:B------:R-:W1:Y:S01]  /*0010*/  LDC.64 R2, c[0x0][0x398] ;  /* 0x0000e600ff027b82 */ /* 0x000e620000000a00 */
[----:B------:R-:W2:Y:S01]  /*0020*/  S2R R7, SR_CTAID.X ;  /* 0x0000000000077919 */ /* 0x000ea20000002500 */
[----:B0-----:R-:W-:Y:S01]  /*0030*/  VIADD R1, R1, 0xffffe010 ;  /* 0xffffe01001017836 */ /* 0x001fe20000000000 */
[----:B------:R-:W0:Y:S01]  /*0040*/  LDCU UR4, c[0x0][0x3a0] ;  /* 0x00007400ff0477ac */ /* 0x000e220008000800 */
[----:B------:R-:W-:Y:S01]  /*0050*/  CS2R R14, SRZ ;  /* 0x00000000000e7805 */ /* 0x000fe2000001ff00 */
[----:B------:R-:W3:Y:S01]  /*0060*/  S2R R61, SR_TID.X ;  /* 0x00000000003d7919 */ /* 0x000ee20000002100 */
[----:B------:R-:W-:-:S02]  /*0070*/  CS2R R16, SRZ ;  /* 0x0000000000107805 */ /* 0x000fc4000001ff00 */
[----:B------:R-:W-:Y:S01]  /*0080*/  CS2R R18, SRZ ;  /* 0x0000000000127805 */ /* 0x000fe2000001ff00 */
[----:B------:R-:W4:Y:S01]  /*0090*/  S2UR UR6, SR_CgaCtaId ;  /* 0x00000000000679c3 */ /* 0x000f220000008800 */
[----:B------:R-:W-:Y:S02]  /*00a0*/  CS2R R20, SRZ ;  /* 0x0000000000147805 */ /* 0x000fe4000001ff00 */
[----:B------:R-:W-:Y:S02]  /*00b0*/  CS2R R22, SRZ ;  /* 0x0000000000167805 */ /* 0x000fe4000001ff00 */
[----:B------:R-:W-:Y:S02]  /*00c0*/  CS2R R24, SRZ ;  /* 0x0000000000187805 */ /* 0x000fe4000001ff00 */
[----:B------:R-:W-:Y:S02]  /*00d0*/  CS2R R26, SRZ ;  /* 0x00000000001a7805 */ /* 0x000fe4000001ff00 */
[----:B------:R-:W-:-:S02]  /*00e0*/  CS2R R28, SRZ ;  /* 0x00000000001c7805 */ /* 0x000fc4000001ff00 */
[----:B------:R-:W-:Y:S02]  /*00f0*/  CS2R R30, SRZ ;  /* 0x00000000001e7805 */ /* 0x000fe4000001ff00 */
[----:B------:R-:W-:Y:S02]  /*0100*/  CS2R R32, SRZ ;  /* 0x0000000000207805 */ /* 0x000fe4000001ff00 */
[----:B------:R-:W-:Y:S02]  /*0110*/  CS2R R34, SRZ ;  /* 0x0000000000227805 */ /* 0x000fe4000001ff00 */
[----:B------:R-:W-:Y:S02]  /*0120*/  CS2R R36, SRZ ;  /* 0x0000000000247805 */ /* 0x000fe4000001ff00 */
[----:B------:R-:W-:Y:S02]  /*0130*/  CS2R R38, SRZ ;  /* 0x0000000000267805 */ /* 0x000fe4000001ff00 */
[----:B------:R-:W-:-:S02]  /*0140*/  CS2R R40, SRZ ;  /* 0x0000000000287805 */ /* 0x000fc4000001ff00 */
[----:B------:R-:W-:Y:S01]  /*0150*/  CS2R R42, SRZ ;  /* 0x00000000002a7805 */ /* 0x000fe2000001ff00 */
[----:B0-----:R-:W-:Y:S01]  /*0160*/  UIADD3 UR4, UPT, UPT, UR4, 0x1f, URZ ;  /* 0x0000001f04047890 */ /* 0x001fe2000fffe0ff */
[----:B------:R-:W-:Y:S02]  /*0170*/  CS2R R44, SRZ ;  /* 0x00000000002c7805 */ /* 0x000fe4000001ff00 */
[----:B------:R-:W-:Y:S01]  /*0180*/  CS2R R46, SRZ ;  /* 0x00000000002e7805 */ /* 0x000fe2000001ff00 */
[----:B-1----:R-:W-:Y:S01]  /*0190*/  VIADD R0, R3, 0x7f ;  /* 0x0000007f03007836 */ /* 0x002fe20000000000 */
[----:B------:R3:W-:Y:S01]  /*01a0*/  STL [R1+0x1428], R3 ;  /* 0x0014280301007387 */ /* 0x0007e20000100800 */
[----:B------:R-:W-:Y:S01]  /*01b0*/  UISETP.GE.AND UP0, UPT, UR4, 0x20, UPT ;  /* 0x000000200400788c */ /* 0x000fe2000bf06270 */
[----:B------:R-:W-:Y:S02]  /*01c0*/  CS2R R48, SRZ ;  /* 0x0000000000307805 */ /* 0x000fe4000001ff00 */
[----:B------:R-:W-:-:S02]  /*01d0*/  CS2R R50, SRZ ;  /* 0x0000000000327805 */ /* 0x000fc4000001ff00 */
[----:B------:R-:W-:Y:S01]  /*01e0*/  SHF.R.S32.HI R5, RZ, 0x1f, R0 ;  /* 0x0000001fff057819 */ /* 0x000fe20000011400 */
[----:B------:R0:W-:Y:S01]  /*01f0*/  STL [R1+0x142c], R2 ;  /* 0x00142c0201007387 */ /* 0x0001e20000100800 */
[----:B------:R-:W-:Y:S02]  /*0200*/  CS2R R52, SRZ ;  /* 0x0000000000347805 */ /* 0x000fe4000001ff00 */
[----:B------:R-:W-:Y:S02]  /*0210*/  CS2R R54, SRZ ;  /* 0x0000000000367805 */ /* 0x000fe4000001ff00 */
[----:B------:R-:W-:Y:S02]  /*0220*/  LEA.HI R5, R5, R0, RZ, 0x7 ;  /* 0x0000000005057211 */ /* 0x000fe400078f38ff */
[----:B------:R-:W-:Y:S02]  /*0230*/  CS2R R56, SRZ ;  /* 0x0000000000387805 */ /* 0x000fe4000001ff00 */
[----:B--2---:R-:W-:-:S02]  /*0240*/  IABS R10, R7 ;  /* 0x00000007000a7213 */ /* 0x004fc40000000000 */
[----:B------:R-:W-:Y:S02]  /*0250*/  CS2R R58, SRZ ;  /* 0x00000000003a7805 */ /* 0x000fe4000001ff00 */
[----:B------:R-:W-:Y:S01]  /*0260*/  SHF.R.S32.HI R5, RZ, 0x7, R5 ;  /* 0x00000007ff057819 */ /* 0x000fe20000011405 */
[----:B------:R-:W-:Y:S01]  /*0270*/  UMOV UR5, 0x400 ;  /* 0x0000040000057882 */ /* 0x000fe20000000000 */
[----:B---3--:R-:W-:Y:S01]  /*0280*/  LOP3.LUT R3, R61, 0x1f, RZ, 0xc0, !PT ;  /* 0x0000001f3d037812 */ /* 0x008fe200078ec0ff */
[----:B------:R-:W1:Y:S02]  /*0290*/  LDCU.64 UR8, c[0x0][0x358] ;  /* 0x00006b00ff0877ac */ /* 0x000e640008000a00 */
[----:B------:R-:W-:Y:S01]  /*02a0*/  IMAD.SHL.U32 R6, R5, 0x8, RZ ;  /* 0x0000000805067824 */ /* 0x000fe200078e00ff */
[----:B----4-:R-:W-:-:S04]  /*02b0*/  ULEA UR5, UR6, UR5, 0x18 ;  /* 0x0000000506057291 */ /* 0x010fc8000f8ec0ff */
[-C--:B------:R-:W-:Y:S02]  /*02c0*/  IABS R9, R6.reuse ;  /* 0x0000000600097213 */ /* 0x080fe40000000000 */
[----:B------:R-:W-:Y:S02]  /*02d0*/  IABS R12, R6 ;  /* 0x00000006000c7213 */ /* 0x000fe40000000000 */
[----:B------:R-:W2:Y:S08]  /*02e0*/  I2F.RP R0, R9 ;  /* 0x0000000900007306 */ /* 0x000eb00000209400 */
[----:B--2---:R-:W2:Y:S02]  /*02f0*/  MUFU.RCP R0, R0 ;  /* 0x0000000000007308 */ /* 0x004ea40000001000 */
[----:B--2---:R-:W-:-:S02]  /*0300*/  VIADD R4, R0, 0xffffffe ;  /* 0x0ffffffe00047836 */ /* 0x004fc40000000000 */
[----:B------:R-:W-:-:S04]  /*0310*/  IMAD.MOV R0, RZ, RZ, -R12 ;  /* 0x000000ffff007224 */ /* 0x000fc800078e0a0c */
[----:B------:R2:W3:Y:S02]  /*0320*/  F2I.FTZ.U32.TRUNC.NTZ R5, R4 ;  /* 0x0000000400057305 */ /* 0x0004e4000021f000 */
[----:B--2---:R-:W-:Y:S02]  /*0330*/  IMAD.MOV.U32 R4, RZ, RZ, RZ ;  /* 0x000000ffff047224 */ /* 0x004fe400078e00ff */
[----:B---3--:R-:W-:-:S04]  /*0340*/  IMAD.MOV R8, RZ, RZ, -R5 ;  /* 0x000000ffff087224 */ /* 0x008fc800078e0a05 */
[----:B------:R-:W-:Y:S02]  /*0350*/  IMAD R11, R8, R9, RZ ;  /* 0x00000009080b7224 */ /* 0x000fe400078e02ff */
[----:B------:R-:W-:Y:S02]  /*0360*/  IMAD.MOV.U32 R8, RZ, RZ, R10 ;  /* 0x000000ffff087224 */ /* 0x000fe400078e000a */
[----:B------:R-:W-:-:S06]  /*0370*/  IMAD.HI.U32 R5, R5, R11, R4 ;  /* 0x0000000b05057227 */ /* 0x000fcc00078e0004 */
[----:B------:R-:W-:-:S04]  /*0380*/  IMAD.HI.U32 R5, R5, R8, RZ ;  /* 0x0000000805057227 */ /* 0x000fc800078e00ff */
[----:B------:R-:W-:-:S05]  /*0390*/  IMAD R0, R5, R0, R8 ;  /* 0x0000000005007224 */ /* 0x000fca00078e0208 */
[----:B------:R-:W-:-:S13]  /*03a0*/  ISETP.GT.U32.AND P1, PT, R9, R0, PT ;  /* 0x000000000900720c */ /* 0x000fda0003f24070 */
[----:B------:R-:W-:Y:S02]  /*03b0*/  @!P1 IMAD.IADD R0, R0, 0x1, -R9 ;  /* 0x0000000100009824 */ /* 0x000fe400078e0a09 */
[----:B------:R-:W-:Y:S01]  /*03c0*/  @!P1 VIADD R5, R5, 0x1 ;  /* 0x0000000105059836 */ /* 0x000fe20000000000 */
[----:B------:R-:W-:Y:S02]  /*03d0*/  ISETP.NE.AND P1, PT, R6, RZ, PT ;  /* 0x000000ff0600720c */ /* 0x000fe40003f25270 */
[----:B------:R-:W-:Y:S02]  /*03e0*/  ISETP.GE.U32.AND P0, PT, R0, R9, PT ;  /* 0x000000090000720c */ /* 0x000fe40003f06070 */
[----:B------:R-:W-:-:S04]  /*03f0*/  LOP3.LUT R0, R7, R6, RZ, 0x3c, !PT ;  /* 0x0000000607007212 */ /* 0x000fc800078e3cff */
[----:B------:R-:W-:Y:S01]  /*0400*/  ISETP.GE.AND P2, PT, R0, RZ, PT ;  /* 0x000000ff0000720c */ /* 0x000fe20003f46270 */
[----:B------:R-:W-:-:S06]  /*0410*/  VIADD R0, R2, 0x7f ;  /* 0x0000007f02007836 */ /* 0x000fcc0000000000 */
[----:B------:R-:W-:-:S04]  /*0420*/  @P0 VIADD R5, R5, 0x1 ;  /* 0x0000000105050836 */ /* 0x000fc80000000000 */
[----:B------:R-:W-:Y:S01]  /*0430*/  IMAD.MOV.U32 R4, RZ, RZ, R5 ;  /* 0x000000ffff047224 */ /* 0x000fe200078e0005 */
[----:B------:R-:W-:-:S03]  /*0440*/  SHF.R.S32.HI R5, RZ, 0x1f, R0 ;  /* 0x0000001fff057819 */ /* 0x000fc60000011400 */
[----:B------:R-:W-:Y:S01]  /*0450*/  @!P2 IMAD.MOV R4, RZ, RZ, -R4 ;  /* 0x000000ffff04a224 */ /* 0x000fe200078e0a04 */
[----:B------:R-:W-:Y:S02]  /*0460*/  @!P1 LOP3.LUT R4, RZ, R6, RZ, 0x33, !PT ;  /* 0x00000006ff049212 */ /* 0x000fe400078e33ff */
[----:B------:R-:W-:-:S03]  /*0470*/  LEA.HI R5, R5, R0, RZ, 0x7 ;  /* 0x0000000005057211 */ /* 0x000fc600078f38ff */
[----:B------:R-:W-:Y:S02]  /*0480*/  IMAD.SHL.U32 R8, R4, 0x8, RZ ;  /* 0x0000000804087824 */ /* 0x000fe400078e00ff */
[----:B------:R-:W-:-:S03]  /*0490*/  IMAD.MOV R4, RZ, RZ, -R4 ;  /* 0x000000ffff047224 */ /* 0x000fc600078e0a04 */
[----:B------:R-:W-:Y:S01]  /*04a0*/  LEA.HI.SX32 R5, R5, -R8, 0x19 ;  /* 0x8000000805057211 */ /* 0x000fe200078fcaff */
[----:B------:R-:W-:-:S03]  /*04b0*/  IMAD R6, R6, R4, R7 ;  /* 0x0000000406067224 */ /* 0x000fc600078e0207 */
[----:B------:R-:W-:Y:S02]  /*04c0*/  VIMNMX R13, PT, PT, R5, 0x8, PT ;  /* 0x00000008050d7848 */ /* 0x000fe40003fe0100 */
[----:B------:R-:W-:Y:S02]  /*04d0*/  IABS R11, R6 ;  /* 0x00000006000b7213 */ /* 0x000fe40000000000 */
[----:B------:R-:W-:-:S04]  /*04e0*/  IABS R9, R13 ;  /* 0x0000000d00097213 */ /* 0x000fc80000000000 */
[----:B------:R-:W2:Y:S08]  /*04f0*/  I2F.RP R0, R9 ;  /* 0x0000000900007306 */ /* 0x000eb00000209400 */
[----:B--2---:R-:W2:Y:S02]  /*0500*/  MUFU.RCP R0, R0 ;  /* 0x0000000000007308 */ /* 0x004ea40000001000 */
[----:B--2---:R-:W-:-:S06]  /*0510*/  VIADD R5, R0, 0xffffffe ;  /* 0x0ffffffe00057836 */ /* 0x004fcc0000000000 */
[----:B------:R-:W2:Y:S02]  /*0520*/  F2I.FTZ.U32.TRUNC.NTZ R5, R5 ;  /* 0x0000000500057305 */ /* 0x000ea4000021f000 */
[----:B--2---:R-:W-:-:S04]  /*0530*/  IMAD.MOV R10, RZ, RZ, -R5 ;  /* 0x000000ffff0a7224 */ /* 0x004fc800078e0a05 */
[----:B------:R-:W-:Y:S01]  /*0540*/  IMAD.MOV.U32 R4, RZ, RZ, R10 ;  /* 0x000000ffff047224 */ /* 0x000fe200078e000a */
[----:B------:R-:W-:-:S03]  /*0550*/  IABS R10, R13 ;  /* 0x0000000d000a7213 */ /* 0x000fc60000000000 */
[----:B------:R-:W-:Y:S02]  /*0560*/  IMAD R7, R4, R9, RZ ;  /* 0x0000000904077224 */ /* 0x000fe400078e02ff */
[----:B------:R-:W-:-:S04]  /*0570*/  IMAD.MOV.U32 R4, RZ, RZ, RZ ;  /* 0x000000ffff047224 */ /* 0x000fc800078e00ff */
[----:B------:R-:W-:-:S04]  /*0580*/  IMAD.HI.U32 R4, R5, R7, R4 ;  /* 0x0000000705047227 */ /* 0x000fc800078e0004 */
[----:B------:R-:W-:Y:S02]  /*0590*/  IMAD.MOV R5, RZ, RZ, -R10 ;  /* 0x000000ffff057224 */ /* 0x000fe400078e0a0a */
[----:B------:R-:W-:-:S04]  /*05a0*/  IMAD.HI.U32 R0, R4, R11, RZ ;  /* 0x0000000b04007227 */ /* 0x000fc800078e00ff */
[----:B------:R-:W-:Y:S01]  /*05b0*/  IMAD R4, R0, R5, R11 ;  /* 0x0000000500047224 */ /* 0x000fe200078e020b */
[----:B------:R-:W-:-:S04]  /*05c0*/  CS2R R10, SRZ ;  /* 0x00000000000a7805 */ /* 0x000fc8000001ff00 */
[----:B------:R-:W-:-:S13]  /*05d0*/  ISETP.GT.U32.AND P1, PT, R9, R4, PT ;  /* 0x000000040900720c */ /* 0x000fda0003f24070 */
[----:B------:R-:W-:Y:S02]  /*05e0*/  @!P1 IMAD.IADD R4, R4, 0x1, -R9 ;  /* 0x0000000104049824 */ /* 0x000fe400078e0a09 */
[----:B------:R-:W-:Y:S01]  /*05f0*/  @!P1 VIADD R0, R0, 0x1 ;  /* 0x0000000100009836 */ /* 0x000fe20000000000 */
[----:B------:R-:W-:Y:S02]  /*0600*/  ISETP.NE.AND P1, PT, R13, RZ, PT ;  /* 0x000000ff0d00720c */ /* 0x000fe40003f25270 */
[----:B------:R-:W-:Y:S02]  /*0610*/  ISETP.GE.U32.AND P0, PT, R4, R9, PT ;  /* 0x000000090400720c */ /* 0x000fe40003f06070 */
[----:B------:R-:W-:-:S04]  /*0620*/  LOP3.LUT R4, R6, R13, RZ, 0x3c, !PT ;  /* 0x0000000d06047212 */ /* 0x000fc800078e3cff */
[----:B------:R-:W-:Y:S02]  /*0630*/  ISETP.GE.AND P2, PT, R4, RZ, PT ;  /* 0x000000ff0400720c */ /* 0x000fe40003f46270 */
[----:B------:R-:W-:-:S05]  /*0640*/  CS2R R4, SRZ ;  /* 0x0000000000047805 */ /* 0x000fca000001ff00 */
[----:B------:R-:W-:-:S06]  /*0650*/  @P0 VIADD R0, R0, 0x1 ;  /* 0x0000000100000836 */ /* 0x000fcc0000000000 */
[----:B------:R-:W-:Y:S01]  /*0660*/  @!P2 IMAD.MOV R0, RZ, RZ, -R0 ;  /* 0x000000ffff00a224 */ /* 0x000fe200078e0a00 */
[----:B------:R-:W-:-:S05]  /*0670*/  @!P1 LOP3.LUT R0, RZ, R13, RZ, 0x33, !PT ;  /* 0x0000000dff009212 */ /* 0x000fca00078e33ff */
[----:B------:R-:W-:Y:S02]  /*0680*/  IMAD.MOV R60, RZ, RZ, -R0 ;  /* 0x000000ffff3c7224 */ /* 0x000fe400078e0a00 */
[----:B0-----:R-:W-:Y:S02]  /*0690*/  IMAD.SHL.U32 R2, R0, 0x80, RZ ;  /* 0x0000008000027824 */ /* 0x001fe400078e00ff */
[----:B------:R-:W-:Y:S01]  /*06a0*/  IMAD R60, R13, R60, R6 ;  /* 0x0000003c0d3c7224 */ /* 0x000fe200078e0206 */
[----:B------:R-:W-:Y:S01]  /*06b0*/  CS2R R12, SRZ ;  /* 0x00000000000c7805 */ /* 0x000fe2000001ff00 */
[----:B------:R-:W-:Y:S01]  /*06c0*/  VIADD R61, R2, 0x2 ;  /* 0x00000002023d7836 */ /* 0x000fe20000000000 */
[----:B------:R-:W-:Y:S01]  /*06d0*/  CS2R R6, SRZ ;  /* 0x0000000000067805 */ /* 0x000fe2000001ff00 */
[----:B------:R-:W-:Y:S01]  /*06e0*/  IMAD.IADD R60, R8, 0x1, R60 ;  /* 0x00000001083c7824 */ /* 0x000fe200078e023c */
[----:B------:R-:W-:Y:S01]  /*06f0*/  CS2R R8, SRZ ;  /* 0x0000000000087805 */ /* 0x000fe2000001ff00 */
[----:B------:R-:W-:-:S02]  /*0700*/  VIADD R0, R2, 0x3 ;  /* 0x0000000302007836 */ /* 0x000fc40000000000 */
[----:B------:R-:W-:Y:S02]  /*0710*/  IMAD R3, R60, 0x80, R3 ;  /* 0x000000803c037824 */ /* 0x000fe400078e0203 */
[----:B------:R0:W-:Y:S01]  /*0720*/  STL [R1+0x1430], R8 ;  /* 0x0014300801007387 */ /* 0x0001e20000100800 */
[----:B------:R-:W-:-:S03]  /*0730*/  VIADD R60, R2, 0x6b ;  /* 0x0000006b023c7836 */ /* 0x000fc60000000000 */
[----:B------:R-:W-:Y:S04]  /*0740*/  STL [R1+0x20], RZ ;  /* 0x000020ff01007387 */ /* 0x000fe80000100800 */
[----:B------:R-:W-:Y:S01]  /*0750*/  STL [R1+0x24], RZ ;  /* 0x000024ff01007387 */ /* 0x000fe20000100800 */
[----:B0-----:R-:W-:-:S03]  /*0760*/  VIADD R8, R2, 0x1 ;  /* 0x0000000102087836 */ /* 0x001fc60000000000 */
[----:B------:R-:W-:Y:S04]  /*0770*/  STL [R1+0x28], RZ ;  /* 0x000028ff01007387 */ /* 0x000fe80000100800 */
[----:B------:R-:W-:Y:S04]  /*0780*/  STL [R1+0x2c], RZ ;  /* 0x00002cff01007387 */ /* 0x000fe80000100800 */
[----:B------:R-:W-:Y:S04]  /*0790*/  STL [R1+0x10], RZ ;  /* 0x000010ff01007387 */ /* 0x000fe80000100800 */
[----:B------:R-:W-:Y:S04]  /*07a0*/  STL [R1+0x14], RZ ;  /* 0x000014ff01007387 */ /* 0x000fe80000100800 */
[----:B------:R-:W-:Y:S04]  /*07b0*/  STL [R1+0x18], RZ ;  /* 0x000018ff01007387 */ /* 0x000fe80000100800 */
[----:B------:R-:W-:Y:S04]  /*07c0*/  STL [R1+0x1c], RZ ;  /* 0x00001cff01007387 */ /* 0x000fe80000100800 */
[----:B------:R-:W-:Y:S04]  /*07d0*/  STL [R1], RZ ;  /* 0x000000ff01007387 */ /* 0x000fe80000100800 */
[----:B------:R-:W-:Y:S04]  /*07e0*/  STL [R1+0x4], RZ ;  /* 0x000004ff01007387 */ /* 0x000fe80000100800 */
        /* <DEDUP_REMOVED lines=190> */
[----:B------:R-:W-:Y:S04]  /*13d0*/  STL [R1+0xa68], R2 ;  /* 0x000a680201007387 */ /* 0x000fe80000100800 */
[----:B------:R0:W-:Y:S04]  /*13e0*/  STL [R1+0x1b0], R8 ;  /* 0x0001b00801007387 */ /* 0x0001e80000100800 */
[----:B------:R2:W-:Y:S04]  /*13f0*/  STL [R1+0x1ac], R61 ;  /* 0x0001ac3d01007387 */ /* 0x0005e80000100800 */
[----:B------:R3:W-:Y:S01]  /*1400*/  STL [R1+0x1a8], R0 ;  /* 0x0001a80001007387 */ /* 0x0007e20000100800 */
[----:B0-----:R-:W-:-:S02]  /*1410*/  VIADD R8, R2, 0x4 ;  /* 0x0000000402087836 */ /* 0x001fc40000000000 */
[----:B--2---:R-:W-:-:S03]  /*1420*/  VIADD R61, R2, 0x5 ;  /* 0x00000005023d7836 */ /* 0x004fc60000000000 */
[----:B------:R0:W-:Y:S01]  /*1430*/  STL [R1+0x1a4], R8 ;  /* 0x0001a40801007387 */ /* 0x0001e20000100800 */
[----:B---3--:R-:W-:-:S03]  /*1440*/  VIADD R0, R2, 0x6 ;  /* 0x0000000602007836 */ /* 0x008fc60000000000 */
[----:B------:R2:W-:Y:S04]  /*1450*/  STL [R1+0x1a0], R61 ;  /* 0x0001a03d01007387 */ /* 0x0005e80000100800 */
[----:B------:R3:W-:Y:S01]  /*1460*/  STL [R1+0x108], R0 ;  /* 0x0001080001007387 */ /* 0x0007e20000100800 */
[C---:B0-----:R-:W-:Y:S02]  /*1470*/  VIADD R8, R2.reuse, 0x7 ;  /* 0x0000000702087836 */ /* 0x041fe40000000000 */
        /* <DEDUP_REMOVED lines=27> */
[----:B------:R2:W-:Y:S01]  /*1630*/  STL [R1+0xd0], R61 ;  /* 0x0000d03d01007387 */ /* 0x0005e20000100800 */
[C---:B0-----:R-:W-:Y:S02]  /*1640*/  VIADD R8, R2.reuse, 0x16 ;  /* 0x0000001602087836 */ /* 0x041fe40000000000 */
[----:B--2---:R-:W-:-:S03]  /*1650*/  VIADD R61, R2, 0x17 ;  /* 0x00000017023d7836 */ /* 0x004fc60000000000 */
[----:B------:R0:W-:Y:S04]  /*1660*/  STL [R1+0x1294], R8 ;  /* 0x0012940801007387 */ /* 0x0001e80000100800 */
        /* <DEDUP_REMOVED lines=164> */
[----:B------:R2:W-:Y:S04]  /*20b0*/  STL [R1+0x13e0], R61 ;  /* 0x0013e03d01007387 */ /* 0x0005e80000100800 */
[----:B------:R-:W-:Y:S01]  /*20c0*/  STL [R1+0xa70], R3 ;  /* 0x000a700301007387 */ /* 0x000fe20000100800 */
        /* <DEDUP_REMOVED lines=23> */
[----:B------:R-:W-:Y:S04]  /*2240*/  STL [R1+0x1404], R60 ;  /* 0x0014043c01007387 */ /* 0x000fe80000100800 */
[----:B------:R2:W-:Y:S01]  /*2250*/  STL [R1+0x128c], R61 ;  /* 0x00128c3d01007387 */ /* 0x0005e20000100800 */
[----:B0-----:R-:W-:-:S05]  /*2260*/  VIADD R8, R2, 0x77 ;  /* 0x0000007702087836 */ /* 0x001fca0000000000 */
[----:B------:R0:W-:Y:S01]  /*2270*/  STL [R1+0x1290], R8 ;  /* 0x0012900801007387 */ /* 0x0001e20000100800 */
[----:B--2---:R-:W-:-:S05]  /*2280*/  VIADD R61, R2, 0x78 ;  /* 0x00000078023d7836 */ /* 0x004fca0000000000 */
[----:B------:R2:W-:Y:S01]  /*2290*/  STL [R1+0x13fc], R61 ;  /* 0x0013fc3d01007387 */ /* 0x0005e20000100800 */
[----:B0-----:R-:W-:-:S05]  /*22a0*/  VIADD R8, R2, 0x79 ;  /* 0x0000007902087836 */ /* 0x001fca0000000000 */
[----:B------:R0:W-:Y:S01]  /*22b0*/  STL [R1+0x13f8], R8 ;  /* 0x0013f80801007387 */ /* 0x0001e20000100800 */
[----:B--2---:R-:W-:-:S05]  /*22c0*/  VIADD R61, R2, 0x7a ;  /* 0x0000007a023d7836 */ /* 0x004fca0000000000 */
[----:B------:R2:W-:Y:S01]  /*22d0*/  STL [R1+0x1424], R61 ;  /* 0x0014243d01007387 */ /* 0x0005e20000100800 */
[----:B0-----:R-:W-:-:S05]  /*22e0*/  VIADD R8, R2, 0x7b ;  /* 0x0000007b02087836 */ /* 0x001fca0000000000 */
[----:B------:R0:W-:Y:S01]  /*22f0*/  STL [R1+0x1420], R8 ;  /* 0x0014200801007387 */ /* 0x0001e20000100800 */
[C---:B--2---:R-:W-:Y:S02]  /*2300*/  VIADD R61, R2.reuse, 0x7c ;  /* 0x0000007c023d7836 */ /* 0x044fe40000000000 */
[----:B0-----:R-:W-:-:S05]  /*2310*/  VIADD R8, R2, 0x7d ;  /* 0x0000007d02087836 */ /* 0x001fca0000000000 */
[----:B------:R0:W-:Y:S02]  /*2320*/  STL [R1+0x141c], R8 ;  /* 0x00141c0801007387 */ /* 0x0001e40000100800 */
[C---:B0-----:R-:W-:Y:S02]  /*2330*/  VIADD R8, R2.reuse, 0x7e ;  /* 0x0000007e02087836 */ /* 0x041fe40000000000 */
[----:B------:R-:W-:-:S03]  /*2340*/  VIADD R2, R2, 0x7f ;  /* 0x0000007f02027836 */ /* 0x000fc60000000000 */
[----:B------:R0:W-:Y:S04]  /*2350*/  STL [R1+0x1418], R8 ;  /* 0x0014180801007387 */ /* 0x0001e80000100800 */
[----:B0-----:R0:W5:Y:S04]  /*2360*/  LDL.LU R8, [R1+0x1430] ;  /* 0x0014300001087983 */ /* 0x0011680000300800 */
[----:B------:R2:W-:Y:S02]  /*2370*/  STL [R1+0x1284], R2 ;  /* 0x0012840201007387 */ /* 0x0005e40000100800 */
[----:B--2---:R-:W-:-:S05]  /*2380*/  VIADD R2, R3, 0x20 ;  /* 0x0000002003027836 */ /* 0x004fca0000000000 */
[----:B------:R2:W-:Y:S02]  /*2390*/  STL [R1+0xa7c], R2 ;  /* 0x000a7c0201007387 */ /* 0x0005e40000100800 */
[C---:B--2---:R-:W-:Y:S02]  /*23a0*/  VIADD R2, R3.reuse, 0x40 ;  /* 0x0000004003027836 */ /* 0x044fe40000000000 */
[----:B------:R-:W-:-:S03]  /*23b0*/  VIADD R3, R3, 0x60 ;  /* 0x0000006003037836 */ /* 0x000fc60000000000 */
[----:B------:R2:W-:Y:S04]  /*23c0*/  STL [R1+0xa78], R2 ;  /* 0x000a780201007387 */ /* 0x0005e80000100800 */
[----:B--2---:R0:W5:Y:S04]  /*23d0*/  LDL.LU R2, [R1+0x142c] ;  /* 0x00142c0001027983 */ /* 0x0041680000300800 */
[----:B------:R2:W-:Y:S04]  /*23e0*/  STL [R1+0xa74], R3 ;  /* 0x000a740301007387 */ /* 0x0005e80000100800 */
[----:B--2---:R0:W5:Y:S01]  /*23f0*/  LDL.LU R3, [R1+0x1428] ;  /* 0x0014280001037983 */ /* 0x0041620000300800 */
[----:B-1----:R-:W-:Y:S05]  /*2400*/  BRA.U !UP0, `(.L_x_0) ;  /* 0x000002e508bc7547 */ /* 0x002fea000b800000 */
[----:B------:R-:W2:Y:S04]  /*2410*/  LDL R19, [R1+0xf4] ;  /* 0x0000f40001137983 */ /* 0x000ea80000100800 */
[----:B------:R-:W3:Y:S04]  /*2420*/  LDL R41, [R1+0xa68] ;  /* 0x000a680001297983 */ /* 0x000ee80000100800 */
[----:B------:R-:W4:Y:S04]  /*2430*/  LDL R50, [R1+0x1420] ;  /* 0x0014200001327983 */ /* 0x000f280000100800 */
        /* <DEDUP_REMOVED lines=30> */
[----:B------:R-:W4:Y:S01]  /*2620*/  LDL R55, [R1+0x1400] ;  /* 0x0014000001377983 */ /* 0x000f220000100800 */
[----:B------:R-:W-:Y:S01]  /*2630*/  ISETP.GE.AND P0, PT, R61, RZ, PT ;  /* 0x000000ff3d00720c */ /* 0x000fe20003f06270 */
[----:B------:R-:W-:Y:S01]  /*2640*/  IMAD.MOV.U32 R29, RZ, RZ, R0 ;  /* 0x000000ffff1d7224 */ /* 0x000fe200078e0000 */
[----:B------:R-:W-:Y:S01]  /*2650*/  IABS R30, R61 ;  /* 0x0000003d001e7213 */ /* 0x000fe20000000000 */
[----:B------:R-:W4:Y:S01]  /*2660*/  LDL.LU R59, [R1+0xd0] ;  /* 0x0000d000013b7983 */ /* 0x000f220000300800 */
[----:B-----5:R-:W-:Y:S01]  /*2670*/  IABS R17, R2 ;  /* 0x0000000200117213 */ /* 0x020fe20000000000 */
[----:B------:R-:W-:Y:S01]  /*2680*/  IMAD.MOV.U32 R18, RZ, RZ, R60 ;  /* 0x000000ffff127224 */ /* 0x000fe200078e003c */
[----:B------:R-:W1:Y:S01]  /*2690*/  LDCU UR6, c[0x0][0x3ac] ;  /* 0x00007580ff0677ac */ /* 0x000e620008000800 */
[----:B------:R-:W4:Y:S01]  /*26a0*/  LDL.LU R46, [R1+0xd4] ;  /* 0x0000d400012e7983 */ /* 0x000f220000300800 */
[----:B------:R-:W-:Y:S01]  /*26b0*/  IMAD.MOV.U32 R6, RZ, RZ, RZ ;  /* 0x000000ffff067224 */ /* 0x000fe200078e00ff */
[----:B------:R-:W0:Y:S02]  /*26c0*/  LDCU.64 UR10, c[0x0][0x388] ;  /* 0x00007100ff0a77ac */ /* 0x000e240008000a00 */
[----:B------:R-:W4:Y:S01]  /*26d0*/  LDL.LU R57, [R1+0xd8] ;  /* 0x0000d80001397983 */ /* 0x000f220000300800 */
[----:B------:R-:W0:Y:S03]  /*26e0*/  LDCU UR7, c[0x0][0x3b0] ;  /* 0x00007600ff0777ac */ /* 0x000e260008000800 */
[----:B------:R-:W4:Y:S01]  /*26f0*/  LDL.LU R47, [R1+0xdc] ;  /* 0x0000dc00012f7983 */ /* 0x000f220000300800 */
[----:B------:R-:W0:Y:S03]  /*2700*/  LDCU UR12, c[0x0][0x3a4] ;  /* 0x00007480ff0c77ac */ /* 0x000e260008000800 */
[----:B------:R-:W4:Y:S04]  /*2710*/  LDL.LU R48, [R1+0xe0] ;  /* 0x0000e00001307983 */ /* 0x000f280000300800 */
[----:B------:R-:W4:Y:S04]  /*2720*/  LDL.LU R58, [R1+0xe4] ;  /* 0x0000e400013a7983 */ /* 0x000f280000300800 */
[----:B------:R-:W-:Y:S01]  /*2730*/  STL [R1+0x1548], R3 ;  /* 0x0015480301007387 */ /* 0x000fe20000100800 */
[----:B------:R-:W-:Y:S01]  /*2740*/  IABS R0, R3 ;  /* 0x0000000300007213 */ /* 0x000fe20000000000 */
[----:B--2---:R-:W-:Y:S01]  /*2750*/  IMAD.MOV.U32 R10, RZ, RZ, R19 ;  /* 0x000000ffff0a7224 */ /* 0x004fe200078e0013 */
[----:B---3--:R-:W-:Y:S01]  /*2760*/  IABS R8, R41 ;  /* 0x0000002900087213 */ /* 0x008fe20000000000 */
[----:B------:R2:W-:Y:S01]  /*2770*/  STL [R1+0x1564], R41 ;  /* 0x0015642901007387 */ /* 0x0005e20000100800 */
[----:B----4-:R-:W-:-:S02]  /*2780*/  IMAD.MOV.U32 R19, RZ, RZ, R43 ;  /* 0x000000ffff137224 */ /* 0x010fc400078e002b */
[----:B--2---:R-:W-:Y:S02]  /*2790*/  IMAD.MOV.U32 R41, RZ, RZ, R50 ;  /* 0x000000ffff297224 */ /* 0x004fe400078e0032 */
[----:B------:R-:W-:Y:S01]  /*27a0*/  IMAD.MOV.U32 R61, RZ, RZ, R11 ;  /* 0x000000ffff3d7224 */ /* 0x000fe200078e000b */
[----:B------:R-:W2:Y:S01]  /*27b0*/  LDL.LU R50, [R1+0xe8] ;  /* 0x0000e80001327983 */ /* 0x000ea20000300800 */
[----:B------:R-:W-:-:S03]  /*27c0*/  IMAD.MOV.U32 R43, RZ, RZ, R51 ;  /* 0x000000ffff2b7224 */ /* 0x000fc600078e0033 */
[----:B------:R-:W3:Y:S01]  /*27d0*/  LDL.LU R51, [R1+0xec] ;  /* 0x0000ec0001337983 */ /* 0x000ee20000300800 */
[----:B------:R-:W-:Y:S02]  /*27e0*/  IMAD.MOV.U32 R11, RZ, RZ, R34 ;  /* 0x000000ffff0b7224 */ /* 0x000fe400078e0022 */
[----:B------:R-:W-:Y:S02]  /*27f0*/  IMAD.MOV.U32 R34, RZ, RZ, R53 ;  /* 0x000000ffff227224 */ /* 0x000fe400078e0035 */
[----:B------:R-:W4:Y:S04]  /*2800*/  LDL.LU R53, [R1+0xf0] ;  /* 0x0000f00001357983 */ /* 0x000f280000300800 */
[----:B------:R-:W3:Y:S01]  /*2810*/  LDL.LU R3, [R1+0x1b0] ;  /* 0x0001b00001037983 */ /* 0x000ee20000300800 */
[----:B------:R-:W0:Y:S08]  /*2820*/  I2F.RP R5, R0 ;  /* 0x0000000000057306 */ /* 0x000e300000209400 */
[----:B------:R-:W1:Y:S08]  /*2830*/  I2F.RP R4, R17 ;  /* 0x0000001100047306 */ /* 0x000e700000209400 */
[----:B0-----:R-:W0:Y:S08]  /*2840*/  MUFU.RCP R5, R5 ;  /* 0x0000000500057308 */ /* 0x001e300000001000 */
[----:B-1----:R-:W1:Y:S01]  /*2850*/  MUFU.RCP R4, R4 ;  /* 0x0000000400047308 */ /* 0x002e620000001000 */
[----:B0-----:R-:W-:-:S07]  /*2860*/  VIADD R5, R5, 0xffffffe ;  /* 0x0ffffffe05057836 */ /* 0x001fce0000000000 */
[----:B------:R-:W0:Y:S01]  /*2870*/  F2I.FTZ.U32.TRUNC.NTZ R7, R5 ;  /* 0x0000000500077305 */ /* 0x000e22000021f000 */
[----:B-1----:R-:W-:-:S07]  /*2880*/  VIADD R4, R4, 0xffffffe ;  /* 0x0ffffffe04047836 */ /* 0x002fce0000000000 */
[----:B------:R1:W1:Y:S01]  /*2890*/  F2I.FTZ.U32.TRUNC.NTZ R5, R4 ;  /* 0x0000000400057305 */ /* 0x000262000021f000 */
[----:B0-----:R-:W-:Y:S02]  /*28a0*/  IMAD.MOV R60, RZ, RZ, -R7 ;  /* 0x000000ffff3c7224 */ /* 0x001fe400078e0a07 */
[----:B-1----:R-:W-:Y:S02]  /*28b0*/  IMAD.MOV.U32 R4, RZ, RZ, RZ ;  /* 0x000000ffff047224 */ /* 0x002fe400078e00ff */
[----:B------:R-:W-:Y:S02]  /*28c0*/  IMAD R60, R60, R0, RZ ;  /* 0x000000003c3c7224 */ /* 0x000fe400078e02ff */
[----:B------:R-:W-:-:S04]  /*28d0*/  IMAD.MOV R9, RZ, RZ, -R5 ;  /* 0x000000ffff097224 */ /* 0x000fc800078e0a05 */
[----:B------:R-:W-:Y:S02]  /*28e0*/  IMAD R9, R9, R17, RZ ;  /* 0x0000001109097224 */ /* 0x000fe400078e02ff */
[----:B------:R-:W-:Y:S01]  /*28f0*/  IMAD.HI.U32 R60, R7, R60, R6 ;  /* 0x0000003c073c7227 */ /* 0x000fe200078e0006 */
[----:B------:R-:W-:-:S03]  /*2900*/  IABS R7, R35 ;  /* 0x0000002300077213 */ /* 0x000fc60000000000 */
[----:B------:R-:W-:-:S04]  /*2910*/  IMAD.HI.U32 R4, R5, R9, R4 ;  /* 0x0000000905047227 */ /* 0x000fc800078e0004 */
[----:B------:R-:W-:-:S04]  /*2920*/  IMAD.HI.U32 R25, R60, R8, RZ ;  /* 0x000000083c197227 */ /* 0x000fc800078e00ff */
[----:B------:R-:W-:Y:S01]  /*2930*/  IMAD.HI.U32 R16, R4, R7, RZ ;  /* 0x0000000704107227 */ /* 0x000fe200078e00ff */
[----:B------:R-:W-:Y:S02]  /*2940*/  IABS R14, R37 ;  /* 0x00000025000e7213 */ /* 0x000fe40000000000 */
[----:B------:R-:W-:Y:S01]  /*2950*/  IABS R13, R39 ;  /* 0x00000027000d7213 */ /* 0x000fe20000000000 */
[----:B------:R-:W-:Y:S01]  /*2960*/  IMAD.MOV R25, RZ, RZ, -R25 ;  /* 0x000000ffff197224 */ /* 0x000fe200078e0a19 */
[----:B------:R-:W-:Y:S01]  /*2970*/  IABS R6, R36 ;  /* 0x0000002400067213 */ /* 0x000fe20000000000 */
[----:B------:R-:W-:Y:S02]  /*2980*/  IMAD.MOV R16, RZ, RZ, -R16 ;  /* 0x000000ffff107224 */ /* 0x000fe400078e0a10 */
[----:B------:R-:W-:Y:S02]  /*2990*/  IMAD R25, R0, R25, R8 ;  /* 0x0000001900197224 */ /* 0x000fe400078e0208 */
[----:B------:R-:W-:-:S02]  /*29a0*/  IMAD R16, R17, R16, R7 ;  /* 0x0000001011107224 */ /* 0x000fc400078e0207 */
[----:B------:R-:W-:-:S04]  /*29b0*/  IMAD.HI.U32 R8, R4, R14, RZ ;  /* 0x0000000e04087227 */ /* 0x000fc800078e00ff */
[----:B------:R-:W-:-:S04]  /*29c0*/  IMAD.HI.U32 R7, R4, R13, RZ ;  /* 0x0000000d04077227 */ /* 0x000fc800078e00ff */
[----:B------:R-:W-:-:S04]  /*29d0*/  IMAD.HI.U32 R15, R4, R6, RZ ;  /* 0x00000006040f7227 */ /* 0x000fc800078e00ff */
[----:B------:R-:W-:Y:S02]  /*29e0*/  IMAD.MOV R8, RZ, RZ, -R8 ;  /* 0x000000ffff087224 */ /* 0x000fe400078e0a08 */
[----:B------:R-:W-:Y:S02]  /*29f0*/  IMAD.MOV R7, RZ, RZ, -R7 ;  /* 0x000000ffff077224 */ /* 0x000fe400078e0a07 */
[----:B------:R-:W-:Y:S02]  /*2a00*/  IMAD.MOV R15, RZ, RZ, -R15 ;  /* 0x000000ffff0f7224 */ /* 0x000fe400078e0a0f */
[----:B------:R-:W-:Y:S01]  /*2a10*/  IMAD.MOV.U32 R9, RZ, RZ, R12 ;  /* 0x000000ffff097224 */ /* 0x000fe200078e000c */
[----:B------:R0:W-:Y:S01]  /*2a20*/  STL [R1+0x1568], R59 ;  /* 0x0015683b01007387 */ /* 0x0001e20000100800 */
[----:B------:R-:W-:Y:S02]  /*2a30*/  IMAD.MOV.U32 R12, RZ, RZ, R20 ;  /* 0x000000ffff0c7224 */ /* 0x000fe400078e0014 */
[----:B------:R-:W-:Y:S01]  /*2a40*/  IMAD.MOV.U32 R20, RZ, RZ, R38 ;  /* 0x000000ffff147224 */ /* 0x000fe200078e0026 */
[----:B------:R-:W-:Y:S01]  /*2a50*/  IABS R38, R59 ;  /* 0x0000003b00267213 */ /* 0x000fe20000000000 */
[C---:B------:R-:W-:Y:S01]  /*2a60*/  IMAD R14, R17.reuse, R8, R14 ;  /* 0x00000008110e7224 */ /* 0x040fe200078e020e */
[----:B------:R-:W-:Y:S01]  /*2a70*/  STL [R1+0x156c], R46 ;  /* 0x00156c2e01007387 */ /* 0x000fe20000100800 */
[----:B------:R-:W-:-:S02]  /*2a80*/  IMAD R13, R17, R7, R13 ;  /* 0x00000007110d7224 */ /* 0x000fc400078e020d */
[----:B------:R-:W-:Y:S01]  /*2a90*/  IMAD R15, R17, R15, R6 ;  /* 0x0000000f110f7224 */ /* 0x000fe200078e0206 */
[----:B------:R-:W-:Y:S01]  /*2aa0*/  STL [R1+0x1570], R57 ;  /* 0x0015703901007387 */ /* 0x000fe20000100800 */
[----:B0-----:R-:W-:Y:S02]  /*2ab0*/  IMAD.MOV.U32 R59, RZ, RZ, R9 ;  /* 0x000000ffff3b7224 */ /* 0x001fe400078e0009 */
[----:B------:R-:W-:Y:S01]  /*2ac0*/  IMAD.MOV.U32 R8, RZ, RZ, R44 ;  /* 0x000000ffff087224 */ /* 0x000fe200078e002c */
[----:B------:R-:W-:Y:S01]  /*2ad0*/  IABS R44, R46 ;  /* 0x0000002e002c7213 */ /* 0x000fe20000000000 */
[----:B------:R-:W-:Y:S01]  /*2ae0*/  IMAD.MOV.U32 R7, RZ, RZ, R45 ;  /* 0x000000ffff077224 */ /* 0x000fe200078e002d */
[----:B------:R-:W-:Y:S01]  /*2af0*/  IABS R45, R47 ;  /* 0x0000002f002d7213 */ /* 0x000fe20000000000 */
[----:B------:R-:W-:Y:S01]  /*2b00*/  IMAD.MOV.U32 R9, RZ, RZ, R43 ;  /* 0x000000ffff097224 */ /* 0x000fe200078e002b */
[----:B------:R0:W-:Y:S01]  /*2b10*/  STL [R1+0x1574], R47 ;  /* 0x0015742f01007387 */ /* 0x0001e20000100800 */
[----:B------:R-:W-:Y:S01]  /*2b20*/  IMAD.HI.U32 R6, R60, R30, RZ ;  /* 0x0000001e3c067227 */ /* 0x000fe200078e00ff */
[----:B------:R-:W-:-:S02]  /*2b30*/  IABS R43, R57 ;  /* 0x00000039002b7213 */ /* 0x000fc40000000000 */
[----:B------:R-:W-:Y:S01]  /*2b40*/  ISETP.GE.AND P1, PT, R29, RZ, PT ;  /* 0x000000ff1d00720c */ /* 0x000fe20003f26270 */
[----:B------:R1:W-:Y:S01]  /*2b50*/  STL [R1+0x1578], R48 ;  /* 0x0015783001007387 */ /* 0x0003e20000100800 */
[----:B------:R-:W-:Y:S01]  /*2b60*/  IABS R29, R29 ;  /* 0x0000001d001d7213 */ /* 0x000fe20000000000 */
[----:B------:R-:W-:Y:S02]  /*2b70*/  IMAD.MOV R6, RZ, RZ, -R6 ;  /* 0x000000ffff067224 */ /* 0x000fe400078e0a06 */
[----:B0-----:R-:W-:Y:S01]  /*2b80*/  IMAD.MOV.U32 R47, RZ, RZ, R52 ;  /* 0x000000ffff2f7224 */ /* 0x001fe200078e0034 */
[----:B------:R-:W-:Y:S01]  /*2b90*/  IABS R52, R48 ;  /* 0x0000003000347213 */ /* 0x000fe20000000000 */
[----:B------:R0:W-:Y:S01]  /*2ba0*/  STL [R1+0x157c], R58 ;  /* 0x00157c3a01007387 */ /* 0x0001e20000100800 */
[----:B------:R-:W-:Y:S02]  /*2bb0*/  IMAD.MOV.U32 R57, RZ, RZ, R8 ;  /* 0x000000ffff397224 */ /* 0x000fe400078e0008 */
[----:B-1----:R-:W-:Y:S01]  /*2bc0*/  IMAD.MOV.U32 R48, RZ, RZ, R56 ;  /* 0x000000ffff307224 */ /* 0x002fe200078e0038 */
[----:B------:R-:W-:Y:S01]  /*2bd0*/  IABS R56, R58 ;  /* 0x0000003a00387213 */ /* 0x000fe20000000000 */
[----:B------:R-:W-:-:S04]  /*2be0*/  IMAD.HI.U32 R8, R60, R44, RZ ;  /* 0x0000002c3c087227 */ /* 0x000fc800078e00ff */
[----:B------:R-:W-:-:S04]  /*2bf0*/  IMAD.HI.U32 R4, R60, R38, RZ ;  /* 0x000000263c047227 */ /* 0x000fc800078e00ff */
[----:B0-----:R-:W-:Y:S02]  /*2c00*/  IMAD.MOV.U32 R58, RZ, RZ, R7 ;  /* 0x000000ffff3a7224 */ /* 0x001fe400078e0007 */
[----:B------:R-:W-:-:S04]  /*2c10*/  IMAD.HI.U32 R7, R60, R43, RZ ;  /* 0x0000002b3c077227 */ /* 0x000fc800078e00ff */
[----:B------:R-:W-:-:S04]  /*2c20*/  IMAD.HI.U32 R5, R60, R29, RZ ;  /* 0x0000001d3c057227 */ /* 0x000fc800078e00ff */
[----:B------:R-:W-:Y:S02]  /*2c30*/  IMAD R30, R0, R6, R30 ;  /* 0x00000006001e7224 */ /* 0x000fe400078e021e */
[----:B------:R-:W-:-:S04]  /*2c40*/  IMAD.HI.U32 R6, R60, R45, RZ ;  /* 0x0000002d3c067227 */ /* 0x000fc800078e00ff */
[----:B------:R-:W-:Y:S02]  /*2c50*/  IMAD.MOV R8, RZ, RZ, -R8 ;  /* 0x000000ffff087224 */ /* 0x000fe400078e0a08 */
[----:B------:R-:W-:Y:S02]  /*2c60*/  IMAD.MOV R4, RZ, RZ, -R4 ;  /* 0x000000ffff047224 */ /* 0x000fe400078e0a04 */
[----:B------:R-:W-:Y:S02]  /*2c70*/  IMAD.MOV R7, RZ, RZ, -R7 ;  /* 0x000000ffff077224 */ /* 0x000fe400078e0a07 */
[----:B------:R-:W-:Y:S02]  /*2c80*/  IMAD.MOV.U32 R46, RZ, RZ, R9 ;  /* 0x000000ffff2e7224 */ /* 0x000fe400078e0009 */
[----:B------:R-:W-:Y:S02]  /*2c90*/  IMAD.MOV R5, RZ, RZ, -R5 ;  /* 0x000000ffff057224 */ /* 0x000fe400078e0a05 */
[----:B------:R-:W-:-:S02]  /*2ca0*/  IMAD.MOV.U32 R9, RZ, RZ, R10 ;  /* 0x000000ffff097224 */ /* 0x000fc400078e000a */
[----:B------:R-:W-:Y:S02]  /*2cb0*/  IMAD.MOV R6, RZ, RZ, -R6 ;  /* 0x000000ffff067224 */ /* 0x000fe400078e0a06 */
[C---:B------:R-:W-:Y:S02]  /*2cc0*/  IMAD R44, R0.reuse, R8, R44 ;  /* 0x00000008002c7224 */ /* 0x040fe400078e022c */
[C---:B------:R-:W-:Y:S02]  /*2cd0*/  IMAD R38, R0.reuse, R4, R38 ;  /* 0x0000000400267224 */ /* 0x040fe400078e0226 */
[----:B------:R-:W-:Y:S02]  /*2ce0*/  IMAD.MOV.U32 R8, RZ, RZ, R11 ;  /* 0x000000ffff087224 */ /* 0x000fe400078e000b */
[----:B------:R-:W-:Y:S02]  /*2cf0*/  IMAD R43, R0, R7, R43 ;  /* 0x00000007002b7224 */ /* 0x000fe400078e022b */
[----:B------:R-:W-:-:S04]  /*2d00*/  IMAD.HI.U32 R4, R60, R56, RZ ;  /* 0x000000383c047227 */ /* 0x000fc800078e00ff */
[----:B------:R-:W-:Y:S02]  /*2d10*/  IMAD.MOV.U32 R7, RZ, RZ, R12 ;  /* 0x000000ffff077224 */ /* 0x000fe400078e000c */
[----:B------:R-:W-:Y:S02]  /*2d20*/  IMAD R29, R0, R5, R29 ;  /* 0x00000005001d7224 */ /* 0x000fe400078e021d */
[----:B------:R-:W-:Y:S01]  /*2d30*/  IMAD.HI.U32 R5, R60, R52, RZ ;  /* 0x000000343c057227 */ /* 0x000fe200078e00ff */
[----:B------:R-:W-:-:S03]  /*2d40*/  IABS R8, R8 ;  /* 0x0000000800087213 */ /* 0x000fc60000000000 */
[C---:B------:R-:W-:Y:S02]  /*2d50*/  IMAD R45, R0.reuse, R6, R45 ;  /* 0x00000006002d7224 */ /* 0x040fe400078e022d */
[----:B------:R-:W-:Y:S01]  /*2d60*/  IMAD.MOV R4, RZ, RZ, -R4 ;  /* 0x000000ffff047224 */ /* 0x000fe200078e0a04 */
[----:B------:R-:W-:Y:S01]  /*2d70*/  IABS R9, R9 ;  /* 0x0000000900097213 */ /* 0x000fe20000000000 */
[----:B------:R-:W-:Y:S02]  /*2d80*/  IMAD.MOV R5, RZ, RZ, -R5 ;  /* 0x000000ffff057224 */ /* 0x000fe400078e0a05 */
[----:B------:R-:W-:Y:S02]  /*2d90*/  IMAD R56, R0, R4, R56 ;  /* 0x0000000400387224 */ /* 0x000fe400078e0238 */
[----:B------:R-:W-:-:S04]  /*2da0*/  IMAD.HI.U32 R4, R60, R8, RZ ;  /* 0x000000083c047227 */ /* 0x000fc800078e00ff */
[----:B------:R-:W-:Y:S02]  /*2db0*/  IMAD R52, R0, R5, R52 ;  /* 0x0000000500347224 */ /* 0x000fe400078e0234 */
[----:B------:R-:W-:-:S04]  /*2dc0*/  IMAD.HI.U32 R5, R60, R9, RZ ;  /* 0x000000093c057227 */ /* 0x000fc800078e00ff */
[----:B------:R-:W-:Y:S02]  /*2dd0*/  IMAD.MOV R4, RZ, RZ, -R4 ;  /* 0x000000ffff047224 */ /* 0x000fe400078e0a04 */
[----:B------:R-:W-:Y:S02]  /*2de0*/  IMAD.MOV R5, RZ, RZ, -R5 ;  /* 0x000000ffff057224 */ /* 0x000fe400078e0a05 */
[C---:B------:R-:W-:Y:S02]  /*2df0*/  IMAD R8, R0.reuse, R4, R8 ;  /* 0x0000000400087224 */ /* 0x040fe400078e0208 */
[----:B------:R-:W-:Y:S01]  /*2e00*/  IMAD R9, R0, R5, R9 ;  /* 0x0000000500097224 */ /* 0x000fe200078e0209 */
[----:B------:R-:W-:Y:S02]  /*2e10*/  IABS R27, R27 ;  /* 0x0000001b001b7213 */ /* 0x000fe40000000000 */
[----:B------:R-:W-:Y:S02]  /*2e20*/  IABS R24, R24 ;  /* 0x0000001800187213 */ /* 0x000fe40000000000 */
[----:B--2---:R-:W-:Y:S01]  /*2e30*/  IABS R12, R50 ;  /* 0x00000032000c7213 */ /* 0x004fe20000000000 */
[----:B------:R0:W-:Y:S01]  /*2e40*/  STL [R1+0x1580], R50 ;  /* 0x0015803201007387 */ /* 0x0001e20000100800 */
[----:B----4-:R-:W-:Y:S01]  /*2e50*/  IABS R10, R53 ;  /* 0x00000035000a7213 */ /* 0x010fe20000000000 */
[----:B0-----:R-:W-:-:S02]  /*2e60*/  IMAD.MOV.U32 R50, RZ, RZ, R58 ;  /* 0x000000ffff327224 */ /* 0x001fc400078e003a */
[----:B------:R-:W-:Y:S02]  /*2e70*/  IMAD.MOV.U32 R58, RZ, RZ, R48 ;  /* 0x000000ffff3a7224 */ /* 0x000fe400078e0030 */
[----:B------:R-:W-:-:S04]  /*2e80*/  IMAD.HI.U32 R6, R60, R10, RZ ;  /* 0x0000000a3c067227 */ /* 0x000fc800078e00ff */
[----:B------:R-:W-:Y:S02]  /*2e90*/  IMAD.MOV.U32 R48, RZ, RZ, R47 ;  /* 0x000000ffff307224 */ /* 0x000fe400078e002f */
[----:B------:R-:W-:Y:S02]  /*2ea0*/  IMAD.MOV.U32 R47, RZ, RZ, R59 ;  /* 0x000000ffff2f7224 */ /* 0x000fe400078e003b */
[----:B------:R-:W-:Y:S01]  /*2eb0*/  IMAD.MOV.U32 R59, RZ, RZ, R61 ;  /* 0x000000ffff3b7224 */ /* 0x000fe200078e003d */
[----:B---3--:R-:W-:Y:S01]  /*2ec0*/  IABS R11, R51 ;  /* 0x00000033000b7213 */ /* 0x008fe20000000000 */
[----:B------:R-:W-:Y:S02]  /*2ed0*/  IMAD.MOV.U32 R61, RZ, RZ, R18 ;  /* 0x000000ffff3d7224 */ /* 0x000fe400078e0012 */
[----:B------:R-:W-:Y:S02]  /*2ee0*/  IMAD.MOV R6, RZ, RZ, -R6 ;  /* 0x000000ffff067224 */ /* 0x000fe400078e0a06 */
[----:B------:R-:W-:Y:S01]  /*2ef0*/  IMAD.HI.U32 R18, R60, R12, RZ ;  /* 0x0000000c3c127227 */ /* 0x000fe200078e00ff */
[----:B------:R0:W-:Y:S03]  /*2f00*/  STL [R1+0x1584], R51 ;  /* 0x0015843301007387 */ /* 0x0001e60000100800 */
[----:B------:R-:W-:Y:S01]  /*2f10*/  IMAD R10, R0, R6, R10 ;  /* 0x00000006000a7224 */ /* 0x000fe200078e020a */
[----:B------:R-:W-:Y:S01]  /*2f20*/  IABS R6, R50 ;  /* 0x0000003200067213 */ /* 0x000fe20000000000 */
[----:B------:R-:W-:Y:S01]  /*2f30*/  IMAD.MOV R18, RZ, RZ, -R18 ;  /* 0x000000ffff127224 */ /* 0x000fe200078e0a12 */
[----:B------:R1:W-:Y:S01]  /*2f40*/  STL [R1+0x1588], R53 ;  /* 0x0015883501007387 */ /* 0x0003e20000100800 */
[----:B0-----:R-:W-:-:S02]  /*2f50*/  IMAD.MOV.U32 R51, RZ, RZ, R7 ;  /* 0x000000ffff337224 */ /* 0x001fc400078e0007 */
[----:B------:R-:W-:Y:S01]  /*2f60*/  IMAD.HI.U32 R7, R60, R11, RZ ;  /* 0x0000000b3c077227 */ /* 0x000fe200078e00ff */
[----:B------:R-:W-:-:S03]  /*2f70*/  IABS R4, R48 ;  /* 0x0000003000047213 */ /* 0x000fc60000000000 */
[----:B------:R-:W-:Y:S01]  /*2f80*/  IMAD R12, R0, R18, R12 ;  /* 0x00000012000c7224 */ /* 0x000fe200078e020c */
[----:B------:R-:W-:Y:S01]  /*2f90*/  IABS R18, R47 ;  /* 0x0000002f00127213 */ /* 0x000fe20000000000 */
[----:B-1----:R-:W-:Y:S02]  /*2fa0*/  IMAD.MOV.U32 R53, RZ, RZ, R22 ;  /* 0x000000ffff357224 */ /* 0x002fe400078e0016 */
[----:B------:R-:W-:Y:S02]  /*2fb0*/  IMAD.MOV R7, RZ, RZ, -R7 ;  /* 0x000000ffff077224 */ /* 0x000fe400078e0a07 */
[----:B------:R-:W-:Y:S01]  /*2fc0*/  IMAD.HI.U32 R22, R60, R6, RZ ;  /* 0x000000063c167227 */ /* 0x000fe200078e00ff */
[----:B------:R-:W-:-:S03]  /*2fd0*/  IABS R5, R58 ;  /* 0x0000003a00057213 */ /* 0x000fc60000000000 */
[----:B------:R-:W-:Y:S01]  /*2fe0*/  IMAD R11, R0, R7, R11 ;  /* 0x00000007000b7224 */ /* 0x000fe200078e020b */
[----:B------:R-:W-:Y:S01]  /*2ff0*/  IABS R7, R51 ;  /* 0x0000003300077213 */ /* 0x000fe20000000000 */
[----:B------:R-:W-:Y:S02]  /*3000*/  IMAD.MOV.U32 R58, RZ, RZ, R19 ;  /* 0x000000ffff3a7224 */ /* 0x000fe400078e0013 */
[----:B------:R-:W-:Y:S02]  /*3010*/  IMAD.MOV R22, RZ, RZ, -R22 ;  /* 0x000000ffff167224 */ /* 0x000fe400078e0a16 */
[----:B------:R-:W-:Y:S02]  /*3020*/  IMAD.MOV.U32 R50, RZ, RZ, R20 ;  /* 0x000000ffff327224 */ /* 0x000fe400078e0014 */
[----:B------:R-:W-:-:S04]  /*3030*/  IMAD.HI.U32 R19, R60, R18, RZ ;  /* 0x000000123c137227 */ /* 0x000fc800078e00ff */
[----:B------:R-:W-:-:S04]  /*3040*/  IMAD.HI.U32 R20, R60, R4, RZ ;  /* 0x000000043c147227 */ /* 0x000fc800078e00ff */
[----:B------:R-:W-:Y:S02]  /*3050*/  IMAD.MOV.U32 R48, RZ, RZ, R41 ;  /* 0x000000ffff307224 */ /* 0x000fe400078e0029 */
[----:B------:R-:W-:Y:S01]  /*3060*/  IMAD R6, R0, R22, R6 ;  /* 0x0000001600067224 */ /* 0x000fe200078e0206 */
[----:B------:R-:W-:Y:S01]  /*3070*/  IABS R22, R53 ;  /* 0x0000003500167213 */ /* 0x000fe20000000000 */
[----:B------:R-:W-:Y:S02]  /*3080*/  IMAD.MOV.U32 R47, RZ, RZ, R46 ;  /* 0x000000ffff2f7224 */ /* 0x000fe400078e002e */
[----:B------:R-:W-:Y:S02]  /*3090*/  IMAD.MOV.U32 R41, RZ, RZ, R23 ;  /* 0x000000ffff297224 */ /* 0x000fe400078e0017 */
[----:B------:R-:W-:Y:S02]  /*30a0*/  IMAD.MOV.U32 R51, RZ, RZ, R31 ;  /* 0x000000ffff337224 */ /* 0x000fe400078e001f */
[----:B------:R-:W-:-:S02]  /*30b0*/  IMAD.MOV R19, RZ, RZ, -R19 ;  /* 0x000000ffff137224 */ /* 0x000fc400078e0a13 */
[----:B------:R-:W-:Y:S02]  /*30c0*/  IMAD.MOV.U32 R46, RZ, RZ, R21 ;  /* 0x000000ffff2e7224 */ /* 0x000fe400078e0015 */
[----:B------:R-:W-:-:S04]  /*30d0*/  IMAD.HI.U32 R23, R60, R7, RZ ;  /* 0x000000073c177227 */ /* 0x000fc800078e00ff */
[----:B------:R-:W-:Y:S02]  /*30e0*/  IMAD.MOV R20, RZ, RZ, -R20 ;  /* 0x000000ffff147224 */ /* 0x000fe400078e0a14 */
[----:B------:R-:W-:Y:S02]  /*30f0*/  IMAD.MOV.U32 R53, RZ, RZ, R50 ;  /* 0x000000ffff357224 */ /* 0x000fe400078e0032 */
[----:B------:R-:W-:-:S04]  /*3100*/  IMAD.HI.U32 R21, R60, R5, RZ ;  /* 0x000000053c157227 */ /* 0x000fc800078e00ff */
[----:B------:R-:W-:Y:S02]  /*3110*/  IMAD.MOV.U32 R50, RZ, RZ, R48 ;  /* 0x000000ffff327224 */ /* 0x000fe400078e0030 */
[----:B------:R-:W-:Y:S02]  /*3120*/  IMAD.MOV.U32 R48, RZ, RZ, R57 ;  /* 0x000000ffff307224 */ /* 0x000fe400078e0039 */
[C---:B------:R-:W-:Y:S01]  /*3130*/  IMAD R31, R0.reuse, R19, R18 ;  /* 0x00000013001f7224 */ /* 0x040fe200078e0212 */
[----:B------:R-:W-:Y:S01]  /*3140*/  IABS R18, R51 ;  /* 0x0000003300127213 */ /* 0x000fe20000000000 */
[----:B------:R-:W-:Y:S02]  /*3150*/  IMAD.MOV.U32 R57, RZ, RZ, R28 ;  /* 0x000000ffff397224 */ /* 0x000fe400078e001c */
[----:B------:R-:W-:Y:S02]  /*3160*/  IMAD.MOV R23, RZ, RZ, -R23 ;  /* 0x000000ffff177224 */ /* 0x000fe400078e0a17 */
[----:B------:R-:W-:Y:S01]  /*3170*/  IMAD R4, R0, R20, R4 ;  /* 0x0000001400047224 */ /* 0x000fe200078e0204 */
[----:B------:R-:W-:Y:S01]  /*3180*/  IABS R20, R3 ;  /* 0x0000000300147213 */ /* 0x000fe20000000000 */
[----:B------:R-:W-:-:S04]  /*3190*/  IMAD.HI.U32 R28, R60, R27, RZ ;  /* 0x0000001b3c1c7227 */ /* 0x000fc800078e00ff */
[----:B------:R-:W-:Y:S02]  /*31a0*/  IMAD.MOV R21, RZ, RZ, -R21 ;  /* 0x000000ffff157224 */ /* 0x000fe400078e0a15 */
[----:B------:R-:W-:Y:S02]  /*31b0*/  IMAD.MOV.U32 R51, RZ, RZ, R58 ;  /* 0x000000ffff337224 */ /* 0x000fe400078e003a */
[----:B------:R-:W-:Y:S02]  /*31c0*/  IMAD.MOV.U32 R58, RZ, RZ, R47 ;  /* 0x000000ffff3a7224 */ /* 0x000fe400078e002f */
[----:B------:R-:W-:Y:S02]  /*31d0*/  IMAD.MOV.U32 R47, RZ, RZ, R26 ;  /* 0x000000ffff2f7224 */ /* 0x000fe400078e001a */
[----:B------:R-:W-:Y:S02]  /*31e0*/  IMAD R7, R0, R23, R7 ;  /* 0x0000001700077224 */ /* 0x000fe400078e0207 */
[----:B------:R-:W-:-:S04]  /*31f0*/  IMAD.HI.U32 R26, R60, R24, RZ ;  /* 0x000000183c1a7227 */ /* 0x000fc800078e00ff */
[----:B------:R-:W-:Y:S02]  /*3200*/  IMAD.MOV R28, RZ, RZ, -R28 ;  /* 0x000000ffff1c7224 */ /* 0x000fe400078e0a1c */
[----:B------:R-:W-:Y:S02]  /*3210*/  IMAD R5, R0, R21, R5 ;  /* 0x0000001500057224 */ /* 0x000fe400078e0205 */
[----:B------:R-:W-:-:S04]  /*3220*/  IMAD.HI.U32 R23, R60, R22, RZ ;  /* 0x000000163c177227 */ /* 0x000fc800078e00ff */
[----:B------:R-:W-:Y:S01]  /*3230*/  IMAD.HI.U32 R21, R60, R20, RZ ;  /* 0x000000143c157227 */ /* 0x000fe200078e00ff */
[----:B------:R0:W-:Y:S03]  /*3240*/  STL [R1+0x154c], R3 ;  /* 0x00154c0301007387 */ /* 0x0001e60000100800 */
[----:B------:R-:W-:Y:S02]  /*3250*/  IMAD.MOV R26, RZ, RZ, -R26 ;  /* 0x000000ffff1a7224 */ /* 0x000fe400078e0a1a */
[C---:B------:R-:W-:Y:S02]  /*3260*/  IMAD R27, R0.reuse, R28, R27 ;  /* 0x0000001c001b7224 */ /* 0x040fe400078e021b */
[----:B------:R-:W-:Y:S02]  /*3270*/  IMAD.MOV R23, RZ, RZ, -R23 ;  /* 0x000000ffff177224 */ /* 0x000fe400078e0a17 */
[----:B------:R-:W-:Y:S01]  /*3280*/  IMAD.MOV R21, RZ, RZ, -R21 ;  /* 0x000000ffff157224 */ /* 0x000fe200078e0a15 */
[----:B------:R1:W-:Y:S01]  /*3290*/  STL [R1+0x68], R27 ;  /* 0x0000681b01007387 */ /* 0x0003e20000100800 */
[----:B0-----:R-:W-:-:S02]  /*32a0*/  IMAD R3, R0, R26, R24 ;  /* 0x0000001a00037224 */ /* 0x001fc400078e0218 */
[C---:B------:R-:W-:Y:S02]  /*32b0*/  IMAD R22, R0.reuse, R23, R22 ;  /* 0x0000001700167224 */ /* 0x040fe400078e0216 */
[----:B------:R-:W-:Y:S01]  /*32c0*/  IMAD R20, R0, R21, R20 ;  /* 0x0000001500147224 */ /* 0x000fe200078e0214 */
[----:B------:R-:W-:Y:S01]  /*32d0*/  STL [R1+0x64], R3 ;  /* 0x0000640301007387 */ /* 0x000fe20000100800 */
[C---:B------:R-:W-:Y:S01]  /*32e0*/  IMAD.HI.U32 R19, R60.reuse, R18, RZ ;  /* 0x000000123c137227 */ /* 0x040fe200078e00ff */
[----:B-1----:R-:W-:Y:S02]  /*32f0*/  IABS R27, R53 ;  /* 0x00000035001b7213 */ /* 0x002fe40000000000 */
[----:B------:R0:W-:Y:S01]  /*3300*/  STL [R1+0x60], R22 ;  /* 0x0000601601007387 */ /* 0x0001e20000100800 */
[----:B------:R-:W-:Y:S01]  /*3310*/  IABS R24, R51 ;  /* 0x0000003300187213 */ /* 0x000fe20000000000 */
[----:B------:R-:W-:Y:S02]  /*3320*/  IMAD.MOV R19, RZ, RZ, -R19 ;  /* 0x000000ffff137224 */ /* 0x000fe400078e0a13 */
[----:B------:R1:W-:Y:S01]  /*3330*/  STL [R1+0x5c], R20 ;  /* 0x00005c1401007387 */ /* 0x0003e20000100800 */
[----:B------:R-:W-:Y:S01]  /*3340*/  IMAD.HI.U32 R28, R60, R27, RZ ;  /* 0x0000001b3c1c7227 */ /* 0x000fe200078e00ff */
[----:B0-----:R-:W-:-:S03]  /*3350*/  IABS R22, R50 ;  /* 0x0000003200167213 */ /* 0x001fc60000000000 */
[----:B------:R-:W-:Y:S01]  /*3360*/  IMAD.HI.U32 R26, R60, R24, RZ ;  /* 0x000000183c1a7227 */ /* 0x000fe200078e00ff */
[----:B-1----:R-:W-:-:S03]  /*3370*/  IABS R20, R58 ;  /* 0x0000003a00147213 */ /* 0x002fc60000000000 */
[----:B------:R-:W-:Y:S02]  /*3380*/  IMAD.MOV R28, RZ, RZ, -R28 ;  /* 0x000000ffff1c7224 */ /* 0x000fe400078e0a1c */
[----:B------:R-:W-:-:S04]  /*3390*/  IMAD.HI.U32 R23, R60, R22, RZ ;  /* 0x000000163c177227 */ /* 0x000fc800078e00ff */
[----:B------:R-:W-:Y:S02]  /*33a0*/  IMAD R3, R0, R19, R18 ;  /* 0x0000001300037224 */ /* 0x000fe400078e0212 */
[----:B------:R-:W-:-:S04]  /*33b0*/  IMAD.HI.U32 R21, R60, R20, RZ ;  /* 0x000000143c157227 */ /* 0x000fc800078e00ff */
[----:B------:R-:W-:Y:S02]  /*33c0*/  IMAD.MOV R26, RZ, RZ, -R26 ;  /* 0x000000ffff1a7224 */ /* 0x000fe400078e0a1a */
[C---:B------:R-:W-:Y:S02]  /*33d0*/  IMAD R27, R0.reuse, R28, R27 ;  /* 0x0000001c001b7224 */ /* 0x040fe400078e021b */
[----:B------:R-:W-:Y:S01]  /*33e0*/  IMAD.MOV R23, RZ, RZ, -R23 ;  /* 0x000000ffff177224 */ /* 0x000fe200078e0a17 */
[----:B------:R0:W-:Y:S01]  /*33f0*/  STL [R1+0xc8], R3 ;  /* 0x0000c80301007387 */ /* 0x0001e20000100800 */
[----:B------:R-:W-:Y:S01]  /*3400*/  IMAD.MOV R21, RZ, RZ, -R21 ;  /* 0x000000ffff157224 */ /* 0x000fe200078e0a15 */
[----:B------:R-:W-:Y:S01]  /*3410*/  IABS R18, R48 ;  /* 0x0000003000127213 */ /* 0x000fe20000000000 */
[C---:B------:R-:W-:Y:S01]  /*3420*/  IMAD R22, R0.reuse, R23, R22 ;  /* 0x0000001700167224 */ /* 0x040fe200078e0216 */
[----:B------:R1:W-:Y:S01]  /*3430*/  STL [R1+0xc4], R27 ;  /* 0x0000c41b01007387 */ /* 0x0003e20000100800 */
[----:B------:R-:W-:-:S02]  /*3440*/  IMAD R20, R0, R21, R20 ;  /* 0x0000001500147224 */ /* 0x000fc400078e0214 */
[----:B0-----:R-:W-:Y:S01]  /*3450*/  IMAD R3, R0, R26, R24 ;  /* 0x0000001a00037224 */ /* 0x001fe200078e0218 */
[----:B------:R-:W-:Y:S02]  /*3460*/  IABS R24, R57 ;  /* 0x0000003900187213 */ /* 0x000fe40000000000 */
[----:B-1----:R-:W-:Y:S01]  /*3470*/  IABS R27, R47 ;  /* 0x0000002f001b7213 */ /* 0x002fe20000000000 */
[C---:B------:R-:W-:Y:S01]  /*3480*/  IMAD.HI.U32 R19, R60.reuse, R18, RZ ;  /* 0x000000123c137227 */ /* 0x040fe200078e00ff */
[----:B------:R-:W-:Y:S03]  /*3490*/  STL [R1+0xc0], R3 ;  /* 0x0000c00301007387 */ /* 0x000fe60000100800 */
[----:B------:R-:W-:Y:S01]  /*34a0*/  IMAD.HI.U32 R28, R60, R27, RZ ;  /* 0x0000001b3c1c7227 */ /* 0x000fe200078e00ff */
[----:B------:R0:W-:Y:S04]  /*34b0*/  STL [R1+0xbc], R22 ;  /* 0x0000bc1601007387 */ /* 0x0001e80000100800 */
[----:B------:R1:W-:Y:S01]  /*34c0*/  STL [R1+0xb8], R20 ;  /* 0x0000b81401007387 */ /* 0x0003e20000100800 */
[----:B------:R-:W-:-:S02]  /*34d0*/  IMAD.MOV R19, RZ, RZ, -R19 ;  /* 0x000000ffff137224 */ /* 0x000fc400078e0a13 */
[----:B------:R-:W-:Y:S01]  /*34e0*/  IMAD.HI.U32 R26, R60, R24, RZ ;  /* 0x000000183c1a7227 */ /* 0x000fe200078e00ff */
[----:B0-----:R-:W-:-:S03]  /*34f0*/  IABS R22, R46 ;  /* 0x0000002e00167213 */ /* 0x001fc60000000000 */
[----:B------:R-:W-:Y:S01]  /*3500*/  IMAD.MOV R28, RZ, RZ, -R28 ;  /* 0x000000ffff1c7224 */ /* 0x000fe200078e0a1c */
[----:B-1----:R-:W-:Y:S01]  /*3510*/  IABS R20, R59 ;  /* 0x0000003b00147213 */ /* 0x002fe20000000000 */
[----:B------:R-:W-:-:S04]  /*3520*/  IMAD.HI.U32 R23, R60, R22, RZ ;  /* 0x000000163c177227 */ /* 0x000fc800078e00ff */
[----:B------:R-:W-:Y:S01]  /*3530*/  IMAD R3, R0, R19, R18 ;  /* 0x0000001300037224 */ /* 0x000fe200078e0212 */
[----:B------:R-:W-:Y:S01]  /*3540*/  IABS R18, R61 ;  /* 0x0000003d00127213 */ /* 0x000fe20000000000 */
[----:B------:R-:W-:-:S04]  /*3550*/  IMAD.HI.U32 R21, R60, R20, RZ ;  /* 0x000000143c157227 */ /* 0x000fc800078e00ff */
[----:B------:R-:W-:Y:S02]  /*3560*/  IMAD.MOV R26, RZ, RZ, -R26 ;  /* 0x000000ffff1a7224 */ /* 0x000fe400078e0a1a */
[C---:B------:R-:W-:Y:S02]  /*3570*/  IMAD R27, R0.reuse, R28, R27 ;  /* 0x0000001c001b7224 */ /* 0x040fe400078e021b */
[----:B------:R-:W-:Y:S02]  /*3580*/  IMAD.MOV R23, RZ, RZ, -R23 ;  /* 0x000000ffff177224 */ /* 0x000fe400078e0a17 */
[----:B------:R-:W-:Y:S01]  /*3590*/  IMAD.MOV R21, RZ, RZ, -R21 ;  /* 0x000000ffff157224 */ /* 0x000fe200078e0a15 */
[----:B------:R0:W-:Y:S01]  /*35a0*/  STL [R1+0xb4], R3 ;  /* 0x0000b40301007387 */ /* 0x0001e20000100800 */
[----:B------:R-:W-:Y:S02]  /*35b0*/  IMAD R24, R0, R26, R24 ;  /* 0x0000001a00187224 */ /* 0x000fe400078e0218 */
[----:B------:R-:W-:Y:S01]  /*35c0*/  IMAD.HI.U32 R19, R60, R18, RZ ;  /* 0x000000123c137227 */ /* 0x000fe200078e00ff */
[----:B------:R1:W-:Y:S03]  /*35d0*/  STL [R1+0xb0], R27 ;  /* 0x0000b01b01007387 */ /* 0x0003e60000100800 */
[----:B------:R-:W-:-:S02]  /*35e0*/  IMAD R20, R0, R21, R20 ;  /* 0x0000001500147224 */ /* 0x000fc400078e0214 */
[----:B0-----:R-:W-:Y:S01]  /*35f0*/  IMAD R3, R0, R23, R22 ;  /* 0x0000001700037224 */ /* 0x001fe200078e0216 */
[----:B------:R0:W-:Y:S01]  /*3600*/  STL [R1+0xac], R24 ;  /* 0x0000ac1801007387 */ /* 0x0001e20000100800 */
[----:B------:R-:W-:Y:S01]  /*3610*/  IMAD.MOV R19, RZ, RZ, -R19 ;  /* 0x000000ffff137224 */ /* 0x000fe200078e0a13 */
[----:B-1----:R-:W-:Y:S02]  /*3620*/  IABS R27, R41 ;  /* 0x00000029001b7213 */ /* 0x002fe40000000000 */
[----:B------:R1:W-:Y:S01]  /*3630*/  STL [R1+0xa8], R3 ;  /* 0x0000a80301007387 */ /* 0x0003e20000100800 */
[----:B------:R-:W-:-:S03]  /*3640*/  IABS R22, R33 ;  /* 0x0000002100167213 */ /* 0x000fc60000000000 */
[----:B------:R2:W-:Y:S01]  /*3650*/  STL [R1+0xa4], R20 ;  /* 0x0000a41401007387 */ /* 0x0005e20000100800 */
[----:B0-----:R-:W-:Y:S01]  /*3660*/  IABS R24, R32 ;  /* 0x0000002000187213 */ /* 0x001fe20000000000 */
[----:B------:R-:W-:-:S04]  /*3670*/  IMAD.HI.U32 R28, R60, R27, RZ ;  /* 0x0000001b3c1c7227 */ /* 0x000fc800078e00ff */
[----:B-1----:R-:W-:Y:S01]  /*3680*/  IMAD R3, R0, R19, R18 ;  /* 0x0000001300037224 */ /* 0x002fe200078e0212 */
[----:B------:R-:W-:Y:S02]  /*3690*/  IABS R18, R55 ;  /* 0x0000003700127213 */ /* 0x000fe40000000000 */
[----:B--2---:R-:W-:Y:S01]  /*36a0*/  IABS R20, R54 ;  /* 0x0000003600147213 */ /* 0x004fe20000000000 */
[C---:B------:R-:W-:Y:S01]  /*36b0*/  IMAD.HI.U32 R26, R60.reuse, R24, RZ ;  /* 0x000000183c1a7227 */ /* 0x040fe200078e00ff */
[----:B------:R0:W-:Y:S03]  /*36c0*/  STL [R1+0xa0], R3 ;  /* 0x0000a00301007387 */ /* 0x0001e60000100800 */
[----:B------:R-:W-:Y:S01]  /*36d0*/  IMAD.MOV R28, RZ, RZ, -R28 ;  /* 0x000000ffff1c7224 */ /* 0x000fe200078e0a1c */
[----:B------:R-:W2:Y:S01]  /*36e0*/  LDL R55, [R1+0x13e4] ;  /* 0x0013e40001377983 */ /* 0x000ea20000100800 */
[----:B------:R-:W-:-:S04]  /*36f0*/  IMAD.HI.U32 R23, R60, R22, RZ ;  /* 0x000000163c177227 */ /* 0x000fc800078e00ff */
[----:B------:R-:W-:-:S04]  /*3700*/  IMAD.HI.U32 R21, R60, R20, RZ ;  /* 0x000000143c157227 */ /* 0x000fc800078e00ff */
[----:B------:R-:W-:-:S04]  /*3710*/  IMAD.HI.U32 R19, R60, R18, RZ ;  /* 0x000000123c137227 */ /* 0x000fc800078e00ff */
[----:B------:R-:W-:Y:S02]  /*3720*/  IMAD.MOV R26, RZ, RZ, -R26 ;  /* 0x000000ffff1a7224 */ /* 0x000fe400078e0a1a */
[C---:B0-----:R-:W-:Y:S02]  /*3730*/  IMAD R3, R0.reuse, R28, R27 ;  /* 0x0000001c00037224 */ /* 0x041fe400078e021b */
[----:B------:R-:W-:Y:S02]  /*3740*/  IMAD.MOV R23, RZ, RZ, -R23 ;  /* 0x000000ffff177224 */ /* 0x000fe400078e0a17 */
[----:B------:R-:W-:Y:S02]  /*3750*/  IMAD.MOV R21, RZ, RZ, -R21 ;  /* 0x000000ffff157224 */ /* 0x000fe400078e0a15 */
[----:B------:R-:W-:Y:S02]  /*3760*/  IMAD.MOV R19, RZ, RZ, -R19 ;  /* 0x000000ffff137224 */ /* 0x000fe400078e0a13 */
[C---:B------:R-:W-:Y:S01]  /*3770*/  IMAD R24, R0.reuse, R26, R24 ;  /* 0x0000001a00187224 */ /* 0x040fe200078e0218 */
[----:B------:R0:W-:Y:S01]  /*3780*/  STL [R1+0x9c], R3 ;  /* 0x00009c0301007387 */ /* 0x0001e20000100800 */
[----:B------:R-:W-:-:S02]  /*3790*/  IMAD R22, R0, R23, R22 ;  /* 0x0000001700167224 */ /* 0x000fc400078e0216 */
[C---:B------:R-:W-:Y:S01]  /*37a0*/  IMAD R53, R0.reuse, R19, R18 ;  /* 0x0000001300357224 */ /* 0x040fe200078e0212 */
[----:B------:R1:W-:Y:S04]  /*37b0*/  STL [R1+0x98], R24 ;  /* 0x0000981801007387 */ /* 0x0003e80000100800 */
[----:B------:R-:W3:Y:S01]  /*37c0*/  LDL R54, [R1+0x13e0] ;  /* 0x0013e00001367983 */ /* 0x000ee20000100800 */
[----:B0-----:R-:W-:-:S03]  /*37d0*/  IMAD R3, R0, R21, R20 ;  /* 0x0000001500037224 */ /* 0x001fc600078e0214 */
[----:B------:R0:W-:Y:S04]  /*37e0*/  STL [R1+0x94], R22 ;  /* 0x0000941601007387 */ /* 0x0001e80000100800 */
[----:B------:R-:W-:Y:S04]  /*37f0*/  STL [R1+0x13c], R3 ;  /* 0x00013c0301007387 */ /* 0x000fe80000100800 */
[----:B------:R4:W-:Y:S04]  /*3800*/  STL [R1+0x158c], R53 ;  /* 0x00158c3501007387 */ /* 0x0009e80000100800 */
[----:B------:R-:W4:Y:S01]  /*3810*/  LDL R33, [R1+0x13d4] ;  /* 0x0013d40001217983 */ /* 0x000f220000100800 */
[----:B-1----:R-:W-:-:S03]  /*3820*/  IABS R24, R40 ;  /* 0x0000002800187213 */ /* 0x002fc60000000000 */
[----:B------:R-:W4:Y:S01]  /*3830*/  LDL R40, [R1+0x13c8] ;  /* 0x0013c80001287983 */ /* 0x000f220000100800 */
[C---:B------:R-:W-:Y:S02]  /*3840*/  ISETP.GT.U32.AND P3, PT, R17.reuse, R16, PT ;  /* 0x000000101100720c */ /* 0x040fe40003f64070 */
[C---:B------:R-:W-:Y:S01]  /*3850*/  ISETP.GT.U32.AND P6, PT, R17.reuse, R14, PT ;  /* 0x0000000e1100720c */ /* 0x040fe20003fc4070 */
[----:B------:R-:W4:Y:S01]  /*3860*/  LDL R41, [R1+0x13dc] ;  /* 0x0013dc0001297983 */ /* 0x000f220000100800 */
[C---:B------:R-:W-:Y:S02]  /*3870*/  ISETP.GT.U32.AND P2, PT, R17.reuse, R13, PT ;  /* 0x0000000d1100720c */ /* 0x040fe40003f44070 */
[----:B------:R-:W-:Y:S01]  /*3880*/  ISETP.GT.U32.AND P4, PT, R17, R15, PT ;  /* 0x0000000f1100720c */ /* 0x000fe20003f84070 */
[----:B------:R-:W4:Y:S01]  /*3890*/  LDL R32, [R1+0x13d8] ;  /* 0x0013d80001207983 */ /* 0x000f220000100800 */
[----:B------:R-:W-:Y:S02]  /*38a0*/  IABS R20, R49 ;  /* 0x0000003100147213 */ /* 0x000fe40000000000 */
[----:B------:R-:W-:-:S02]  /*38b0*/  ISETP.GT.U32.AND P5, PT, R0, R25, PT ;  /* 0x000000190000720c */ /* 0x000fc40003fa4070 */
[----:B------:R-:W-:Y:S01]  /*38c0*/  IABS R27, R34 ;  /* 0x00000022001b7213 */ /* 0x000fe20000000000 */
[--C-:B------:R-:W-:Y:S01]  /*38d0*/  @!P3 IMAD.IADD R16, R16, 0x1, -R17.reuse ;  /* 0x000000011010b824 */ /* 0x100fe200078e0a11 */
[----:B------:R-:W4:Y:S01]  /*38e0*/  LDL R34, [R1+0x13d0] ;  /* 0x0013d00001227983 */ /* 0x000f220000100800 */
[--C-:B------:R-:W-:Y:S02]  /*38f0*/  @!P6 IMAD.IADD R14, R14, 0x1, -R17.reuse ;  /* 0x000000010e0ee824 */ /* 0x100fe400078e0a11 */
[--C-:B------:R-:W-:Y:S01]  /*3900*/  @!P2 IMAD.IADD R13, R13, 0x1, -R17.reuse ;  /* 0x000000010d0da824 */ /* 0x100fe200078e0a11 */
[C---:B------:R-:W-:Y:S01]  /*3910*/  ISETP.GT.U32.AND P3, PT, R17.reuse, R16, PT ;  /* 0x000000101100720c */ /* 0x040fe20003f64070 */
[----:B------:R-:W-:Y:S01]  /*3920*/  IMAD.HI.U32 R21, R60, R20, RZ ;  /* 0x000000143c157227 */ /* 0x000fe200078e00ff */
[----:B------:R-:W-:Y:S01]  /*3930*/  ISETP.GT.U32.AND P6, PT, R17, R14, PT ;  /* 0x0000000e1100720c */ /* 0x000fe20003fc4070 */
[----:B------:R-:W4:Y:S02]  /*3940*/  LDL R49, [R1+0x13c0] ;  /* 0x0013c00001317983 */ /* 0x000f240000100800 */
[----:B------:R-:W-:Y:S01]  /*3950*/  @!P4 IMAD.IADD R15, R15, 0x1, -R17 ;  /* 0x000000010f0fc824 */ /* 0x000fe200078e0a11 */
[----:B------:R-:W-:Y:S01]  /*3960*/  ISETP.GT.U32.AND P4, PT, R17, R13, PT ;  /* 0x0000000d1100720c */ /* 0x000fe20003f84070 */
[----:B------:R-:W-:-:S02]  /*3970*/  IMAD.MOV R21, RZ, RZ, -R21 ;  /* 0x000000ffff157224 */ /* 0x000fc400078e0a15 */
[----:B------:R-:W-:Y:S01]  /*3980*/  IMAD.HI.U32 R26, R60, R24, RZ ;  /* 0x000000183c1a7227 */ /* 0x000fe200078e00ff */
[----:B------:R-:W-:-:S03]  /*3990*/  ISETP.GT.U32.AND P2, PT, R17, R15, PT ;  /* 0x0000000f1100720c */ /* 0x000fc60003f44070 */
[----:B------:R-:W-:Y:S02]  /*39a0*/  IMAD R58, R0, R21, R20 ;  /* 0x00000015003a7224 */ /* 0x000fe400078e0214 */
[----:B------:R-:W-:Y:S02]  /*39b0*/  IMAD.MOV R26, RZ, RZ, -R26 ;  /* 0x000000ffff1a7224 */ /* 0x000fe400078e0a1a */
[----:B------:R-:W-:Y:S01]  /*39c0*/  @!P5 IMAD.IADD R25, R25, 0x1, -R0 ;  /* 0x000000011919d824 */ /* 0x000fe200078e0a00 */
[----:B------:R-:W-:Y:S01]  /*39d0*/  ISETP.GE.AND P5, PT, R35, RZ, PT ;  /* 0x000000ff2300720c */ /* 0x000fe20003fa6270 */
[--C-:B------:R-:W-:Y:S01]  /*39e0*/  @!P3 IMAD.IADD R16, R16, 0x1, -R17.reuse ;  /* 0x000000011010b824 */ /* 0x100fe200078e0a11 */
[----:B------:R-:W-:Y:S01]  /*39f0*/  ISETP.GE.AND P3, PT, R36, RZ, PT ;  /* 0x000000ff2400720c */ /* 0x000fe20003f66270 */
[----:B------:R-:W-:Y:S01]  /*3a00*/  IMAD R50, R0, R26, R24 ;  /* 0x0000001a00327224 */ /* 0x000fe200078e0218 */
[----:B------:R-:W4:Y:S01]  /*3a10*/  LDL R35, [R1+0x13b4] ;  /* 0x0013b40001237983 */ /* 0x000f220000100800 */
[--C-:B------:R-:W-:Y:S01]  /*3a20*/  @!P6 IMAD.IADD R14, R14, 0x1, -R17.reuse ;  /* 0x000000010e0ee824 */ /* 0x100fe200078e0a11 */
[----:B------:R-:W-:Y:S01]  /*3a30*/  ISETP.GE.AND P6, PT, R37, RZ, PT ;  /* 0x000000ff2500720c */ /* 0x000fe20003fc6270 */
[--C-:B------:R-:W-:Y:S01]  /*3a40*/  @!P4 IMAD.IADD R13, R13, 0x1, -R17.reuse ;  /* 0x000000010d0dc824 */ /* 0x100fe200078e0a11 */
[----:B------:R-:W-:Y:S01]  /*3a50*/  ISETP.GE.AND P4, PT, R39, RZ, PT ;  /* 0x000000ff2700720c */ /* 0x000fe20003f86270 */
[----:B------:R-:W-:Y:S01]  /*3a60*/  @!P2 IMAD.IADD R15, R15, 0x1, -R17 ;  /* 0x000000010f0fa824 */ /* 0x000fe200078e0a11 */
[----:B------:R-:W4:Y:S03]  /*3a70*/  LDL R37, [R1+0x13ac] ;  /* 0x0013ac0001257983 */ /* 0x000f260000100800 */
[----:B------:R-:W-:Y:S01]  /*3a80*/  @!P5 IMAD.MOV R16, RZ, RZ, -R16 ;  /* 0x000000ffff10d224 */ /* 0x000fe200078e0a10 */
[----:B------:R-:W-:Y:S01]  /*3a90*/  ISETP.NE.AND P5, PT, R2, RZ, PT ;  /* 0x000000ff0200720c */ /* 0x000fe20003fa5270 */
[----:B------:R-:W-:Y:S01]  /*3aa0*/  @!P3 IMAD.MOV R15, RZ, RZ, -R15 ;  /* 0x000000ffff0fb224 */ /* 0x000fe200078e0a0f */
[----:B------:R-:W-:Y:S01]  /*3ab0*/  LOP3.LUT R2, RZ, R2, RZ, 0x33, !PT ;  /* 0x00000002ff027212 */ /* 0x000fe200078e33ff */
[----:B------:R-:W4:Y:S02]  /*3ac0*/  LDL R39, [R1+0x13a8] ;  /* 0x0013a80001277983 */ /* 0x000f240000100800 */
[----:B------:R-:W-:-:S02]  /*3ad0*/  @!P6 IMAD.MOV R14, RZ, RZ, -R14 ;  /* 0x000000ffff0ee224 */ /* 0x000fc400078e0a0e */
[----:B------:R-:W-:Y:S01]  /*3ae0*/  @!P4 IMAD.MOV R13, RZ, RZ, -R13 ;  /* 0x000000ffff0dc224 */ /* 0x000fe200078e0a0d */
[C---:B------:R-:W-:Y:S01]  /*3af0*/  SEL R16, R2.reuse, R16, !P5 ;  /* 0x0000001002107207 */ /* 0x040fe20006800000 */
[----:B------:R-:W4:Y:S01]  /*3b00*/  LDL R36, [R1+0x13b0] ;  /* 0x0013b00001247983 */ /* 0x000f220000100800 */
[C---:B------:R-:W-:Y:S02]  /*3b10*/  SEL R15, R2.reuse, R15, !P5 ;  /* 0x0000000f020f7207 */ /* 0x040fe40006800000 */
[C---:B------:R-:W-:Y:S02]  /*3b20*/  SEL R14, R2.reuse, R14, !P5 ;  /* 0x0000000e020e7207 */ /* 0x040fe40006800000 */
[----:B0-----:R-:W-:Y:S02]  /*3b30*/  IABS R22, R42 ;  /* 0x0000002a00167213 */ /* 0x001fe40000000000 */
[----:B------:R-:W-:Y:S01]  /*3b40*/  SEL R2, R2, R13, !P5 ;  /* 0x0000000d02027207 */ /* 0x000fe20006800000 */
[----:B------:R-:W4:Y:S01]  /*3b50*/  LDL R42, [R1+0x13c4] ;  /* 0x0013c400012a7983 */ /* 0x000f220000100800 */
[----:B--2---:R-:W-:-:S03]  /*3b60*/  IABS R18, R55 ;  /* 0x0000003700127213 */ /* 0x004fc60000000000 */
[----:B------:R-:W2:Y:S01]  /*3b70*/  LDL R55, [R1+0x13cc] ;  /* 0x0013cc0001377983 */ /* 0x000ea20000100800 */
[----:B---3--:R-:W-:-:S03]  /*3b80*/  IABS R24, R54 ;  /* 0x0000003600187213 */ /* 0x008fc60000000000 */
[----:B------:R-:W3:Y:S01]  /*3b90*/  LDL R54, [R1+0x13bc] ;  /* 0x0013bc0001367983 */ /* 0x000ee20000100800 */
[----:B----4-:R-:W-:-:S05]  /*3ba0*/  IABS R20, R33 ;  /* 0x0000002100147213 */ /* 0x010fca0000000000 */
[----:B------:R-:W-:-:S04]  /*3bb0*/  IMAD.HI.U32 R21, R60, R20, RZ ;  /* 0x000000143c157227 */ /* 0x000fc800078e00ff */
[----:B------:R-:W-:-:S04]  /*3bc0*/  IMAD.MOV R21, RZ, RZ, -R21 ;  /* 0x000000ffff157224 */ /* 0x000fc800078e0a15 */
[C---:B------:R-:W-:Y:S01]  /*3bd0*/  IMAD R59, R0.reuse, R21, R20 ;  /* 0x00000015003b7224 */ /* 0x040fe200078e0214 */
[----:B------:R-:W-:Y:S02]  /*3be0*/  IABS R21, R40 ;  /* 0x0000002800157213 */ /* 0x000fe40000000000 */
[----:B------:R-:W4:Y:S04]  /*3bf0*/  LDL R40, [R1+0x13b8] ;  /* 0x0013b80001287983 */ /* 0x000f280000100800 */
[----:B------:R-:W-:Y:S04]  /*3c00*/  STL [R1+0x188], R16 ;  /* 0x0001881001007387 */ /* 0x000fe80000100800 */
[----:B------:R-:W-:Y:S04]  /*3c10*/  STL [R1+0x17c], R15 ;  /* 0x00017c0f01007387 */ /* 0x000fe80000100800 */
[----:B------:R0:W-:Y:S04]  /*3c20*/  STL [R1+0x184], R14 ;  /* 0x0001840e01007387 */ /* 0x0001e80000100800 */
[----:B------:R1:W-:Y:S04]  /*3c30*/  STL [R1+0x180], R2 ;  /* 0x0001800201007387 */ /* 0x0003e80000100800 */
[----:B------:R-:W4:Y:S01]  /*3c40*/  LDL R53, [R1+0x13a4] ;  /* 0x0013a40001357983 */ /* 0x000f220000100800 */
[----:B------:R-:W-:-:S02]  /*3c50*/  ISETP.GT.U32.AND P3, PT, R0, R29, PT ;  /* 0x0000001d0000720c */ /* 0x000fc40003f64070 */
[----:B------:R-:W-:Y:S01]  /*3c60*/  ISETP.GT.U32.AND P5, PT, R0, R44, PT ;  /* 0x0000002c0000720c */ /* 0x000fe20003fa4070 */
[----:B------:R-:W-:Y:S01]  /*3c70*/  IMAD.HI.U32 R23, R60, R22, RZ ;  /* 0x000000163c177227 */ /* 0x000fe200078e00ff */
[----:B------:R-:W4:Y:S09]  /*3c80*/  LDL R33, [R1+0x139c] ;  /* 0x00139c0001217983 */ /* 0x000f320000100800 */
[--C-:B------:R-:W-:Y:S01]  /*3c90*/  @!P3 IMAD.IADD R29, R29, 0x1, -R0.reuse ;  /* 0x000000011d1db824 */ /* 0x100fe200078e0a00 */
[----:B------:R-:W-:Y:S01]  /*3ca0*/  ISETP.GT.U32.AND P3, PT, R0, R43, PT ;  /* 0x0000002b0000720c */ /* 0x000fe20003f64070 */
[----:B------:R-:W-:-:S02]  /*3cb0*/  @!P5 IMAD.IADD R44, R44, 0x1, -R0 ;  /* 0x000000012c2cd824 */ /* 0x000fc400078e0a00 */
[----:B------:R-:W-:Y:S02]  /*3cc0*/  IMAD.MOV R23, RZ, RZ, -R23 ;  /* 0x000000ffff177224 */ /* 0x000fe400078e0a17 */
[----:B------:R-:W-:Y:S01]  /*3cd0*/  IMAD.HI.U32 R28, R60, R27, RZ ;  /* 0x0000001b3c1c7227 */ /* 0x000fe200078e00ff */
[----:B------:R-:W-:-:S03]  /*3ce0*/  ISETP.GT.U32.AND P5, PT, R0, R52, PT ;  /* 0x000000340000720c */ /* 0x000fc60003fa4070 */
[----:B------:R-:W-:-:S04]  /*3cf0*/  IMAD R61, R0, R23, R22 ;  /* 0x00000017003d7224 */ /* 0x000fc800078e0216 */
[----:B------:R-:W-:Y:S01]  /*3d00*/  @!P3 IMAD.IADD R43, R43, 0x1, -R0 ;  /* 0x000000012b2bb824 */ /* 0x000fe200078e0a00 */
[----:B------:R-:W-:Y:S01]  /*3d10*/  ISETP.GT.U32.AND P3, PT, R0, R44, PT ;  /* 0x0000002c0000720c */ /* 0x000fe20003f64070 */
[----:B------:R-:W-:Y:S01]  /*3d20*/  IMAD.MOV R28, RZ, RZ, -R28 ;  /* 0x000000ffff1c7224 */ /* 0x000fe200078e0a1c */
[----:B------:R-:W-:Y:S01]  /*3d30*/  IABS R22, R41 ;  /* 0x0000002900167213 */ /* 0x000fe20000000000 */
[----:B------:R-:W-:Y:S01]  /*3d40*/  IMAD.HI.U32 R19, R60, R18, RZ ;  /* 0x000000123c137227 */ /* 0x000fe200078e00ff */
[----:B------:R-:W-:Y:S02]  /*3d50*/  IABS R23, R32 ;  /* 0x0000002000177213 */ /* 0x000fe40000000000 */
[----:B0-----:R-:W-:Y:S01]  /*3d60*/  IABS R14, R35 ;  /* 0x00000023000e7213 */ /* 0x001fe20000000000 */
[----:B------:R-:W-:Y:S01]  /*3d70*/  IMAD R51, R0, R28, R27 ;  /* 0x0000001c00337224 */ /* 0x000fe200078e021b */
[----:B------:R-:W-:Y:S01]  /*3d80*/  IABS R13, R37 ;  /* 0x00000025000d7213 */ /* 0x000fe20000000000 */
[----:B------:R-:W-:Y:S01]  /*3d90*/  IMAD.MOV R19, RZ, RZ, -R19 ;  /* 0x000000ffff137224 */ /* 0x000fe200078e0a13 */
[----:B-1----:R-:W-:Y:S01]  /*3da0*/  IABS R2, R39 ;  /* 0x0000002700027213 */ /* 0x002fe20000000000 */
[C---:B------:R-:W-:Y:S01]  /*3db0*/  IMAD.HI.U32 R27, R60.reuse, R24, RZ ;  /* 0x000000183c1b7227 */ /* 0x040fe200078e00ff */
[----:B------:R-:W-:Y:S01]  /*3dc0*/  IABS R16, R36 ;  /* 0x0000002400107213 */ /* 0x000fe20000000000 */
[----:B------:R-:W4:Y:S02]  /*3dd0*/  LDL R32, [R1+0x13a0] ;  /* 0x0013a00001207983 */ /* 0x000f240000100800 */
[----:B------:R-:W-:-:S04]  /*3de0*/  IMAD.HI.U32 R26, R60, R22, RZ ;  /* 0x000000163c1a7227 */ /* 0x000fc800078e00ff */
[----:B------:R-:W-:Y:S01]  /*3df0*/  IMAD R48, R0, R19, R18 ;  /* 0x0000001300307224 */ /* 0x000fe200078e0212 */
[----:B------:R-:W-:Y:S01]  /*3e00*/  IABS R18, R34 ;  /* 0x0000002200127213 */ /* 0x000fe20000000000 */
[----:B------:R-:W-:Y:S01]  /*3e10*/  IMAD.MOV R27, RZ, RZ, -R27 ;  /* 0x000000ffff1b7224 */ /* 0x000fe200078e0a1b */
[----:B------:R-:W4:Y:S01]  /*3e20*/  LDL R34, [R1+0x1398] ;  /* 0x0013980001227983 */ /* 0x000f220000100800 */
[----:B------:R-:W-:Y:S02]  /*3e30*/  IMAD.MOV R26, RZ, RZ, -R26 ;  /* 0x000000ffff1a7224 */ /* 0x000fe400078e0a1a */
[----:B------:R-:W-:-:S04]  /*3e40*/  IMAD.HI.U32 R28, R60, R23, RZ ;  /* 0x000000173c1c7227 */ /* 0x000fc800078e00ff */
[----:B------:R-:W-:Y:S01]  /*3e50*/  @!P3 IMAD.IADD R44, R44, 0x1, -R0 ;  /* 0x000000012c2cb824 */ /* 0x000fe200078e0a00 */
[C---:B------:R-:W-:Y:S01]  /*3e60*/  ISETP.GT.U32.AND P3, PT, R0.reuse, R12, PT ;  /* 0x0000000c0000720c */ /* 0x040fe20003f64070 */
[C---:B------:R-:W-:Y:S02]  /*3e70*/  IMAD R47, R0.reuse, R27, R24 ;  /* 0x0000001b002f7224 */ /* 0x040fe400078e0218 */
[----:B------:R-:W-:Y:S02]  /*3e80*/  IMAD R57, R0, R26, R22 ;  /* 0x0000001a00397224 */ /* 0x000fe400078e0216 */
[----:B------:R-:W-:Y:S02]  /*3e90*/  IMAD.MOV R24, RZ, RZ, -R28 ;  /* 0x000000ffff187224 */ /* 0x000fe400078e0a1c */
[----:B------:R-:W-:Y:S01]  /*3ea0*/  @!P5 IMAD.IADD R52, R52, 0x1, -R0 ;  /* 0x000000013434d824 */ /* 0x000fe200078e0a00 */
[----:B------:R-:W-:Y:S01]  /*3eb0*/  ISETP.GT.U32.AND P5, PT, R0, R11, PT ;  /* 0x0000000b0000720c */ /* 0x000fe20003fa4070 */
[----:B------:R-:W-:-:S04]  /*3ec0*/  IMAD.HI.U32 R19, R60, R18, RZ ;  /* 0x000000123c137227 */ /* 0x000fc800078e00ff */
[----:B------:R-:W-:Y:S02]  /*3ed0*/  IMAD R46, R0, R24, R23 ;  /* 0x00000018002e7224 */ /* 0x000fe400078e0217 */
[----:B------:R-:W-:Y:S02]  /*3ee0*/  IMAD.MOV R19, RZ, RZ, -R19 ;  /* 0x000000ffff137224 */ /* 0x000fe400078e0a13 */
[----:B------:R-:W-:-:S04]  /*3ef0*/  IMAD.HI.U32 R24, R60, R21, RZ ;  /* 0x000000153c187227 */ /* 0x000fc800078e00ff */
[--C-:B------:R-:W-:Y:S02]  /*3f00*/  @!P3 IMAD.IADD R12, R12, 0x1, -R0.reuse ;  /* 0x000000010c0cb824 */ /* 0x100fe400078e0a00 */
[----:B------:R-:W-:Y:S02]  /*3f10*/  @!P5 IMAD.IADD R11, R11, 0x1, -R0 ;  /* 0x000000010b0bd824 */ /* 0x000fe400078e0a00 */
[----:B------:R-:W-:Y:S01]  /*3f20*/  IMAD.HI.U32 R15, R60, R14, RZ ;  /* 0x0000000e3c0f7227 */ /* 0x000fe200078e00ff */
[----:B------:R-:W-:-:S03]  /*3f30*/  ISETP.GT.U32.AND P5, PT, R0, R12, PT ;  /* 0x0000000c0000720c */ /* 0x000fc60003fa4070 */
[----:B------:R-:W-:-:S04]  /*3f40*/  IMAD.MOV R15, RZ, RZ, -R15 ;  /* 0x000000ffff0f7224 */ /* 0x000fc800078e0a0f */
[----:B------:R-:W-:Y:S02]  /*3f50*/  IMAD R39, R0, R15, R14 ;  /* 0x0000000f00277224 */ /* 0x000fe400078e020e */
[----:B------:R-:W-:-:S04]  /*3f60*/  IMAD.HI.U32 R14, R60, R13, RZ ;  /* 0x0000000d3c0e7227 */ /* 0x000fc800078e00ff */
[----:B------:R-:W-:Y:S02]  /*3f70*/  @!P5 IMAD.IADD R12, R12, 0x1, -R0 ;  /* 0x000000010c0cd824 */ /* 0x000fe400078e0a00 */
[----:B------:R-:W-:-:S03]  /*3f80*/  IMAD.MOV R14, RZ, RZ, -R14 ;  /* 0x000000ffff0e7224 */ /* 0x000fc600078e0a0e */
[----:B------:R0:W-:Y:S01]  /*3f90*/  STL [R1+0x1560], R12 ;  /* 0x0015600c01007387 */ /* 0x0001e20000100800 */
[----:B------:R-:W-:-:S03]  /*3fa0*/  IMAD R36, R0, R14, R13 ;  /* 0x0000000e00247224 */ /* 0x000fc600078e020d */
[----:B0-----:R-:W4:Y:S01]  /*3fb0*/  LDL R12, [R1+0x1390] ;  /* 0x00139000010c7983 */ /* 0x001f220000100800 */
[----:B------:R-:W-:-:S13]  /*3fc0*/  ISETP.GT.U32.AND P6, PT, R0, R25, PT ;  /* 0x000000190000720c */ /* 0x000fda0003fc4070 */
[----:B------:R-:W-:Y:S01]  /*3fd0*/  @!P6 IMAD.IADD R25, R25, 0x1, -R0 ;  /* 0x000000011919e824 */ /* 0x000fe200078e0a00 */
[C---:B------:R-:W-:Y:S02]  /*3fe0*/  ISETP.GT.U32.AND P6, PT, R0.reuse, R29, PT ;  /* 0x0000001d0000720c */ /* 0x040fe40003fc4070 */
[----:B--2---:R-:W-:Y:S01]  /*3ff0*/  IABS R22, R55 ;  /* 0x0000003700167213 */ /* 0x004fe20000000000 */
[----:B------:R-:W-:-:S04]  /*4000*/  IMAD R55, R0, R19, R18 ;  /* 0x0000001300377224 */ /* 0x000fc800078e0212 */
[----:B------:R-:W-:-:S04]  /*4010*/  IMAD.HI.U32 R23, R60, R22, RZ ;  /* 0x000000163c177227 */ /* 0x000fc800078e00ff */
[----:B------:R-:W-:Y:S01]  /*4020*/  IMAD.MOV R23, RZ, RZ, -R23 ;  /* 0x000000ffff177224 */ /* 0x000fe200078e0a17 */
[----:B------:R-:W-:Y:S02]  /*4030*/  IABS R19, R49 ;  /* 0x0000003100137213 */ /* 0x000fe40000000000 */
[----:B---3--:R-:W-:Y:S01]  /*4040*/  IABS R18, R54 ;  /* 0x0000003600127213 */ /* 0x008fe20000000000 */
[----:B------:R-:W-:Y:S02]  /*4050*/  IMAD R54, R0, R23, R22 ;  /* 0x0000001700367224 */ /* 0x000fe400078e0216 */
[----:B------:R-:W-:Y:S02]  /*4060*/  IMAD.MOV R22, RZ, RZ, -R24 ;  /* 0x000000ffff167224 */ /* 0x000fe400078e0a18 */
[----:B------:R-:W-:-:S04]  /*4070*/  IMAD.HI.U32 R27, R60, R18, RZ ;  /* 0x000000123c1b7227 */ /* 0x000fc800078e00ff */
[----:B------:R-:W-:Y:S02]  /*4080*/  IMAD R49, R0, R22, R21 ;  /* 0x0000001600317224 */ /* 0x000fe400078e0215 */
[----:B------:R-:W-:-:S04]  /*4090*/  IMAD.MOV R21, RZ, RZ, -R27 ;  /* 0x000000ffff157224 */ /* 0x000fc800078e0a1b */
[----:B------:R-:W-:Y:S01]  /*40a0*/  IMAD R3, R0, R21, R18 ;  /* 0x0000001500037224 */ /* 0x000fe200078e0212 */
[----:B----4-:R-:W-:-:S05]  /*40b0*/  IABS R17, R40 ;  /* 0x0000002800117213 */ /* 0x010fca0000000000 */
[----:B------:R-:W-:-:S04]  /*40c0*/  IMAD.HI.U32 R18, R60, R17, RZ ;  /* 0x000000113c127227 */ /* 0x000fc800078e00ff */
[----:B------:R-:W-:-:S04]  /*40d0*/  IMAD.MOV R18, RZ, RZ, -R18 ;  /* 0x000000ffff127224 */ /* 0x000fc800078e0a12 */
[----:B------:R-:W-:Y:S02]  /*40e0*/  IMAD R40, R0, R18, R17 ;  /* 0x0000001200287224 */ /* 0x000fe400078e0211 */
[----:B------:R-:W2:Y:S01]  /*40f0*/  LDL R18, [R1+0x138c] ;  /* 0x00138c0001127983 */ /* 0x000ea20000100800 */
[----:B------:R-:W-:-:S03]  /*4100*/  IABS R13, R53 ;  /* 0x00000035000d7213 */ /* 0x000fc60000000000 */
[----:B------:R-:W3:Y:S04]  /*4110*/  LDL.LU R53, [R1+0x68] ;  /* 0x0000680001357983 */ /* 0x000ee80000300800 */
[----:B------:R-:W4:Y:S01]  /*4120*/  LDL.LU R21, [R1+0x64] ;  /* 0x0000640001157983 */ /* 0x000f220000300800 */
[----:B------:R-:W-:Y:S01]  /*4130*/  @!P6 IMAD.IADD R29, R29, 0x1, -R0 ;  /* 0x000000011d1de824 */ /* 0x000fe200078e0a00 */
[----:B------:R-:W-:Y:S01]  /*4140*/  ISETP.GT.U32.AND P6, PT, R0, R43, PT ;  /* 0x0000002b0000720c */ /* 0x000fe20003fc4070 */
[----:B------:R-:W-:Y:S01]  /*4150*/  IMAD.HI.U32 R23, R60, R19, RZ ;  /* 0x000000133c177227 */ /* 0x000fe200078e00ff */
[----:B------:R-:W-:-:S03]  /*4160*/  ISETP.GT.U32.AND P3, PT, R0, R9, PT ;  /* 0x000000090000720c */ /* 0x000fc60003f64070 */
[----:B------:R-:W-:-:S08]  /*4170*/  IMAD.MOV R23, RZ, RZ, -R23 ;  /* 0x000000ffff177224 */ /* 0x000fd000078e0a17 */
[--C-:B------:R-:W-:Y:S01]  /*4180*/  @!P6 IMAD.IADD R43, R43, 0x1, -R0.reuse ;  /* 0x000000012b2be824 */ /* 0x100fe200078e0a00 */
[C---:B------:R-:W-:Y:S01]  /*4190*/  ISETP.GT.U32.AND P6, PT, R0.reuse, R52, PT ;  /* 0x000000340000720c */ /* 0x040fe20003fc4070 */
[----:B------:R-:W-:Y:S02]  /*41a0*/  IMAD R41, R0, R23, R19 ;  /* 0x0000001700297224 */ /* 0x000fe400078e0213 */
[----:B------:R-:W2:Y:S01]  /*41b0*/  LDL.LU R23, [R1+0x60] ;  /* 0x0000600001177983 */ /* 0x000ea20000300800 */
[--C-:B------:R-:W-:Y:S01]  /*41c0*/  @!P3 IMAD.IADD R9, R9, 0x1, -R0.reuse ;  /* 0x000000010909b824 */ /* 0x100fe200078e0a00 */
[----:B------:R-:W-:Y:S02]  /*41d0*/  IABS R20, R42 ;  /* 0x0000002a00147213 */ /* 0x000fe40000000000 */
[----:B------:R-:W2:Y:S06]  /*41e0*/  LDL R19, [R1+0x1388] ;  /* 0x0013880001137983 */ /* 0x000eac0000100800 */
[----:B------:R-:W-:Y:S01]  /*41f0*/  @!P6 IMAD.IADD R52, R52, 0x1, -R0 ;  /* 0x000000013434e824 */ /* 0x000fe200078e0a00 */
[----:B------:R-:W-:Y:S01]  /*4200*/  ISETP.GT.U32.AND P6, PT, R0, R11, PT ;  /* 0x0000000b0000720c */ /* 0x000fe20003fc4070 */
[----:B------:R-:W-:-:S04]  /*4210*/  IMAD.HI.U32 R26, R60, R20, RZ ;  /* 0x000000143c1a7227 */ /* 0x000fc800078e00ff */
[----:B------:R-:W-:-:S08]  /*4220*/  IMAD.MOV R24, RZ, RZ, -R26 ;  /* 0x000000ffff187224 */ /* 0x000fd000078e0a1a */
[----:B------:R-:W-:Y:S01]  /*4230*/  @!P6 IMAD.IADD R11, R11, 0x1, -R0 ;  /* 0x000000010b0be824 */ /* 0x000fe200078e0a00 */
[C---:B------:R-:W-:Y:S01]  /*4240*/  ISETP.GT.U32.AND P6, PT, R0.reuse, R9, PT ;  /* 0x000000090000720c */ /* 0x040fe20003fc4070 */
[----:B------:R-:W-:Y:S02]  /*4250*/  IMAD R42, R0, R24, R20 ;  /* 0x00000018002a7224 */ /* 0x000fe400078e0214 */
[----:B------:R-:W2:Y:S04]  /*4260*/  LDL.LU R24, [R1+0x5c] ;  /* 0x00005c0001187983 */ /* 0x000ea80000300800 */
[----:B------:R-:W2:Y:S04]  /*4270*/  LDL.LU R27, [R1+0xc8] ;  /* 0x0000c800011b7983 */ /* 0x000ea80000300800 */
[----:B------:R-:W2:Y:S02]  /*4280*/  LDL.LU R22, [R1+0xc4] ;  /* 0x0000c40001167983 */ /* 0x000ea40000300800 */
[----:B------:R-:W-:-:S02]  /*4290*/  @!P6 IMAD.IADD R9, R9, 0x1, -R0 ;  /* 0x000000010909e824 */ /* 0x000fc400078e0a00 */
[----:B------:R-:W2:Y:S04]  /*42a0*/  LDL.LU R26, [R1+0xc0] ;  /* 0x0000c000011a7983 */ /* 0x000ea80000300800 */
[----:B------:R-:W2:Y:S04]  /*42b0*/  LDL.LU R28, [R1+0xbc] ;  /* 0x0000bc00011c7983 */ /* 0x000ea80000300800 */
[----:B------:R-:W2:Y:S04]  /*42c0*/  LDL.LU R20, [R1+0xb8] ;  /* 0x0000b80001147983 */ /* 0x000ea80000300800 */
[----:B------:R0:W-:Y:S04]  /*42d0*/  STL [R1+0x155c], R9 ;  /* 0x00155c0901007387 */ /* 0x0001e80000100800 */
[----:B0-----:R-:W2:Y:S01]  /*42e0*/  LDL R9, [R1+0x1394] ;  /* 0x0013940001097983 */ /* 0x001ea20000100800 */
[----:B------:R-:W-:-:S02]  /*42f0*/  ISETP.GT.U32.AND P2, PT, R0, R30, PT ;  /* 0x0000001e0000720c */ /* 0x000fc40003f44070 */
[----:B------:R-:W-:-:S11]  /*4300*/  ISETP.GT.U32.AND P4, PT, R0, R38, PT ;  /* 0x000000260000720c */ /* 0x000fd60003f84070 */
[--C-:B------:R-:W-:Y:S02]  /*4310*/  @!P2 IMAD.IADD R30, R30, 0x1, -R0.reuse ;  /* 0x000000011e1ea824 */ /* 0x100fe400078e0a00 */
[----:B------:R-:W-:-:S03]  /*4320*/  @!P4 IMAD.IADD R38, R38, 0x1, -R0 ;  /* 0x000000012626c824 */ /* 0x000fc600078e0a00 */
[C---:B------:R-:W-:Y:S02]  /*4330*/  ISETP.GT.U32.AND P2, PT, R0.reuse, R30, PT ;  /* 0x0000001e0000720c */ /* 0x040fe40003f44070 */
[----:B------:R-:W-:-:S11]  /*4340*/  ISETP.GT.U32.AND P4, PT, R0, R38, PT ;  /* 0x000000260000720c */ /* 0x000fd60003f84070 */
[--C-:B------:R-:W-:Y:S01]  /*4350*/  @!P2 IMAD.IADD R30, R30, 0x1, -R0.reuse ;  /* 0x000000011e1ea824 */ /* 0x100fe200078e0a00 */
[----:B------:R-:W-:Y:S01]  /*4360*/  ISETP.GT.U32.AND P2, PT, R0, R45, PT ;  /* 0x0000002d0000720c */ /* 0x000fe20003f44070 */
[----:B------:R-:W-:Y:S01]  /*4370*/  @!P4 IMAD.IADD R38, R38, 0x1, -R0 ;  /* 0x000000012626c824 */ /* 0x000fe200078e0a00 */
[----:B------:R-:W-:-:S11]  /*4380*/  ISETP.GT.U32.AND P4, PT, R0, R56, PT ;  /* 0x000000380000720c */ /* 0x000fd60003f84070 */
[--C-:B------:R-:W-:Y:S02]  /*4390*/  @!P2 IMAD.IADD R45, R45, 0x1, -R0.reuse ;  /* 0x000000012d2da824 */ /* 0x100fe400078e0a00 */
[----:B------:R-:W-:-:S03]  /*43a0*/  @!P4 IMAD.IADD R56, R56, 0x1, -R0 ;  /* 0x000000013838c824 */ /* 0x000fc600078e0a00 */
[C---:B------:R-:W-:Y:S02]  /*43b0*/  ISETP.GT.U32.AND P2, PT, R0.reuse, R45, PT ;  /* 0x0000002d0000720c */ /* 0x040fe40003f44070 */
[C---:B------:R-:W-:Y:S02]  /*43c0*/  ISETP.GT.U32.AND P4, PT, R0.reuse, R56, PT ;  /* 0x000000380000720c */ /* 0x040fe40003f84070 */
[C---:B------:R-:W-:Y:S02]  /*43d0*/  ISETP.GT.U32.AND P5, PT, R0.reuse, R7, PT ;  /* 0x000000070000720c */ /* 0x040fe40003fa4070 */
[----:B------:R-:W-:-:S07]  /*43e0*/  ISETP.GT.U32.AND P3, PT, R0, R6, PT ;  /* 0x000000060000720c */ /* 0x000fce0003f64070 */
[--C-:B------:R-:W-:Y:S01]  /*43f0*/  @!P2 IMAD.IADD R45, R45, 0x1, -R0.reuse ;  /* 0x000000012d2da824 */ /* 0x100fe200078e0a00 */
[----:B------:R-:W-:Y:S01]  /*4400*/  ISETP.GT.U32.AND P2, PT, R0, R10, PT ;  /* 0x0000000a0000720c */ /* 0x000fe20003f44070 */
[--C-:B------:R-:W-:Y:S01]  /*4410*/  @!P4 IMAD.IADD R56, R56, 0x1, -R0.reuse ;  /* 0x000000013838c824 */ /* 0x100fe200078e0a00 */
[----:B------:R-:W-:Y:S01]  /*4420*/  ISETP.GT.U32.AND P4, PT, R0, R8, PT ;  /* 0x000000080000720c */ /* 0x000fe20003f84070 */
[--C-:B------:R-:W-:Y:S02]  /*4430*/  @!P5 IMAD.IADD R7, R7, 0x1, -R0.reuse ;  /* 0x000000010707d824 */ /* 0x100fe400078e0a00 */
[----:B------:R-:W-:-:S08]  /*4440*/  @!P3 IMAD.IADD R6, R6, 0x1, -R0 ;  /* 0x000000010606b824 */ /* 0x000fd000078e0a00 */
[--C-:B------:R-:W-:Y:S02]  /*4450*/  @!P2 IMAD.IADD R10, R10, 0x1, -R0.reuse ;  /* 0x000000010a0aa824 */ /* 0x100fe400078e0a00 */
[----:B------:R-:W-:Y:S01]  /*4460*/  @!P4 IMAD.IADD R8, R8, 0x1, -R0 ;  /* 0x000000010808c824 */ /* 0x000fe200078e0a00 */
[C---:B------:R-:W-:Y:S02]  /*4470*/  ISETP.GT.U32.AND P3, PT, R0.reuse, R7, PT ;  /* 0x000000070000720c */ /* 0x040fe40003f64070 */
[C---:B------:R-:W-:Y:S02]  /*4480*/  ISETP.GT.U32.AND P2, PT, R0.reuse, R10, PT ;  /* 0x0000000a0000720c */ /* 0x040fe40003f44070 */
[C---:B------:R-:W-:Y:S02]  /*4490*/  ISETP.GT.U32.AND P4, PT, R0.reuse, R8, PT ;  /* 0x000000080000720c */ /* 0x040fe40003f84070 */
[----:B------:R-:W-:-:S07]  /*44a0*/  ISETP.GT.U32.AND P5, PT, R0, R4, PT ;  /* 0x000000040000720c */ /* 0x000fce0003fa4070 */
[--C-:B------:R-:W-:Y:S02]  /*44b0*/  @!P3 IMAD.IADD R7, R7, 0x1, -R0.reuse ;  /* 0x000000010707b824 */ /* 0x100fe400078e0a00 */
[--C-:B------:R-:W-:Y:S01]  /*44c0*/  @!P2 IMAD.IADD R10, R10, 0x1, -R0.reuse ;  /* 0x000000010a0aa824 */ /* 0x100fe200078e0a00 */
[----:B------:R-:W-:Y:S01]  /*44d0*/  ISETP.GT.U32.AND P2, PT, R0, R5, PT ;  /* 0x000000050000720c */ /* 0x000fe20003f44070 */
[--C-:B------:R-:W-:Y:S01]  /*44e0*/  @!P4 IMAD.IADD R8, R8, 0x1, -R0.reuse ;  /* 0x000000010808c824 */ /* 0x100fe200078e0a00 */
[----:B------:R-:W-:Y:S01]  /*44f0*/  ISETP.GT.U32.AND P4, PT, R0, R31, PT ;  /* 0x0000001f0000720c */ /* 0x000fe20003f84070 */
[----:B------:R-:W-:Y:S01]  /*4500*/  @!P5 IMAD.IADD R4, R4, 0x1, -R0 ;  /* 0x000000010404d824 */ /* 0x000fe200078e0a00 */
[----:B------:R-:W-:-:S09]  /*4510*/  ISETP.GT.U32.AND P6, PT, R0, R6, PT ;  /* 0x000000060000720c */ /* 0x000fd20003fc4070 */
[--C-:B------:R-:W-:Y:S02]  /*4520*/  @!P2 IMAD.IADD R5, R5, 0x1, -R0.reuse ;  /* 0x000000010505a824 */ /* 0x100fe400078e0a00 */
[----:B------:R-:W-:-:S03]  /*4530*/  @!P4 IMAD.IADD R31, R31, 0x1, -R0 ;  /* 0x000000011f1fc824 */ /* 0x000fc600078e0a00 */
[C---:B------:R-:W-:Y:S02]  /*4540*/  ISETP.GT.U32.AND P2, PT, R0.reuse, R5, PT ;  /* 0x000000050000720c */ /* 0x040fe40003f44070 */
[----:B------:R-:W-:Y:S01]  /*4550*/  ISETP.GT.U32.AND P4, PT, R0, R31, PT ;  /* 0x0000001f0000720c */ /* 0x000fe20003f84070 */
[--C-:B------:R-:W-:Y:S01]  /*4560*/  @!P6 IMAD.IADD R6, R6, 0x1, -R0.reuse ;  /* 0x000000010606e824 */ /* 0x100fe200078e0a00 */
[----:B------:R-:W-:Y:S04]  /*4570*/  STL [R1+0x1550], R7 ;  /* 0x0015500701007387 */ /* 0x000fe80000100800 */
[----:B------:R-:W-:Y:S05]  /*4580*/  STL [R1+0x1554], R6 ;  /* 0x0015540601007387 */ /* 0x000fea0000100800 */
[----:B------:R-:W-:-:S02]  /*4590*/  @!P2 IMAD.IADD R5, R5, 0x1, -R0 ;  /* 0x000000010505a824 */ /* 0x000fc400078e0a00 */
[----:B------:R-:W-:-:S03]  /*45a0*/  @!P4 IMAD.IADD R31, R31, 0x1, -R0 ;  /* 0x000000011f1fc824 */ /* 0x000fc600078e0a00 */
[----:B------:R-:W-:Y:S04]  /*45b0*/  STL [R1+0x1558], R5 ;  /* 0x0015580501007387 */ /* 0x000fe80000100800 */
[----:B------:R-:W-:Y:S01]  /*45c0*/  STL [R1+0x6c], R31 ;  /* 0x00006c1f01007387 */ /* 0x000fe20000100800 */
[C---:B---3--:R-:W-:Y:S02]  /*45d0*/  ISETP.GT.U32.AND P3, PT, R0.reuse, R53, PT ;  /* 0x000000350000720c */ /* 0x048fe40003f64070 */
[----:B----4-:R-:W-:-:S11]  /*45e0*/  ISETP.GT.U32.AND P5, PT, R0, R21, PT ;  /* 0x000000150000720c */ /* 0x010fd60003fa4070 */
[--C-:B------:R-:W-:Y:S02]  /*45f0*/  @!P3 IMAD.IADD R53, R53, 0x1, -R0.reuse ;  /* 0x000000013535b824 */ /* 0x100fe400078e0a00 */
[----:B------:R-:W-:-:S03]  /*4600*/  @!P5 IMAD.IADD R21, R21, 0x1, -R0 ;  /* 0x000000011515d824 */ /* 0x000fc600078e0a00 */
[----:B------:R-:W-:-:S13]  /*4610*/  ISETP.GT.U32.AND P5, PT, R0, R53, PT ;  /* 0x000000350000720c */ /* 0x000fda0003fa4070 */
[----:B------:R-:W-:-:S05]  /*4620*/  @!P5 IMAD.IADD R53, R53, 0x1, -R0 ;  /* 0x000000013535d824 */ /* 0x000fca00078e0a00 */
[----:B------:R0:W-:Y:S04]  /*4630*/  STL [R1+0x68], R53 ;  /* 0x0000683501007387 */ /* 0x0001e80000100800 */
[----:B0-----:R-:W3:Y:S01]  /*4640*/  LDL.LU R53, [R1+0xb4] ;  /* 0x0000b40001357983 */ /* 0x001ee20000300800 */
[----:B--2---:R-:W-:Y:S01]  /*4650*/  ISETP.GT.U32.AND P2, PT, R0, R23, PT ;  /* 0x000000170000720c */ /* 0x004fe20003f44070 */
[----:B------:R-:W-:Y:S01]  /*4660*/  IMAD.HI.U32 R17, R60, R2, RZ ;  /* 0x000000023c117227 */ /* 0x000fe200078e00ff */
[----:B------:R-:W-:Y:S01]  /*4670*/  ISETP.GT.U32.AND P6, PT, R0, R4, PT ;  /* 0x000000040000720c */ /* 0x000fe20003fc4070 */
[----:B------:R-:W2:Y:S02]  /*4680*/  LDL.LU R7, [R1+0xb0] ;  /* 0x0000b00001077983 */ /* 0x000ea40000300800 */
[----:B------:R-:W-:-:S02]  /*4690*/  IMAD.MOV R17, RZ, RZ, -R17 ;  /* 0x000000ffff117224 */ /* 0x000fc400078e0a11 */
[----:B------:R-:W-:-:S04]  /*46a0*/  IMAD.HI.U32 R15, R60, R16, RZ ;  /* 0x000000103c0f7227 */ /* 0x000fc800078e00ff */
[----:B------:R-:W-:Y:S01]  /*46b0*/  IMAD R35, R0, R17, R2 ;  /* 0x0000001100237224 */ /* 0x000fe200078e0202 */
[----:B------:R-:W-:Y:S01]  /*46c0*/  IABS R2, R32 ;  /* 0x0000002000027213 */ /* 0x000fe20000000000 */
[----:B------:R-:W-:Y:S02]  /*46d0*/  IMAD.MOV R15, RZ, RZ, -R15 ;  /* 0x000000ffff0f7224 */ /* 0x000fe400078e0a0f */
[--C-:B------:R-:W-:Y:S02]  /*46e0*/  @!P2 IMAD.IADD R23, R23, 0x1, -R0.reuse ;  /* 0x000000011717a824 */ /* 0x100fe400078e0a00 */
[----:B------:R-:W-:Y:S01]  /*46f0*/  @!P6 IMAD.IADD R4, R4, 0x1, -R0 ;  /* 0x000000010404e824 */ /* 0x000fe200078e0a00 */
[----:B------:R-:W-:Y:S01]  /*4700*/  ISETP.GT.U32.AND P6, PT, R0, R21, PT ;  /* 0x000000150000720c */ /* 0x000fe20003fc4070 */
[----:B------:R-:W-:Y:S01]  /*4710*/  IMAD.HI.U32 R17, R60, R2, RZ ;  /* 0x000000023c117227 */ /* 0x000fe200078e00ff */
[----:B------:R-:W-:-:S03]  /*4720*/  ISETP.GT.U32.AND P2, PT, R0, R23, PT ;  /* 0x000000170000720c */ /* 0x000fc60003f44070 */
[----:B------:R-:W-:Y:S02]  /*4730*/  IMAD R37, R0, R15, R16 ;  /* 0x0000000f00257224 */ /* 0x000fe400078e0210 */
[----:B------:R-:W-:Y:S01]  /*4740*/  IMAD.HI.U32 R16, R60, R13, RZ ;  /* 0x0000000d3c107227 */ /* 0x000fe200078e00ff */
[----:B------:R-:W-:-:S03]  /*4750*/  IABS R15, R34 ;  /* 0x00000022000f7213 */ /* 0x000fc60000000000 */
[----:B------:R-:W-:Y:S01]  /*4760*/  IMAD.MOV R17, RZ, RZ, -R17 ;  /* 0x000000ffff117224 */ /* 0x000fe200078e0a11 */
[----:B------:R-:W-:Y:S01]  /*4770*/  IABS R14, R33 ;  /* 0x00000021000e7213 */ /* 0x000fe20000000000 */
[----:B------:R-:W-:Y:S02]  /*4780*/  IMAD.MOV R16, RZ, RZ, -R16 ;  /* 0x000000ffff107224 */ /* 0x000fe400078e0a10 */
[----:B------:R-:W-:Y:S02]  /*4790*/  IMAD R33, R0, R17, R2 ;  /* 0x0000001100217224 */ /* 0x000fe400078e0202 */
[----:B------:R-:W-:-:S04]  /*47a0*/  IMAD.HI.U32 R2, R60, R15, RZ ;  /* 0x0000000f3c027227 */ /* 0x000fc800078e00ff */
[----:B------:R-:W-:Y:S02]  /*47b0*/  IMAD R34, R0, R16, R13 ;  /* 0x0000001000227224 */ /* 0x000fe400078e020d */
[----:B------:R-:W-:Y:S01]  /*47c0*/  IMAD.HI.U32 R13, R60, R14, RZ ;  /* 0x0000000e3c0d7227 */ /* 0x000fe200078e00ff */
[----:B------:R-:W-:-:S03]  /*47d0*/  ISETP.GT.U32.AND P3, PT, R0, R24, PT ;  /* 0x000000180000720c */ /* 0x000fc60003f64070 */
[----:B------:R-:W-:Y:S02]  /*47e0*/  IMAD.MOV R2, RZ, RZ, -R2 ;  /* 0x000000ffff027224 */ /* 0x000fe400078e0a02 */
[--C-:B------:R-:W-:Y:S02]  /*47f0*/  @!P6 IMAD.IADD R21, R21, 0x1, -R0.reuse ;  /* 0x000000011515e824 */ /* 0x100fe400078e0a00 */
[----:B------:R-:W-:Y:S02]  /*4800*/  IMAD.MOV R13, RZ, RZ, -R13 ;  /* 0x000000ffff0d7224 */ /* 0x000fe400078e0a0d */
[----:B------:R-:W-:Y:S01]  /*4810*/  @!P2 IMAD.IADD R23, R23, 0x1, -R0 ;  /* 0x000000011717a824 */ /* 0x000fe200078e0a00 */
[C---:B------:R-:W-:Y:S01]  /*4820*/  ISETP.GT.U32.AND P4, PT, R0.reuse, R27, PT ;  /* 0x0000001b0000720c */ /* 0x040fe20003f84070 */
[C---:B------:R-:W-:Y:S01]  /*4830*/  IMAD R31, R0.reuse, R2, R15 ;  /* 0x00000002001f7224 */ /* 0x040fe200078e020f */
[----:B------:R-:W-:Y:S01]  /*4840*/  IABS R2, R9 ;  /* 0x0000000900027213 */ /* 0x000fe20000000000 */
[----:B------:R0:W-:Y:S01]  /*4850*/  STL [R1+0x64], R21 ;  /* 0x0000641501007387 */ /* 0x0001e20000100800 */
[----:B------:R-:W-:Y:S01]  /*4860*/  IMAD R32, R0, R13, R14 ;  /* 0x0000000d00207224 */ /* 0x000fe200078e020e */
[----:B------:R-:W-:-:S02]  /*4870*/  IABS R13, R12 ;  /* 0x0000000c000d7213 */ /* 0x000fc40000000000 */
[----:B------:R-:W4:Y:S04]  /*4880*/  LDL.LU R9, [R1+0xac] ;  /* 0x0000ac0001097983 */ /* 0x000f280000300800 */
[----:B------:R1:W-:Y:S04]  /*4890*/  STL [R1+0x60], R23 ;  /* 0x0000601701007387 */ /* 0x0003e80000100800 */
[----:B------:R-:W4:Y:S01]  /*48a0*/  LDL.LU R12, [R1+0xa8] ;  /* 0x0000a800010c7983 */ /* 0x000f220000300800 */
[--C-:B------:R-:W-:Y:S02]  /*48b0*/  @!P3 IMAD.IADD R24, R24, 0x1, -R0.reuse ;  /* 0x000000011818b824 */ /* 0x100fe400078e0a00 */
[----:B------:R-:W-:Y:S01]  /*48c0*/  @!P4 IMAD.IADD R27, R27, 0x1, -R0 ;  /* 0x000000011b1bc824 */ /* 0x000fe200078e0a00 */
[----:B------:R-:W-:-:S02]  /*48d0*/  IABS R15, R19 ;  /* 0x00000013000f7213 */ /* 0x000fc40000000000 */
[C---:B------:R-:W-:Y:S01]  /*48e0*/  ISETP.GT.U32.AND P6, PT, R0.reuse, R24, PT ;  /* 0x000000180000720c */ /* 0x040fe20003fc4070 */
[----:B------:R-:W4:Y:S01]  /*48f0*/  LDL.LU R19, [R1+0xa4] ;  /* 0x0000a40001137983 */ /* 0x000f220000300800 */
[----:B------:R-:W-:-:S11]  /*4900*/  ISETP.GT.U32.AND P4, PT, R0, R27, PT ;  /* 0x0000001b0000720c */ /* 0x000fd60003f84070 */
[--C-:B------:R-:W-:Y:S02]  /*4910*/  @!P6 IMAD.IADD R24, R24, 0x1, -R0.reuse ;  /* 0x000000011818e824 */ /* 0x100fe400078e0a00 */
[----:B------:R-:W-:-:S03]  /*4920*/  @!P4 IMAD.IADD R27, R27, 0x1, -R0 ;  /* 0x000000011b1bc824 */ /* 0x000fc600078e0a00 */
[----:B------:R1:W-:Y:S04]  /*4930*/  STL [R1+0x5c], R24 ;  /* 0x00005c1801007387 */ /* 0x0003e80000100800 */
[----:B0-----:R-:W4:Y:S04]  /*4940*/  LDL.LU R21, [R1+0xa0] ;  /* 0x0000a00001157983 */ /* 0x001f280000300800 */
[----:B------:R-:W-:Y:S04]  /*4950*/  STL [R1+0xc8], R27 ;  /* 0x0000c81b01007387 */ /* 0x000fe80000100800 */
[----:B------:R-:W4:Y:S01]  /*4960*/  LDL R5, [R1+0x1378] ;  /* 0x0013780001057983 */ /* 0x000f220000100800 */
[----:B------:R-:W-:-:S02]  /*4970*/  ISETP.GT.U32.AND P5, PT, R0, R22, PT ;  /* 0x000000160000720c */ /* 0x000fc40003fa4070 */
[----:B------:R-:W-:-:S11]  /*4980*/  ISETP.GT.U32.AND P3, PT, R0, R26, PT ;  /* 0x0000001a0000720c */ /* 0x000fd60003f64070 */
[--C-:B------:R-:W-:Y:S02]  /*4990*/  @!P5 IMAD.IADD R22, R22, 0x1, -R0.reuse ;  /* 0x000000011616d824 */ /* 0x100fe400078e0a00 */
[----:B------:R-:W-:-:S03]  /*49a0*/  @!P3 IMAD.IADD R26, R26, 0x1, -R0 ;  /* 0x000000011a1ab824 */ /* 0x000fc600078e0a00 */
[C---:B------:R-:W-:Y:S02]  /*49b0*/  ISETP.GT.U32.AND P3, PT, R0.reuse, R22, PT ;  /* 0x000000160000720c */ /* 0x040fe40003f64070 */
[C---:B------:R-:W-:Y:S02]  /*49c0*/  ISETP.GT.U32.AND P6, PT, R0.reuse, R26, PT ;  /* 0x0000001a0000720c */ /* 0x040fe40003fc4070 */
[C---:B------:R-:W-:Y:S02]  /*49d0*/  ISETP.GT.U32.AND P2, PT, R0.reuse, R28, PT ;  /* 0x0000001c0000720c */ /* 0x040fe40003f44070 */
[----:B------:R-:W-:-:S07]  /*49e0*/  ISETP.GT.U32.AND P5, PT, R0, R20, PT ;  /* 0x000000140000720c */ /* 0x000fce0003fa4070 */
[--C-:B------:R-:W-:Y:S02]  /*49f0*/  @!P3 IMAD.IADD R22, R22, 0x1, -R0.reuse ;  /* 0x000000011616b824 */ /* 0x100fe400078e0a00 */
[----:B------:R-:W-:-:S03]  /*4a00*/  @!P6 IMAD.IADD R26, R26, 0x1, -R0 ;  /* 0x000000011a1ae824 */ /* 0x000fc600078e0a00 */
[----:B------:R-:W-:Y:S04]  /*4a10*/  STL [R1+0xc4], R22 ;  /* 0x0000c41601007387 */ /* 0x000fe80000100800 */
[----:B-1----:R-:W4:Y:S04]  /*4a20*/  LDL.LU R23, [R1+0x9c] ;  /* 0x00009c0001177983 */ /* 0x002f280000300800 */
[----:B------:R0:W-:Y:S01]  /*4a30*/  STL [R1+0xc0], R26 ;  /* 0x0000c01a01007387 */ /* 0x0001e20000100800 */
[----:B------:R-:W-:-:S03]  /*4a40*/  @!P2 IMAD.IADD R28, R28, 0x1, -R0 ;  /* 0x000000011c1ca824 */ /* 0x000fc600078e0a00 */
[----:B------:R-:W4:Y:S01]  /*4a50*/  LDL.LU R24, [R1+0x98] ;  /* 0x0000980001187983 */ /* 0x000f220000300800 */
[----:B------:R-:W-:-:S03]  /*4a60*/  @!P5 IMAD.IADD R20, R20, 0x1, -R0 ;  /* 0x000000011414d824 */ /* 0x000fc600078e0a00 */
[----:B0-----:R-:W4:Y:S01]  /*4a70*/  LDL.LU R26, [R1+0x94] ;  /* 0x00009400011a7983 */ /* 0x001f220000300800 */
[C---:B------:R-:W-:Y:S02]  /*4a80*/  ISETP.GT.U32.AND P2, PT, R0.reuse, R28, PT ;  /* 0x0000001c0000720c */ /* 0x040fe40003f44070 */
[----:B------:R-:W-:Y:S01]  /*4a90*/  ISETP.GT.U32.AND P6, PT, R0, R20, PT ;  /* 0x000000140000720c */ /* 0x000fe20003fc4070 */
[C---:B------:R-:W-:Y:S01]  /*4aa0*/  IMAD.HI.U32 R16, R60.reuse, R2, RZ ;  /* 0x000000023c107227 */ /* 0x040fe200078e00ff */
[----:B------:R-:W4:Y:S03]  /*4ab0*/  LDL.LU R6, [R1+0x13c] ;  /* 0x00013c0001067983 */ /* 0x000f260000300800 */
[----:B------:R-:W-:-:S04]  /*4ac0*/  IMAD.HI.U32 R17, R60, R13, RZ ;  /* 0x0000000d3c117227 */ /* 0x000fc800078e00ff */
[----:B------:R-:W-:Y:S02]  /*4ad0*/  IMAD.MOV R16, RZ, RZ, -R16 ;  /* 0x000000ffff107224 */ /* 0x000fe400078e0a10 */
[--C-:B------:R-:W-:Y:S02]  /*4ae0*/  @!P2 IMAD.IADD R28, R28, 0x1, -R0.reuse ;  /* 0x000000011c1ca824 */ /* 0x100fe400078e0a00 */
[----:B------:R-:W-:Y:S02]  /*4af0*/  IMAD.MOV R17, RZ, RZ, -R17 ;  /* 0x000000ffff117224 */ /* 0x000fe400078e0a11 */
[----:B------:R-:W-:Y:S01]  /*4b00*/  @!P6 IMAD.IADD R20, R20, 0x1, -R0 ;  /* 0x000000011414e824 */ /* 0x000fe200078e0a00 */
[----:B------:R0:W-:Y:S01]  /*4b10*/  STL [R1+0xbc], R28 ;  /* 0x0000bc1c01007387 */ /* 0x0001e20000100800 */
[----:B------:R-:W-:-:S03]  /*4b20*/  IMAD R27, R0, R17, R13 ;  /* 0x00000011001b7224 */ /* 0x000fc600078e020d */
[----:B------:R-:W4:Y:S04]  /*4b30*/  LDL R17, [R1+0x1384] ;  /* 0x0013840001117983 */ /* 0x000f280000100800 */
[----:B------:R-:W4:Y:S01]  /*4b40*/  LDL R13, [R1+0x1380] ;  /* 0x00138000010d7983 */ /* 0x000f220000100800 */
[----:B0-----:R-:W-:-:S03]  /*4b50*/  IMAD R28, R0, R16, R2 ;  /* 0x00000010001c7224 */ /* 0x001fc600078e0202 */
[----:B------:R-:W4:Y:S04]  /*4b60*/  LDL R16, [R1+0x137c] ;  /* 0x00137c0001107983 */ /* 0x000f280000100800 */
[----:B------:R-:W-:Y:S01]  /*4b70*/  STL [R1+0xb8], R20 ;  /* 0x0000b81401007387 */ /* 0x000fe20000100800 */
[----:B------:R-:W-:Y:S01]  /*4b80*/  IMAD.HI.U32 R2, R60, R15, RZ ;  /* 0x0000000f3c027227 */ /* 0x000fe200078e00ff */
[----:B---3--:R-:W-:-:S13]  /*4b90*/  ISETP.GT.U32.AND P4, PT, R0, R53, PT ;  /* 0x000000350000720c */ /* 0x008fda0003f84070 */
[----:B------:R-:W-:-:S05]  /*4ba0*/  @!P4 IMAD.IADD R53, R53, 0x1, -R0 ;  /* 0x000000013535c824 */ /* 0x000fca00078e0a00 */
[----:B------:R-:W-:-:S13]  /*4bb0*/  ISETP.GT.U32.AND P4, PT, R0, R53, PT ;  /* 0x000000350000720c */ /* 0x000fda0003f84070 */
[----:B------:R-:W-:-:S05]  /*4bc0*/  @!P4 IMAD.IADD R53, R53, 0x1, -R0 ;  /* 0x000000013535c824 */ /* 0x000fca00078e0a00 */
[----:B------:R0:W-:Y:S04]  /*4bd0*/  STL [R1+0xb4], R53 ;  /* 0x0000b43501007387 */ /* 0x0001e80000100800 */
[----:B0-----:R-:W3:Y:S01]  /*4be0*/  LDL.LU R53, [R1+0x158c] ;  /* 0x00158c0001357983 */ /* 0x001ee20000300800 */
[C---:B--2---:R-:W-:Y:S02]  /*4bf0*/  ISETP.GT.U32.AND P3, PT, R0.reuse, R7, PT ;  /* 0x000000070000720c */ /* 0x044fe40003f64070 */
[C---:B----4-:R-:W-:Y:S02]  /*4c00*/  ISETP.GT.U32.AND P5, PT, R0.reuse, R9, PT ;  /* 0x000000090000720c */ /* 0x050fe40003fa4070 */
[----:B------:R-:W-:-:S09]  /*4c10*/  ISETP.GT.U32.AND P2, PT, R0, R12, PT ;  /* 0x0000000c0000720c */ /* 0x000fd20003f44070 */
[--C-:B------:R-:W-:Y:S02]  /*4c20*/  @!P3 IMAD.IADD R7, R7, 0x1, -R0.reuse ;  /* 0x000000010707b824 */ /* 0x100fe400078e0a00 */
[--C-:B------:R-:W-:Y:S01]  /*4c30*/  @!P5 IMAD.IADD R9, R9, 0x1, -R0.reuse ;  /* 0x000000010909d824 */ /* 0x100fe200078e0a00 */
[C---:B------:R-:W-:Y:S02]  /*4c40*/  ISETP.GT.U32.AND P3, PT, R0.reuse, R19, PT ;  /* 0x000000130000720c */ /* 0x040fe40003f64070 */
[----:B------:R-:W-:Y:S01]  /*4c50*/  ISETP.GT.U32.AND P5, PT, R0, R7, PT ;  /* 0x000000070000720c */ /* 0x000fe20003fa4070 */
[----:B------:R-:W-:Y:S01]  /*4c60*/  @!P2 IMAD.IADD R12, R12, 0x1, -R0 ;  /* 0x000000010c0ca824 */ /* 0x000fe200078e0a00 */
[----:B------:R-:W-:-:S04]  /*4c70*/  ISETP.GT.U32.AND P6, PT, R0, R9, PT ;  /* 0x000000090000720c */ /* 0x000fc80003fc4070 */
[----:B------:R-:W-:-:S05]  /*4c80*/  ISETP.GT.U32.AND P2, PT, R0, R12, PT ;  /* 0x0000000c0000720c */ /* 0x000fca0003f44070 */
[----:B------:R-:W-:Y:S02]  /*4c90*/  @!P3 IMAD.IADD R19, R19, 0x1, -R0 ;  /* 0x000000011313b824 */ /* 0x000fe400078e0a00 */
[----:B------:R-:W-:Y:S02]  /*4ca0*/  IMAD.MOV R2, RZ, RZ, -R2 ;  /* 0x000000ffff027224 */ /* 0x000fe400078e0a02 */
[--C-:B------:R-:W-:Y:S02]  /*4cb0*/  @!P5 IMAD.IADD R7, R7, 0x1, -R0.reuse ;  /* 0x000000010707d824 */ /* 0x100fe400078e0a00 */
[--C-:B------:R-:W-:Y:S01]  /*4cc0*/  @!P6 IMAD.IADD R9, R9, 0x1, -R0.reuse ;  /* 0x000000010909e824 */ /* 0x100fe200078e0a00 */
[C---:B------:R-:W-:Y:S01]  /*4cd0*/  ISETP.GT.U32.AND P6, PT, R0.reuse, R19, PT ;  /* 0x000000130000720c */ /* 0x040fe20003fc4070 */
[----:B------:R-:W-:Y:S02]  /*4ce0*/  IMAD R20, R0, R2, R15 ;  /* 0x0000000200147224 */ /* 0x000fe400078e020f */
[----:B------:R-:W-:Y:S01]  /*4cf0*/  @!P2 IMAD.IADD R12, R12, 0x1, -R0 ;  /* 0x000000010c0ca824 */ /* 0x000fe200078e0a00 */
[----:B------:R0:W-:Y:S01]  /*4d00*/  STL [R1+0xb0], R7 ;  /* 0x0000b00701007387 */ /* 0x0001e20000100800 */
[----:B------:R-:W-:-:S03]  /*4d10*/  IABS R15, R5 ;  /* 0x00000005000f7213 */ /* 0x000fc60000000000 */
[----:B------:R-:W2:Y:S04]  /*4d20*/  LDL R5, [R1+0x1374] ;  /* 0x0013740001057983 */ /* 0x000ea80000100800 */
[----:B------:R-:W-:Y:S04]  /*4d30*/  STL [R1+0xac], R9 ;  /* 0x0000ac0901007387 */ /* 0x000fe80000100800 */
[----:B------:R1:W-:Y:S04]  /*4d40*/  STL [R1+0xa8], R12 ;  /* 0x0000a80c01007387 */ /* 0x0003e80000100800 */
[----:B0-----:R-:W4:Y:S01]  /*4d50*/  LDL R7, [R1+0x1370] ;  /* 0x0013700001077983 */ /* 0x001f220000100800 */
[----:B------:R-:W-:-:S05]  /*4d60*/  @!P6 IMAD.IADD R19, R19, 0x1, -R0 ;  /* 0x000000011313e824 */ /* 0x000fca00078e0a00 */
[----:B------:R-:W-:Y:S04]  /*4d70*/  STL [R1+0xa4], R19 ;  /* 0x0000a41301007387 */ /* 0x000fe80000100800 */
[----:B-1----:R-:W4:Y:S04]  /*4d80*/  LDL R12, [R1+0x1368] ;  /* 0x00136800010c7983 */ /* 0x002f280000100800 */
[----:B------:R-:W4:Y:S01]  /*4d90*/  LDL R9, [R1+0x136c] ;  /* 0x00136c0001097983 */ /* 0x000f220000100800 */
[C---:B------:R-:W-:Y:S02]  /*4da0*/  ISETP.GT.U32.AND P4, PT, R0.reuse, R21, PT ;  /* 0x000000150000720c */ /* 0x040fe40003f84070 */
[----:B------:R-:W-:-:S02]  /*4db0*/  ISETP.GT.U32.AND P5, PT, R0, R23, PT ;  /* 0x000000170000720c */ /* 0x000fc40003fa4070 */
[C---:B------:R-:W-:Y:S02]  /*4dc0*/  ISETP.GT.U32.AND P3, PT, R0.reuse, R24, PT ;  /* 0x000000180000720c */ /* 0x040fe40003f64070 */
[----:B------:R-:W-:-:S07]  /*4dd0*/  ISETP.GT.U32.AND P2, PT, R0, R26, PT ;  /* 0x0000001a0000720c */ /* 0x000fce0003f44070 */
[--C-:B------:R-:W-:Y:S02]  /*4de0*/  @!P4 IMAD.IADD R21, R21, 0x1, -R0.reuse ;  /* 0x000000011515c824 */ /* 0x100fe400078e0a00 */
[----:B------:R-:W-:-:S03]  /*4df0*/  @!P5 IMAD.IADD R23, R23, 0x1, -R0 ;  /* 0x000000011717d824 */ /* 0x000fc600078e0a00 */
[----:B------:R-:W-:Y:S01]  /*4e00*/  ISETP.GT.U32.AND P4, PT, R0, R21, PT ;  /* 0x000000150000720c */ /* 0x000fe20003f84070 */
[--C-:B------:R-:W-:Y:S01]  /*4e10*/  @!P3 IMAD.IADD R24, R24, 0x1, -R0.reuse ;  /* 0x000000011818b824 */ /* 0x100fe200078e0a00 */
[----:B------:R-:W-:Y:S01]  /*4e20*/  ISETP.GT.U32.AND P3, PT, R0, R23, PT ;  /* 0x000000170000720c */ /* 0x000fe20003f64070 */
[----:B------:R-:W-:Y:S01]  /*4e30*/  @!P2 IMAD.IADD R26, R26, 0x1, -R0 ;  /* 0x000000011a1aa824 */ /* 0x000fe200078e0a00 */
[----:B------:R-:W-:-:S04]  /*4e40*/  ISETP.GT.U32.AND P5, PT, R0, R6, PT ;  /* 0x000000060000720c */ /* 0x000fc80003fa4070 */
[----:B------:R-:W-:-:S05]  /*4e50*/  ISETP.GT.U32.AND P2, PT, R0, R26, PT ;  /* 0x0000001a0000720c */ /* 0x000fca0003f44070 */
[--C-:B------:R-:W-:Y:S01]  /*4e60*/  @!P4 IMAD.IADD R21, R21, 0x1, -R0.reuse ;  /* 0x000000011515c824 */ /* 0x100fe200078e0a00 */
[C---:B------:R-:W-:Y:S01]  /*4e70*/  ISETP.GT.U32.AND P6, PT, R0.reuse, R24, PT ;  /* 0x000000180000720c */ /* 0x040fe20003fc4070 */
[--C-:B------:R-:W-:Y:S01]  /*4e80*/  @!P3 IMAD.IADD R23, R23, 0x1, -R0.reuse ;  /* 0x000000011717b824 */ /* 0x100fe200078e0a00 */
[----:B------:R-:W-:Y:S01]  /*4e90*/  ISETP.GT.U32.AND P3, PT, R0, R51, PT ;  /* 0x000000330000720c */ /* 0x000fe20003f64070 */
[----:B------:R-:W-:-:S04]  /*4ea0*/  @!P5 IMAD.IADD R6, R6, 0x1, -R0 ;  /* 0x000000010606d824 */ /* 0x000fc800078e0a00 */
[----:B------:R-:W-:Y:S01]  /*4eb0*/  @!P2 IMAD.IADD R26, R26, 0x1, -R0 ;  /* 0x000000011a1aa824 */ /* 0x000fe200078e0a00 */
[C---:B------:R-:W-:Y:S02]  /*4ec0*/  ISETP.GT.U32.AND P2, PT, R0.reuse, R61, PT ;  /* 0x0000003d0000720c */ /* 0x040fe40003f44070 */
[----:B------:R-:W-:-:S03]  /*4ed0*/  ISETP.GT.U32.AND P5, PT, R0, R50, PT ;  /* 0x000000320000720c */ /* 0x000fc60003fa4070 */
[--C-:B------:R-:W-:Y:S01]  /*4ee0*/  @!P6 IMAD.IADD R24, R24, 0x1, -R0.reuse ;  /* 0x000000011818e824 */ /* 0x100fe200078e0a00 */
[----:B------:R-:W-:Y:S01]  /*4ef0*/  ISETP.GT.U32.AND P6, PT, R0, R6, PT ;  /* 0x000000060000720c */ /* 0x000fe20003fc4070 */
[----:B------:R-:W-:-:S06]  /*4f00*/  @!P3 IMAD.IADD R51, R51, 0x1, -R0 ;  /* 0x000000013333b824 */ /* 0x000fcc00078e0a00 */
[--C-:B------:R-:W-:Y:S02]  /*4f10*/  @!P2 IMAD.IADD R61, R61, 0x1, -R0.reuse ;  /* 0x000000013d3da824 */ /* 0x100fe400078e0a00 */
[--C-:B------:R-:W-:Y:S01]  /*4f20*/  @!P5 IMAD.IADD R50, R50, 0x1, -R0.reuse ;  /* 0x000000013232d824 */ /* 0x100fe200078e0a00 */
[C---:B------:R-:W-:Y:S02]  /*4f30*/  ISETP.GT.U32.AND P5, PT, R0.reuse, R51, PT ;  /* 0x000000330000720c */ /* 0x040fe40003fa4070 */
[C---:B------:R-:W-:Y:S02]  /*4f40*/  ISETP.GT.U32.AND P2, PT, R0.reuse, R61, PT ;  /* 0x0000003d0000720c */ /* 0x040fe40003f44070 */
[----:B------:R-:W-:Y:S01]  /*4f50*/  ISETP.GT.U32.AND P3, PT, R0, R58, PT ;  /* 0x0000003a0000720c */ /* 0x000fe20003f64070 */
[----:B------:R-:W-:Y:S01]  /*4f60*/  @!P6 IMAD.IADD R6, R6, 0x1, -R0 ;  /* 0x000000010606e824 */ /* 0x000fe200078e0a00 */
[----:B------:R-:W-:-:S07]  /*4f70*/  ISETP.GT.U32.AND P6, PT, R0, R50, PT ;  /* 0x000000320000720c */ /* 0x000fce0003fc4070 */
[--C-:B------:R-:W-:Y:S01]  /*4f80*/  @!P5 IMAD.IADD R51, R51, 0x1, -R0.reuse ;  /* 0x000000013333d824 */ /* 0x100fe200078e0a00 */
[C---:B------:R-:W-:Y:S01]  /*4f90*/  ISETP.GT.U32.AND P5, PT, R0.reuse, R47, PT ;  /* 0x0000002f0000720c */ /* 0x040fe20003fa4070 */
[--C-:B------:R-:W-:Y:S01]  /*4fa0*/  @!P2 IMAD.IADD R61, R61, 0x1, -R0.reuse ;  /* 0x000000013d3da824 */ /* 0x100fe200078e0a00 */
[----:B------:R-:W-:Y:S01]  /*4fb0*/  ISETP.GT.U32.AND P2, PT, R0, R46, PT ;  /* 0x0000002e0000720c */ /* 0x000fe20003f44070 */
[--C-:B------:R-:W-:Y:S01]  /*4fc0*/  @!P3 IMAD.IADD R58, R58, 0x1, -R0.reuse ;  /* 0x000000013a3ab824 */ /* 0x100fe200078e0a00 */
[----:B------:R-:W-:Y:S01]  /*4fd0*/  ISETP.GT.U32.AND P3, PT, R0, R57, PT ;  /* 0x000000390000720c */ /* 0x000fe20003f64070 */
[----:B------:R-:W-:-:S03]  /*4fe0*/  @!P6 IMAD.IADD R50, R50, 0x1, -R0 ;  /* 0x000000013232e824 */ /* 0x000fc600078e0a00 */
[----:B------:R-:W-:-:S05]  /*4ff0*/  ISETP.GT.U32.AND P6, PT, R0, R58, PT ;  /* 0x0000003a0000720c */ /* 0x000fca0003fc4070 */
[--C-:B------:R-:W-:Y:S02]  /*5000*/  @!P5 IMAD.IADD R47, R47, 0x1, -R0.reuse ;  /* 0x000000012f2fd824 */ /* 0x100fe400078e0a00 */
[--C-:B------:R-:W-:Y:S01]  /*5010*/  @!P2 IMAD.IADD R46, R46, 0x1, -R0.reuse ;  /* 0x000000012e2ea824 */ /* 0x100fe200078e0a00 */
[----:B------:R-:W-:Y:S01]  /*5020*/  IABS R14, R18 ;  /* 0x00000012000e7213 */ /* 0x000fe20000000000 */
[----:B------:R-:W-:Y:S01]  /*5030*/  @!P3 IMAD.IADD R57, R57, 0x1, -R0 ;  /* 0x000000013939b824 */ /* 0x000fe200078e0a00 */
[C---:B------:R-:W-:Y:S02]  /*5040*/  ISETP.GT.U32.AND P3, PT, R0.reuse, R47, PT ;  /* 0x0000002f0000720c */ /* 0x040fe40003f64070 */
[C---:B------:R-:W-:Y:S02]  /*5050*/  ISETP.GT.U32.AND P2, PT, R0.reuse, R46, PT ;  /* 0x0000002e0000720c */ /* 0x040fe40003f44070 */
[----:B------:R-:W-:Y:S01]  /*5060*/  ISETP.GT.U32.AND P5, PT, R0, R59, PT ;  /* 0x0000003b0000720c */ /* 0x000fe20003fa4070 */
[----:B------:R-:W-:-:S04]  /*5070*/  IMAD.HI.U32 R18, R60, R14, RZ ;  /* 0x0000000e3c127227 */ /* 0x000fc800078e00ff */
[----:B------:R-:W-:Y:S01]  /*5080*/  @!P6 IMAD.IADD R58, R58, 0x1, -R0 ;  /* 0x000000013a3ae824 */ /* 0x000fe200078e0a00 */
[C---:B------:R-:W-:Y:S01]  /*5090*/  ISETP.GT.U32.AND P6, PT, R0.reuse, R57, PT ;  /* 0x000000390000720c */ /* 0x040fe20003fc4070 */
[----:B------:R-:W-:Y:S01]  /*50a0*/  IMAD.MOV R18, RZ, RZ, -R18 ;  /* 0x000000ffff127224 */ /* 0x000fe200078e0a12 */
[----:B------:R-:W-:Y:S02]  /*50b0*/  IABS R2, R17 ;  /* 0x0000001100027213 */ /* 0x000fe40000000000 */
[----:B------:R-:W-:Y:S01]  /*50c0*/  IABS R13, R13 ;  /* 0x0000000d000d7213 */ /* 0x000fe20000000000 */
[C---:B------:R-:W-:Y:S01]  /*50d0*/  IMAD R22, R0.reuse, R18, R14 ;  /* 0x0000001200167224 */ /* 0x040fe200078e020e */
[----:B------:R-:W-:Y:S01]  /*50e0*/  IABS R14, R16 ;  /* 0x00000010000e7213 */ /* 0x000fe20000000000 */
[--C-:B------:R-:W-:Y:S01]  /*50f0*/  @!P3 IMAD.IADD R47, R47, 0x1, -R0.reuse ;  /* 0x000000012f2fb824 */ /* 0x100fe200078e0a00 */
[----:B------:R-:W-:Y:S01]  /*5100*/  ISETP.GT.U32.AND P3, PT, R0, R54, PT ;  /* 0x000000360000720c */ /* 0x000fe20003f64070 */
[----:B------:R-:W-:Y:S01]  /*5110*/  @!P2 IMAD.IADD R46, R46, 0x1, -R0 ;  /* 0x000000012e2ea824 */ /* 0x000fe200078e0a00 */
[----:B------:R-:W-:Y:S01]  /*5120*/  ISETP.GT.U32.AND P2, PT, R0, R42, PT ;  /* 0x0000002a0000720c */ /* 0x000fe20003f44070 */
[----:B------:R-:W-:-:S04]  /*5130*/  IMAD.HI.U32 R16, R60, R2, RZ ;  /* 0x000000023c107227 */ /* 0x000fc800078e00ff */
[----:B------:R-:W-:Y:S01]  /*5140*/  @!P5 IMAD.IADD R59, R59, 0x1, -R0 ;  /* 0x000000013b3bd824 */ /* 0x000fe200078e0a00 */
[----:B------:R-:W-:Y:S01]  /*5150*/  ISETP.GT.U32.AND P5, PT, R0, R49, PT ;  /* 0x000000310000720c */ /* 0x000fe20003fa4070 */
[----:B------:R-:W-:Y:S01]  /*5160*/  IMAD.HI.U32 R17, R60, R13, RZ ;  /* 0x0000000d3c117227 */ /* 0x000fe200078e00ff */
[----:B------:R0:W-:Y:S03]  /*5170*/  STL [R1+0xa0], R21 ;  /* 0x0000a01501007387 */ /* 0x0001e60000100800 */
[----:B------:R-:W-:Y:S02]  /*5180*/  IMAD.MOV R16, RZ, RZ, -R16 ;  /* 0x000000ffff107224 */ /* 0x000fe400078e0a10 */
[----:B------:R-:W-:Y:S01]  /*5190*/  @!P6 IMAD.IADD R57, R57, 0x1, -R0 ;  /* 0x000000013939e824 */ /* 0x000fe200078e0a00 */
[C---:B------:R-:W-:Y:S01]  /*51a0*/  ISETP.GT.U32.AND P6, PT, R0.reuse, R59, PT ;  /* 0x0000003b0000720c */ /* 0x040fe20003fc4070 */
[----:B------:R-:W-:Y:S01]  /*51b0*/  IMAD.MOV R17, RZ, RZ, -R17 ;  /* 0x000000ffff117224 */ /* 0x000fe200078e0a11 */
[----:B---3--:R-:W-:-:S13]  /*51c0*/  ISETP.GT.U32.AND P4, PT, R0, R53, PT ;  /* 0x000000350000720c */ /* 0x008fda0003f84070 */
[----:B------:R-:W-:-:S05]  /*51d0*/  @!P4 IMAD.IADD R53, R53, 0x1, -R0 ;  /* 0x000000013535c824 */ /* 0x000fca00078e0a00 */
[----:B------:R-:W-:-:S13]  /*51e0*/  ISETP.GT.U32.AND P4, PT, R0, R53, PT ;  /* 0x000000350000720c */ /* 0x000fda0003f84070 */
[----:B------:R-:W-:Y:S01]  /*51f0*/  @!P4 IMAD.IADD R53, R53, 0x1, -R0 ;  /* 0x000000013535c824 */ /* 0x000fe200078e0a00 */
[----:B------:R-:W-:-:S13]  /*5200*/  ISETP.GT.U32.AND P4, PT, R0, R48, PT ;  /* 0x000000300000720c */ /* 0x000fda0003f84070 */
[----:B------:R-:W-:-:S05]  /*5210*/  @!P4 IMAD.IADD R48, R48, 0x1, -R0 ;  /* 0x000000013030c824 */ /* 0x000fca00078e0a00 */
[C---:B------:R-:W-:Y:S01]  /*5220*/  ISETP.GT.U32.AND P4, PT, R0.reuse, R48, PT ;  /* 0x000000300000720c */ /* 0x040fe20003f84070 */
[----:B------:R-:W-:Y:S01]  /*5230*/  STL [R1+0x9c], R23 ;  /* 0x00009c1701007387 */ /* 0x000fe20000100800 */
[----:B0-----:R-:W-:-:S11]  /*5240*/  IMAD R21, R0, R16, R2 ;  /* 0x0000001000157224 */ /* 0x001fd600078e0202 */
[----:B------:R-:W-:Y:S01]  /*5250*/  @!P4 IMAD.IADD R48, R48, 0x1, -R0 ;  /* 0x000000013030c824 */ /* 0x000fe200078e0a00 */
[----:B------:R-:W-:Y:S01]  /*5260*/  ISETP.GT.U32.AND P4, PT, R0, R55, PT ;  /* 0x000000370000720c */ /* 0x000fe20003f84070 */
[----:B------:R0:W-:Y:S01]  /*5270*/  STL [R1+0x98], R24 ;  /* 0x0000981801007387 */ /* 0x0001e20000100800 */
[----:B--2---:R-:W-:-:S03]  /*5280*/  IABS R2, R5 ;  /* 0x0000000500027213 */ /* 0x004fc60000000000 */
[----:B------:R-:W-:Y:S01]  /*5290*/  STL [R1+0x94], R26 ;  /* 0x0000941a01007387 */ /* 0x000fe20000100800 */
[----:B------:R-:W-:-:S03]  /*52a0*/  @!P3 IMAD.IADD R54, R54, 0x1, -R0 ;  /* 0x000000013636b824 */ /* 0x000fc600078e0a00 */
[----:B------:R-:W-:Y:S01]  /*52b0*/  STL [R1+0x13c], R6 ;  /* 0x00013c0601007387 */ /* 0x000fe20000100800 */
[----:B0-----:R-:W-:Y:S01]  /*52c0*/  IMAD R24, R0, R17, R13 ;  /* 0x0000001100187224 */ /* 0x001fe200078e020d */
[----:B----4-:R-:W-:Y:S02]  /*52d0*/  IABS R13, R7 ;  /* 0x00000007000d7213 */ /* 0x010fe40000000000 */
[----:B------:R0:W-:Y:S01]  /*52e0*/  STL [R1+0x140], R53 ;  /* 0x0001403501007387 */ /* 0x0001e20000100800 */
[----:B------:R-:W-:Y:S02]  /*52f0*/  @!P4 IMAD.IADD R55, R55, 0x1, -R0 ;  /* 0x000000013737c824 */ /* 0x000fe400078e0a00 */
[----:B------:R-:W-:-:S04]  /*5300*/  IMAD.HI.U32 R19, R60, R15, RZ ;  /* 0x0000000f3c137227 */ /* 0x000fc800078e00ff */
[----:B------:R-:W-:Y:S01]  /*5310*/  @!P2 IMAD.IADD R42, R42, 0x1, -R0 ;  /* 0x000000012a2aa824 */ /* 0x000fe200078e0a00 */
[----:B0-----:R-:W2:Y:S01]  /*5320*/  LDL.LU R53, [R1+0x1588] ;  /* 0x0015880001357983 */ /* 0x001ea20000300800 */
[----:B------:R-:W-:-:S03]  /*5330*/  IMAD.HI.U32 R18, R60, R14, RZ ;  /* 0x0000000e3c127227 */ /* 0x000fc600078e00ff */
[----:B------:R0:W-:Y:S01]  /*5340*/  STL [R1+0x124], R51 ;  /* 0x0001243301007387 */ /* 0x0001e20000100800 */
[----:B------:R-:W-:Y:S01]  /*5350*/  IMAD.HI.U32 R16, R60, R2, RZ ;  /* 0x000000023c107227 */ /* 0x000fe200078e00ff */
[----:B------:R-:W-:-:S03]  /*5360*/  ISETP.GT.U32.AND P4, PT, R0, R55, PT ;  /* 0x000000370000720c */ /* 0x000fc60003f84070 */
[----:B------:R-:W-:Y:S02]  /*5370*/  @!P5 IMAD.IADD R49, R49, 0x1, -R0 ;  /* 0x000000013131d824 */ /* 0x000fe400078e0a00 */
[----:B------:R-:W-:Y:S01]  /*5380*/  IMAD.HI.U32 R17, R60, R13, RZ ;  /* 0x0000000d3c117227 */ /* 0x000fe200078e00ff */
[----:B0-----:R-:W3:Y:S03]  /*5390*/  LDL.LU R51, [R1+0x1584] ;  /* 0x0015840001337983 */ /* 0x001ee60000300800 */
[----:B------:R-:W-:Y:S01]  /*53a0*/  IMAD.MOV R19, RZ, RZ, -R19 ;  /* 0x000000ffff137224 */ /* 0x000fe200078e0a13 */
[C---:B------:R-:W-:Y:S01]  /*53b0*/  ISETP.GT.U32.AND P5, PT, R0.reuse, R54, PT ;  /* 0x000000360000720c */ /* 0x040fe20003fa4070 */
[----:B------:R0:W-:Y:S01]  /*53c0*/  STL [R1+0x128], R50 ;  /* 0x0001283201007387 */ /* 0x0001e20000100800 */
[----:B------:R-:W-:Y:S01]  /*53d0*/  IMAD.MOV R18, RZ, RZ, -R18 ;  /* 0x000000ffff127224 */ /* 0x000fe200078e0a12 */
[----:B------:R-:W-:Y:S01]  /*53e0*/  ISETP.GT.U32.AND P2, PT, R0, R42, PT ;  /* 0x0000002a0000720c */ /* 0x000fe20003f44070 */
[----:B------:R-:W-:-:S02]  /*53f0*/  IMAD.MOV R16, RZ, RZ, -R16 ;  /* 0x000000ffff107224 */ /* 0x000fc400078e0a10 */
[----:B------:R-:W-:Y:S01]  /*5400*/  @!P6 IMAD.IADD R59, R59, 0x1, -R0 ;  /* 0x000000013b3be824 */ /* 0x000fe200078e0a00 */
[C---:B------:R-:W-:Y:S01]  /*5410*/  ISETP.GT.U32.AND P6, PT, R0.reuse, R49, PT ;  /* 0x000000310000720c */ /* 0x040fe20003fc4070 */
[----:B------:R-:W-:Y:S01]  /*5420*/  IMAD.MOV R17, RZ, RZ, -R17 ;  /* 0x000000ffff117224 */ /* 0x000fe200078e0a11 */
[----:B0-----:R-:W4:Y:S04]  /*5430*/  LDL.LU R50, [R1+0x1580] ;  /* 0x0015800001327983 */ /* 0x001f280000300800 */
[----:B------:R0:W-:Y:S01]  /*5440*/  STL [R1+0x130], R61 ;  /* 0x0001303d01007387 */ /* 0x0001e20000100800 */
[C---:B------:R-:W-:Y:S01]  /*5450*/  IMAD R23, R0.reuse, R19, R15 ;  /* 0x0000001300177224 */ /* 0x040fe200078e020f */
[----:B------:R-:W-:Y:S01]  /*5460*/  IABS R15, R12 ;  /* 0x0000000c000f7213 */ /* 0x000fe20000000000 */
[C---:B------:R-:W-:Y:S01]  /*5470*/  IMAD R26, R0.reuse, R18, R14 ;  /* 0x00000012001a7224 */ /* 0x040fe200078e020e */
[----:B------:R-:W-:Y:S01]  /*5480*/  IABS R14, R9 ;  /* 0x00000009000e7213 */ /* 0x000fe20000000000 */
[C---:B------:R-:W-:Y:S01]  /*5490*/  IMAD R12, R0.reuse, R16, R2 ;  /* 0x00000010000c7224 */ /* 0x040fe200078e0202 */
[----:B0-----:R-:W2:Y:S04]  /*54a0*/  LDL R61, [R1+0x135c] ;  /* 0x00135c00013d7983 */ /* 0x001ea80000100800 */
[----:B------:R0:W-:Y:S01]  /*54b0*/  STL [R1+0x134], R58 ;  /* 0x0001343a01007387 */ /* 0x0001e20000100800 */
[----:B------:R-:W-:-:S03]  /*54c0*/  IMAD R9, R0, R17, R13 ;  /* 0x0000001100097224 */ /* 0x000fc600078e020d */
[----:B0-----:R-:W2:Y:S04]  /*54d0*/  LDL.LU R58, [R1+0x157c] ;  /* 0x00157c00013a7983 */ /* 0x001ea80000300800 */
[----:B------:R-:W2:Y:S04]  /*54e0*/  LDL R5, [R1+0x1358] ;  /* 0x0013580001057983 */ /* 0x000ea80000100800 */
[----:B------:R0:W-:Y:S01]  /*54f0*/  STL [R1+0x138], R48 ;  /* 0x0001383001007387 */ /* 0x0001e20000100800 */
[--C-:B------:R-:W-:Y:S02]  /*5500*/  @!P4 IMAD.IADD R55, R55, 0x1, -R0.reuse ;  /* 0x000000013737c824 */ /* 0x100fe400078e0a00 */
[--C-:B------:R-:W-:Y:S01]  /*5510*/  @!P5 IMAD.IADD R54, R54, 0x1, -R0.reuse ;  /* 0x000000013636d824 */ /* 0x100fe200078e0a00 */
[----:B0-----:R-:W3:Y:S04]  /*5520*/  LDL.LU R48, [R1+0x1578] ;  /* 0x0015780001307983 */ /* 0x001ee80000300800 */
[----:B------:R-:W3:Y:S04]  /*5530*/  LDL R16, [R1+0x1360] ;  /* 0x0013600001107983 */ /* 0x000ee80000100800 */
[----:B------:R-:W4:Y:S04]  /*5540*/  LDL R17, [R1+0x1364] ;  /* 0x0013640001117983 */ /* 0x000f280000100800 */
[----:B------:R0:W-:Y:S01]  /*5550*/  STL [R1+0x12c], R47 ;  /* 0x00012c2f01007387 */ /* 0x0001e20000100800 */
[----:B------:R-:W-:-:S02]  /*5560*/  @!P2 IMAD.IADD R42, R42, 0x1, -R0 ;  /* 0x000000012a2aa824 */ /* 0x000fc400078e0a00 */
[----:B------:R-:W-:Y:S01]  /*5570*/  @!P6 IMAD.IADD R49, R49, 0x1, -R0 ;  /* 0x000000013131e824 */ /* 0x000fe200078e0a00 */
[----:B0-----:R-:W4:Y:S04]  /*5580*/  LDL.LU R47, [R1+0x1574] ;  /* 0x00157400012f7983 */ /* 0x001f280000300800 */
[----:B------:R0:W-:Y:S04]  /*5590*/  STL [R1+0x90], R57 ;  /* 0x0000903901007387 */ /* 0x0001e80000100800 */
[----:B0-----:R-:W4:Y:S04]  /*55a0*/  LDL.LU R57, [R1+0x1570] ;  /* 0x0015700001397983 */ /* 0x001f280000300800 */
[----:B------:R0:W-:Y:S04]  /*55b0*/  STL [R1+0x8c], R46 ;  /* 0x00008c2e01007387 */ /* 0x0001e80000100800 */
[----:B0-----:R-:W4:Y:S04]  /*55c0*/  LDL.LU R46, [R1+0x156c] ;  /* 0x00156c00012e7983 */ /* 0x001f280000300800 */
[----:B------:R0:W-:Y:S04]  /*55d0*/  STL [R1+0x88], R59 ;  /* 0x0000883b01007387 */ /* 0x0001e80000100800 */
[----:B0-----:R-:W4:Y:S04]  /*55e0*/  LDL.LU R59, [R1+0x1568] ;  /* 0x00156800013b7983 */ /* 0x001f280000300800 */
[----:B------:R-:W-:Y:S04]  /*55f0*/  STL [R1+0x84], R55 ;  /* 0x0000843701007387 */ /* 0x000fe80000100800 */
[----:B------:R0:W-:Y:S04]  /*5600*/  STL [R1+0x80], R54 ;  /* 0x0000803601007387 */ /* 0x0001e80000100800 */
[----:B------:R1:W-:Y:S04]  /*5610*/  STL [R1+0x78], R42 ;  /* 0x0000782a01007387 */ /* 0x0003e80000100800 */
[----:B------:R1:W-:Y:S04]  /*5620*/  STL [R1+0x7c], R49 ;  /* 0x00007c3101007387 */ /* 0x0003e80000100800 */
[----:B0-----:R-:W4:Y:S04]  /*5630*/  LDL R54, [R1+0x134c] ;  /* 0x00134c0001367983 */ /* 0x001f280000100800 */
[----:B-1----:R-:W4:Y:S04]  /*5640*/  LDL R42, [R1+0x1354] ;  /* 0x00135400012a7983 */ /* 0x002f280000100800 */
[----:B------:R-:W4:Y:S04]  /*5650*/  LDL R49, [R1+0x1350] ;  /* 0x0013500001317983 */ /* 0x000f280000100800 */
[----:B------:R-:W4:Y:S01]  /*5660*/  LDL R55, [R1+0x1348] ;  /* 0x0013480001377983 */ /* 0x000f220000100800 */
[----:B------:R-:W-:-:S02]  /*5670*/  ISETP.GT.U32.AND P4, PT, R0, R3, PT ;  /* 0x000000030000720c */ /* 0x000fc40003f84070 */
[C---:B------:R-:W-:Y:S02]  /*5680*/  ISETP.GT.U32.AND P3, PT, R0.reuse, R41, PT ;  /* 0x000000290000720c */ /* 0x040fe40003f64070 */
[----:B------:R-:W-:-:S09]  /*5690*/  ISETP.GT.U32.AND P5, PT, R0, R40, PT ;  /* 0x000000280000720c */ /* 0x000fd20003fa4070 */
[--C-:B------:R-:W-:Y:S02]  /*56a0*/  @!P4 IMAD.IADD R3, R3, 0x1, -R0.reuse ;  /* 0x000000010303c824 */ /* 0x100fe400078e0a00 */
[--C-:B------:R-:W-:Y:S01]  /*56b0*/  @!P3 IMAD.IADD R41, R41, 0x1, -R0.reuse ;  /* 0x000000012929b824 */ /* 0x100fe200078e0a00 */
[C---:B------:R-:W-:Y:S02]  /*56c0*/  ISETP.GT.U32.AND P3, PT, R0.reuse, R39, PT ;  /* 0x000000270000720c */ /* 0x040fe40003f64070 */
[C---:B------:R-:W-:Y:S02]  /*56d0*/  ISETP.GT.U32.AND P4, PT, R0.reuse, R3, PT ;  /* 0x000000030000720c */ /* 0x040fe40003f84070 */
[----:B------:R-:W-:Y:S01]  /*56e0*/  ISETP.GT.U32.AND P6, PT, R0, R41, PT ;  /* 0x000000290000720c */ /* 0x000fe20003fc4070 */
[----:B------:R-:W-:Y:S01]  /*56f0*/  @!P5 IMAD.IADD R40, R40, 0x1, -R0 ;  /* 0x000000012828d824 */ /* 0x000fe200078e0a00 */
[C---:B------:R-:W-:Y:S02]  /*5700*/  ISETP.GT.U32.AND P2, PT, R0.reuse, R37, PT ;  /* 0x000000250000720c */ /* 0x040fe40003f44070 */
[----:B------:R-:W-:-:S05]  /*5710*/  ISETP.GT.U32.AND P5, PT, R0, R36, PT ;  /* 0x000000240000720c */ /* 0x000fca0003fa4070 */
[--C-:B------:R-:W-:Y:S02]  /*5720*/  @!P3 IMAD.IADD R39, R39, 0x1, -R0.reuse ;  /* 0x000000012727b824 */ /* 0x100fe400078e0a00 */
[--C-:B------:R-:W-:Y:S01]  /*5730*/  @!P4 IMAD.IADD R3, R3, 0x1, -R0.reuse ;  /* 0x000000010303c824 */ /* 0x100fe200078e0a00 */
[C---:B------:R-:W-:Y:S01]  /*5740*/  ISETP.GT.U32.AND P4, PT, R0.reuse, R35, PT ;  /* 0x000000230000720c */ /* 0x040fe20003f84070 */
[--C-:B------:R-:W-:Y:S01]  /*5750*/  @!P6 IMAD.IADD R41, R41, 0x1, -R0.reuse ;  /* 0x000000012929e824 */ /* 0x100fe200078e0a00 */
[C---:B------:R-:W-:Y:S02]  /*5760*/  ISETP.GT.U32.AND P6, PT, R0.reuse, R39, PT ;  /* 0x000000270000720c */ /* 0x040fe40003fc4070 */
[----:B------:R-:W-:Y:S01]  /*5770*/  ISETP.GT.U32.AND P3, PT, R0, R40, PT ;  /* 0x000000280000720c */ /* 0x000fe20003f64070 */
[--C-:B------:R-:W-:Y:S02]  /*5780*/  @!P2 IMAD.IADD R37, R37, 0x1, -R0.reuse ;  /* 0x000000012525a824 */ /* 0x100fe400078e0a00 */
[----:B------:R-:W-:-:S02]  /*5790*/  @!P5 IMAD.IADD R36, R36, 0x1, -R0 ;  /* 0x000000012424d824 */ /* 0x000fc400078e0a00 */
[----:B------:R-:W-:Y:S01]  /*57a0*/  IMAD.HI.U32 R18, R60, R15, RZ ;  /* 0x0000000f3c127227 */ /* 0x000fe200078e00ff */
[----:B------:R-:W-:-:S03]  /*57b0*/  ISETP.GT.U32.AND P2, PT, R0, R37, PT ;  /* 0x000000250000720c */ /* 0x000fc60003f44070 */
[----:B------:R-:W-:Y:S02]  /*57c0*/  @!P4 IMAD.IADD R35, R35, 0x1, -R0 ;  /* 0x000000012323c824 */ /* 0x000fe400078e0a00 */
[----:B------:R-:W-:-:S04]  /*57d0*/  IMAD.HI.U32 R19, R60, R14, RZ ;  /* 0x0000000e3c137227 */ /* 0x000fc800078e00ff */
[----:B------:R-:W-:Y:S01]  /*57e0*/  @!P6 IMAD.IADD R39, R39, 0x1, -R0 ;  /* 0x000000012727e824 */ /* 0x000fe200078e0a00 */
[C---:B------:R-:W-:Y:S01]  /*57f0*/  ISETP.GT.U32.AND P6, PT, R0.reuse, R36, PT ;  /* 0x000000240000720c */ /* 0x040fe20003fc4070 */
[----:B------:R-:W-:Y:S01]  /*5800*/  IMAD.MOV R13, RZ, RZ, -R18 ;  /* 0x000000ffff0d7224 */ /* 0x000fe200078e0a12 */
[----:B------:R-:W-:Y:S01]  /*5810*/  ISETP.GT.U32.AND P4, PT, R0, R35, PT ;  /* 0x000000230000720c */ /* 0x000fe20003f84070 */
[----:B------:R-:W-:Y:S02]  /*5820*/  IMAD.MOV R2, RZ, RZ, -R19 ;  /* 0x000000ffff027224 */ /* 0x000fe400078e0a13 */
[----:B------:R-:W-:Y:S01]  /*5830*/  @!P3 IMAD.IADD R40, R40, 0x1, -R0 ;  /* 0x000000012828b824 */ /* 0x000fe200078e0a00 */
[C---:B------:R-:W-:Y:S01]  /*5840*/  ISETP.GT.U32.AND P3, PT, R0.reuse, R34, PT ;  /* 0x000000220000720c */ /* 0x040fe20003f64070 */
[C---:B------:R-:W-:Y:S02]  /*5850*/  IMAD R6, R0.reuse, R13, R15 ;  /* 0x0000000d00067224 */ /* 0x040fe400078e020f */
[C---:B------:R-:W-:Y:S01]  /*5860*/  IMAD R7, R0.reuse, R2, R14 ;  /* 0x0000000200077224 */ /* 0x040fe200078e020e */
[----:B------:R-:W-:Y:S01]  /*5870*/  ISETP.GT.U32.AND P5, PT, R0, R33, PT ;  /* 0x000000210000720c */ /* 0x000fe20003fa4070 */
[----:B------:R0:W-:Y:S01]  /*5880*/  STL [R1+0x74], R41 ;  /* 0x0000742901007387 */ /* 0x0001e20000100800 */
[----:B------:R-:W-:-:S02]  /*5890*/  @!P2 IMAD.IADD R37, R37, 0x1, -R0 ;  /* 0x000000012525a824 */ /* 0x000fc400078e0a00 */
[--C-:B------:R-:W-:Y:S02]  /*58a0*/  @!P6 IMAD.IADD R36, R36, 0x1, -R0.reuse ;  /* 0x000000012424e824 */ /* 0x100fe400078e0a00 */
[--C-:B------:R-:W-:Y:S01]  /*58b0*/  @!P4 IMAD.IADD R35, R35, 0x1, -R0.reuse ;  /* 0x000000012323c824 */ /* 0x100fe200078e0a00 */
[----:B0-----:R-:W4:Y:S02]  /*58c0*/  LDL.LU R41, [R1+0x1564] ;  /* 0x0015640001297983 */ /* 0x001f240000300800 */
[--C-:B------:R-:W-:Y:S02]  /*58d0*/  @!P3 IMAD.IADD R34, R34, 0x1, -R0.reuse ;  /* 0x000000012222b824 */ /* 0x100fe400078e0a00 */
[----:B------:R0:W-:Y:S04]  /*58e0*/  STL [R1+0x70], R3 ;  /* 0x0000700301007387 */ /* 0x0001e80000100800 */
[----:B------:R-:W-:Y:S04]  /*58f0*/  STL [R1+0x58], R40 ;  /* 0x0000582801007387 */ /* 0x000fe80000100800 */
[----:B------:R-:W-:Y:S01]  /*5900*/  STL [R1+0x54], R39 ;  /* 0x0000542701007387 */ /* 0x000fe20000100800 */
[----:B------:R-:W-:-:S03]  /*5910*/  @!P5 IMAD.IADD R33, R33, 0x1, -R0 ;  /* 0x000000012121d824 */ /* 0x000fc600078e0a00 */
[----:B------:R-:W-:Y:S01]  /*5920*/  STL [R1+0x50], R37 ;  /* 0x0000502501007387 */ /* 0x000fe20000100800 */
[----:B------:R-:W-:-:S03]  /*5930*/  ISETP.GT.U32.AND P5, PT, R0, R34, PT ;  /* 0x000000220000720c */ /* 0x000fc60003fa4070 */
[----:B------:R-:W-:Y:S04]  /*5940*/  STL [R1+0x4c], R36 ;  /* 0x00004c2401007387 */ /* 0x000fe80000100800 */
[----:B------:R-:W-:Y:S01]  /*5950*/  STL [R1+0x48], R35 ;  /* 0x0000482301007387 */ /* 0x000fe20000100800 */
[----:B------:R-:W-:-:S05]  /*5960*/  ISETP.GT.U32.AND P6, PT, R0, R33, PT ;  /* 0x000000210000720c */ /* 0x000fca0003fc4070 */
[----:B------:R-:W-:-:S08]  /*5970*/  @!P5 IMAD.IADD R34, R34, 0x1, -R0 ;  /* 0x000000012222d824 */ /* 0x000fd000078e0a00 */
[----:B------:R-:W-:Y:S01]  /*5980*/  @!P6 IMAD.IADD R33, R33, 0x1, -R0 ;  /* 0x000000012121e824 */ /* 0x000fe200078e0a00 */
[----:B--2---:R-:W-:-:S05]  /*5990*/  IABS R14, R5 ;  /* 0x00000005000e7213 */ /* 0x004fca0000000000 */
[----:B------:R-:W-:Y:S01]  /*59a0*/  IMAD.HI.U32 R18, R60, R14, RZ ;  /* 0x0000000e3c127227 */ /* 0x000fe200078e00ff */
[----:B---3--:R-:W-:Y:S02]  /*59b0*/  IABS R13, R16 ;  /* 0x00000010000d7213 */ /* 0x008fe40000000000 */
[----:B----4-:R-:W-:-:S03]  /*59c0*/  IABS R2, R17 ;  /* 0x0000001100027213 */ /* 0x010fc60000000000 */
[----:B------:R-:W-:-:S04]  /*59d0*/  IMAD.HI.U32 R16, R60, R13, RZ ;  /* 0x0000000d3c107227 */ /* 0x000fc800078e00ff */
[----:B------:R-:W-:-:S04]  /*59e0*/  IMAD.HI.U32 R15, R60, R2, RZ ;  /* 0x000000023c0f7227 */ /* 0x000fc800078e00ff */
[----:B------:R-:W-:Y:S02]  /*59f0*/  IMAD.MOV R16, RZ, RZ, -R16 ;  /* 0x000000ffff107224 */ /* 0x000fe400078e0a10 */
[----:B------:R-:W-:Y:S02]  /*5a00*/  IMAD.MOV R15, RZ, RZ, -R15 ;  /* 0x000000ffff0f7224 */ /* 0x000fe400078e0a0f */
[----:B------:R-:W-:Y:S02]  /*5a10*/  IMAD.MOV R18, RZ, RZ, -R18 ;  /* 0x000000ffff127224 */ /* 0x000fe400078e0a12 */
[C---:B0-----:R-:W-:Y:S02]  /*5a20*/  IMAD R3, R0.reuse, R16, R13 ;  /* 0x0000001000037224 */ /* 0x041fe400078e020d */
[C---:B------:R-:W-:Y:S02]  /*5a30*/  IMAD R5, R0.reuse, R15, R2 ;  /* 0x0000000f00057224 */ /* 0x040fe400078e0202 */
[----:B------:R-:W-:Y:S01]  /*5a40*/  IMAD R2, R0, R18, R14 ;  /* 0x0000001200027224 */ /* 0x000fe200078e020e */
[----:B------:R-:W-:-:S02]  /*5a50*/  IABS R13, R42 ;  /* 0x0000002a000d7213 */ /* 0x000fc40000000000 */
[----:B------:R-:W2:Y:S01]  /*5a60*/  LDL R42, [R1+0x1344] ;  /* 0x00134400012a7983 */ /* 0x000ea20000100800 */
[----:B------:R-:W-:-:S03]  /*5a70*/  IABS R14, R49 ;  /* 0x00000031000e7213 */ /* 0x000fc60000000000 */
[----:B------:R-:W3:Y:S01]  /*5a80*/  LDL R49, [R1+0x1340] ;  /* 0x0013400001317983 */ /* 0x000ee20000100800 */
[----:B------:R-:W-:-:S03]  /*5a90*/  IABS R15, R54 ;  /* 0x00000036000f7213 */ /* 0x000fc60000000000 */
[----:B------:R-:W-:Y:S04]  /*5aa0*/  STL [R1+0x44], R34 ;  /* 0x0000442201007387 */ /* 0x000fe80000100800 */
[----:B------:R-:W4:Y:S01]  /*5ab0*/  LDL R54, [R1+0x133c] ;  /* 0x00133c0001367983 */ /* 0x000f220000100800 */
[----:B------:R-:W-:-:S03]  /*5ac0*/  IABS R16, R55 ;  /* 0x0000003700107213 */ /* 0x000fc60000000000 */
[----:B------:R-:W-:Y:S04]  /*5ad0*/  STL [R1+0x40], R33 ;  /* 0x0000402101007387 */ /* 0x000fe80000100800 */
[----:B------:R-:W4:Y:S01]  /*5ae0*/  LDL R55, [R1+0x1338] ;  /* 0x0013380001377983 */ /* 0x000f220000100800 */
[C---:B------:R-:W-:Y:S02]  /*5af0*/  ISETP.GT.U32.AND P2, PT, R0.reuse, R32, PT ;  /* 0x000000200000720c */ /* 0x040fe40003f44070 */
[C---:B------:R-:W-:Y:S02]  /*5b00*/  ISETP.GT.U32.AND P3, PT, R0.reuse, R31, PT ;  /* 0x0000001f0000720c */ /* 0x040fe40003f64070 */
[----:B------:R-:W-:-:S09]  /*5b10*/  ISETP.GT.U32.AND P5, PT, R0, R27, PT ;  /* 0x0000001b0000720c */ /* 0x000fd20003fa4070 */
[--C-:B------:R-:W-:Y:S02]  /*5b20*/  @!P2 IMAD.IADD R32, R32, 0x1, -R0.reuse ;  /* 0x000000012020a824 */ /* 0x100fe400078e0a00 */
[--C-:B------:R-:W-:Y:S01]  /*5b30*/  @!P3 IMAD.IADD R31, R31, 0x1, -R0.reuse ;  /* 0x000000011f1fb824 */ /* 0x100fe200078e0a00 */
[C---:B------:R-:W-:Y:S02]  /*5b40*/  ISETP.GT.U32.AND P3, PT, R0.reuse, R22, PT ;  /* 0x000000160000720c */ /* 0x040fe40003f64070 */
[C---:B------:R-:W-:Y:S02]  /*5b50*/  ISETP.GT.U32.AND P2, PT, R0.reuse, R32, PT ;  /* 0x000000200000720c */ /* 0x040fe40003f44070 */
[C---:B------:R-:W-:Y:S02]  /*5b60*/  ISETP.GT.U32.AND P6, PT, R0.reuse, R31, PT ;  /* 0x0000001f0000720c */ /* 0x040fe40003fc4070 */
[C---:B------:R-:W-:Y:S01]  /*5b70*/  ISETP.GT.U32.AND P4, PT, R0.reuse, R28, PT ;  /* 0x0000001c0000720c */ /* 0x040fe20003f84070 */
[----:B------:R-:W-:Y:S01]  /*5b80*/  @!P5 IMAD.IADD R27, R27, 0x1, -R0 ;  /* 0x000000011b1bd824 */ /* 0x000fe200078e0a00 */
[----:B------:R-:W-:-:S05]  /*5b90*/  ISETP.GT.U32.AND P5, PT, R0, R21, PT ;  /* 0x000000150000720c */ /* 0x000fca0003fa4070 */
[--C-:B------:R-:W-:Y:S02]  /*5ba0*/  @!P3 IMAD.IADD R22, R22, 0x1, -R0.reuse ;  /* 0x000000011616b824 */ /* 0x100fe400078e0a00 */
[--C-:B------:R-:W-:Y:S01]  /*5bb0*/  @!P2 IMAD.IADD R32, R32, 0x1, -R0.reuse ;  /* 0x000000012020a824 */ /* 0x100fe200078e0a00 */
[C---:B------:R-:W-:Y:S01]  /*5bc0*/  ISETP.GT.U32.AND P2, PT, R0.reuse, R20, PT ;  /* 0x000000140000720c */ /* 0x040fe20003f44070 */
[--C-:B------:R-:W-:Y:S01]  /*5bd0*/  @!P6 IMAD.IADD R31, R31, 0x1, -R0.reuse ;  /* 0x000000011f1fe824 */ /* 0x100fe200078e0a00 */
[----:B------:R-:W-:Y:S02]  /*5be0*/  IABS R61, R61 ;  /* 0x0000003d003d7213 */ /* 0x000fe40000000000 */
[----:B------:R-:W-:Y:S01]  /*5bf0*/  ISETP.GT.U32.AND P6, PT, R0, R22, PT ;  /* 0x000000160000720c */ /* 0x000fe20003fc4070 */
[----:B------:R-:W-:Y:S02]  /*5c00*/  @!P4 IMAD.IADD R28, R28, 0x1, -R0 ;  /* 0x000000011c1cc824 */ /* 0x000fe400078e0a00 */
[----:B------:R-:W-:-:S03]  /*5c10*/  IMAD.HI.U32 R17, R60, R61, RZ ;  /* 0x0000003d3c117227 */ /* 0x000fc600078e00ff */
[----:B------:R-:W-:Y:S01]  /*5c20*/  ISETP.GT.U32.AND P4, PT, R0, R28, PT ;  /* 0x0000001c0000720c */ /* 0x000fe20003f84070 */
[----:B------:R-:W-:Y:S02]  /*5c30*/  IMAD.MOV R17, RZ, RZ, -R17 ;  /* 0x000000ffff117224 */ /* 0x000fe400078e0a11 */
[--C-:B------:R-:W-:Y:S02]  /*5c40*/  @!P2 IMAD.IADD R20, R20, 0x1, -R0.reuse ;  /* 0x000000011414a824 */ /* 0x100fe400078e0a00 */
[--C-:B------:R-:W-:Y:S01]  /*5c50*/  @!P5 IMAD.IADD R21, R21, 0x1, -R0.reuse ;  /* 0x000000011515d824 */ /* 0x100fe200078e0a00 */
[C---:B------:R-:W-:Y:S01]  /*5c60*/  ISETP.GT.U32.AND P3, PT, R0.reuse, R27, PT ;  /* 0x0000001b0000720c */ /* 0x040fe20003f64070 */
[C---:B------:R-:W-:Y:S01]  /*5c70*/  IMAD R61, R0.reuse, R17, R61 ;  /* 0x00000011003d7224 */ /* 0x040fe200078e023d */
[----:B------:R-:W-:Y:S01]  /*5c80*/  ISETP.GT.U32.AND P2, PT, R0, R20, PT ;  /* 0x000000140000720c */ /* 0x000fe20003f44070 */
[----:B------:R-:W-:Y:S01]  /*5c90*/  @!P6 IMAD.IADD R22, R22, 0x1, -R0 ;  /* 0x000000011616e824 */ /* 0x000fe200078e0a00 */
[----:B------:R-:W-:Y:S01]  /*5ca0*/  ISETP.GT.U32.AND P6, PT, R0, R21, PT ;  /* 0x000000150000720c */ /* 0x000fe20003fc4070 */
[----:B------:R-:W-:-:S04]  /*5cb0*/  IMAD.HI.U32 R17, R60, R13, RZ ;  /* 0x0000000d3c117227 */ /* 0x000fc800078e00ff */
[----:B------:R-:W-:Y:S02]  /*5cc0*/  IMAD.MOV R17, RZ, RZ, -R17 ;  /* 0x000000ffff117224 */ /* 0x000fe400078e0a11 */
[--C-:B------:R-:W-:Y:S01]  /*5cd0*/  @!P4 IMAD.IADD R28, R28, 0x1, -R0.reuse ;  /* 0x000000011c1cc824 */ /* 0x100fe200078e0a00 */
[C---:B------:R-:W-:Y:S01]  /*5ce0*/  ISETP.GT.U32.AND P4, PT, R0.reuse, R24, PT ;  /* 0x000000180000720c */ /* 0x040fe20003f84070 */
[----:B------:R-:W-:Y:S02]  /*5cf0*/  IMAD R13, R0, R17, R13 ;  /* 0x00000011000d7224 */ /* 0x000fe400078e020d */
[----:B------:R-:W-:Y:S01]  /*5d00*/  IMAD.HI.U32 R17, R60, R16, RZ ;  /* 0x000000103c117227 */ /* 0x000fe200078e00ff */
[----:B------:R-:W-:Y:S03]  /*5d10*/  STL [R1+0x3c], R32 ;  /* 0x00003c2001007387 */ /* 0x000fe60000100800 */
[----:B------:R-:W-:-:S02]  /*5d20*/  @!P3 IMAD.IADD R27, R27, 0x1, -R0 ;  /* 0x000000011b1bb824 */ /* 0x000fc400078e0a00 */
[----:B------:R-:W-:Y:S01]  /*5d30*/  IMAD.HI.U32 R18, R60, R15, RZ ;  /* 0x0000000f3c127227 */ /* 0x000fe200078e00ff */
[----:B------:R-:W-:Y:S03]  /*5d40*/  STL [R1+0x38], R31 ;  /* 0x0000381f01007387 */ /* 0x000fe60000100800 */
[--C-:B------:R-:W-:Y:S01]  /*5d50*/  @!P2 IMAD.IADD R20, R20, 0x1, -R0.reuse ;  /* 0x000000011414a824 */ /* 0x100fe200078e0a00 */
[----:B------:R-:W-:Y:S01]  /*5d60*/  STL [R1+0x34], R28 ;  /* 0x0000341c01007387 */ /* 0x000fe20000100800 */
[----:B------:R-:W-:Y:S02]  /*5d70*/  IMAD.MOV R17, RZ, RZ, -R17 ;  /* 0x000000ffff117224 */ /* 0x000fe400078e0a11 */
[----:B------:R-:W-:Y:S01]  /*5d80*/  @!P6 IMAD.IADD R21, R21, 0x1, -R0 ;  /* 0x000000011515e824 */ /* 0x000fe200078e0a00 */
[----:B------:R-:W-:Y:S01]  /*5d90*/  STL [R1+0x30], R27 ;  /* 0x0000301b01007387 */ /* 0x000fe20000100800 */
[----:B------:R-:W-:-:S02]  /*5da0*/  IMAD.MOV R18, RZ, RZ, -R18 ;  /* 0x000000ffff127224 */ /* 0x000fc400078e0a12 */
[C---:B------:R-:W-:Y:S01]  /*5db0*/  IMAD R16, R0.reuse, R17, R16 ;  /* 0x0000001100107224 */ /* 0x040fe200078e0210 */
[----:B------:R-:W-:Y:S01]  /*5dc0*/  STL [R1+0x2c], R22 ;  /* 0x00002c1601007387 */ /* 0x000fe20000100800 */
[----:B------:R-:W-:-:S03]  /*5dd0*/  IMAD R15, R0, R18, R15 ;  /* 0x00000012000f7224 */ /* 0x000fc600078e020f */
[----:B------:R0:W-:Y:S01]  /*5de0*/  STL [R1+0x28], R20 ;  /* 0x0000281401007387 */ /* 0x0001e20000100800 */
[----:B------:R-:W-:-:S03]  /*5df0*/  @!P4 IMAD.IADD R24, R24, 0x1, -R0 ;  /* 0x000000011818c824 */ /* 0x000fc600078e0a00 */
[----:B------:R1:W-:Y:S02]  /*5e00*/  STL [R1+0x24], R21 ;  /* 0x0000241501007387 */ /* 0x0003e40000100800 */
[----:B------:R-:W-:Y:S01]  /*5e10*/  ISETP.GT.U32.AND P4, PT, R0, R24, PT ;  /* 0x000000180000720c */ /* 0x000fe20003f84070 */
[----:B------:R-:W-:-:S04]  /*5e20*/  IMAD.HI.U32 R19, R60, R14, RZ ;  /* 0x0000000e3c137227 */ /* 0x000fc800078e00ff */
[----:B------:R-:W-:-:S04]  /*5e30*/  IMAD.MOV R19, RZ, RZ, -R19 ;  /* 0x000000ffff137224 */ /* 0x000fc800078e0a13 */
[----:B------:R-:W-:-:S04]  /*5e40*/  IMAD R14, R0, R19, R14 ;  /* 0x00000013000e7224 */ /* 0x000fc800078e020e */
[----:B------:R-:W-:Y:S01]  /*5e50*/  @!P4 IMAD.IADD R24, R24, 0x1, -R0 ;  /* 0x000000011818c824 */ /* 0x000fe200078e0a00 */
[----:B--2---:R-:W-:Y:S02]  /*5e60*/  IABS R17, R42 ;  /* 0x0000002a00117213 */ /* 0x004fe40000000000 */
[----:B------:R-:W2:Y:S01]  /*5e70*/  LDL R42, [R1+0x1334] ;  /* 0x00133400012a7983 */ /* 0x000ea20000100800 */
[----:B---3--:R-:W-:-:S03]  /*5e80*/  IABS R18, R49 ;  /* 0x0000003100127213 */ /* 0x008fc60000000000 */
[----:B------:R-:W3:Y:S01]  /*5e90*/  LDL R49, [R1+0x1330] ;  /* 0x0013300001317983 */ /* 0x000ee20000100800 */
[----:B----4-:R-:W-:-:S03]  /*5ea0*/  IABS R19, R54 ;  /* 0x0000003600137213 */ /* 0x010fc60000000000 */
[----:B------:R-:W4:Y:S04]  /*5eb0*/  LDL R54, [R1+0x132c] ;  /* 0x00132c0001367983 */ /* 0x000f280000100800 */
[----:B------:R1:W-:Y:S01]  /*5ec0*/  STL [R1+0x20], R24 ;  /* 0x0000201801007387 */ /* 0x0003e20000100800 */
[----:B0-----:R-:W-:-:S03]  /*5ed0*/  IABS R20, R55 ;  /* 0x0000003700147213 */ /* 0x001fc60000000000 */
[----:B------:R-:W4:Y:S01]  /*5ee0*/  LDL R55, [R1+0x1328] ;  /* 0x0013280001377983 */ /* 0x000f220000100800 */
[C---:B------:R-:W-:Y:S02]  /*5ef0*/  ISETP.GT.U32.AND P3, PT, R0.reuse, R26, PT ;  /* 0x0000001a0000720c */ /* 0x040fe40003f64070 */
[C---:B------:R-:W-:Y:S02]  /*5f00*/  ISETP.GT.U32.AND P4, PT, R0.reuse, R7, PT ;  /* 0x000000070000720c */ /* 0x040fe40003f84070 */
[----:B------:R-:W-:-:S09]  /*5f10*/  ISETP.GT.U32.AND P5, PT, R0, R23, PT ;  /* 0x000000170000720c */ /* 0x000fd20003fa4070 */
[--C-:B------:R-:W-:Y:S02]  /*5f20*/  @!P3 IMAD.IADD R26, R26, 0x1, -R0.reuse ;  /* 0x000000011a1ab824 */ /* 0x100fe400078e0a00 */
[--C-:B------:R-:W-:Y:S02]  /*5f30*/  @!P4 IMAD.IADD R7, R7, 0x1, -R0.reuse ;  /* 0x000000010707c824 */ /* 0x100fe400078e0a00 */
[----:B------:R-:W-:Y:S01]  /*5f40*/  @!P5 IMAD.IADD R23, R23, 0x1, -R0 ;  /* 0x000000011717d824 */ /* 0x000fe200078e0a00 */
[C---:B------:R-:W-:Y:S02]  /*5f50*/  ISETP.GT.U32.AND P5, PT, R0.reuse, R26, PT ;  /* 0x0000001a0000720c */ /* 0x040fe40003fa4070 */
[C---:B------:R-:W-:Y:S02]  /*5f60*/  ISETP.GT.U32.AND P4, PT, R0.reuse, R7, PT ;  /* 0x000000070000720c */ /* 0x040fe40003f84070 */
[C---:B------:R-:W-:Y:S02]  /*5f70*/  ISETP.GT.U32.AND P3, PT, R0.reuse, R9, PT ;  /* 0x000000090000720c */ /* 0x040fe40003f64070 */
[----:B------:R-:W-:-:S02]  /*5f80*/  ISETP.GT.U32.AND P6, PT, R0, R23, PT ;  /* 0x000000170000720c */ /* 0x000fc40003fc4070 */
[----:B------:R-:W-:-:S05]  /*5f90*/  ISETP.GT.U32.AND P2, PT, R0, R12, PT ;  /* 0x0000000c0000720c */ /* 0x000fca0003f44070 */
[--C-:B------:R-:W-:Y:S01]  /*5fa0*/  @!P5 IMAD.IADD R26, R26, 0x1, -R0.reuse ;  /* 0x000000011a1ad824 */ /* 0x100fe200078e0a00 */
[C---:B------:R-:W-:Y:S01]  /*5fb0*/  ISETP.GT.U32.AND P5, PT, R0.reuse, R6, PT ;  /* 0x000000060000720c */ /* 0x040fe20003fa4070 */
[--C-:B------:R-:W-:Y:S01]  /*5fc0*/  @!P4 IMAD.IADD R7, R7, 0x1, -R0.reuse ;  /* 0x000000010707c824 */ /* 0x100fe200078e0a00 */
[C---:B------:R-:W-:Y:S01]  /*5fd0*/  ISETP.GT.U32.AND P4, PT, R0.reuse, R2, PT ;  /* 0x000000020000720c */ /* 0x040fe20003f84070 */
[--C-:B------:R-:W-:Y:S01]  /*5fe0*/  @!P3 IMAD.IADD R9, R9, 0x1, -R0.reuse ;  /* 0x000000010909b824 */ /* 0x100fe200078e0a00 */
[----:B------:R-:W-:Y:S01]  /*5ff0*/  ISETP.GT.U32.AND P3, PT, R0, R5, PT ;  /* 0x000000050000720c */ /* 0x000fe20003f64070 */
[--C-:B------:R-:W-:Y:S02]  /*6000*/  @!P6 IMAD.IADD R23, R23, 0x1, -R0.reuse ;  /* 0x000000011717e824 */ /* 0x100fe400078e0a00 */
[----:B------:R-:W-:Y:S01]  /*6010*/  @!P2 IMAD.IADD R12, R12, 0x1, -R0 ;  /* 0x000000010c0ca824 */ /* 0x000fe200078e0a00 */
[----:B------:R-:W-:-:S04]  /*6020*/  ISETP.GT.U32.AND P6, PT, R0, R9, PT ;  /* 0x000000090000720c */ /* 0x000fc80003fc4070 */
[----:B------:R-:W-:Y:S01]  /*6030*/  ISETP.GT.U32.AND P2, PT, R0, R12, PT ;  /* 0x0000000c0000720c */ /* 0x000fe20003f44070 */
[--C-:B------:R-:W-:Y:S02]  /*6040*/  @!P5 IMAD.IADD R6, R6, 0x1, -R0.reuse ;  /* 0x000000010606d824 */ /* 0x100fe400078e0a00 */
[--C-:B------:R-:W-:Y:S02]  /*6050*/  @!P4 IMAD.IADD R2, R2, 0x1, -R0.reuse ;  /* 0x000000010202c824 */ /* 0x100fe400078e0a00 */
[----:B------:R-:W-:Y:S01]  /*6060*/  @!P3 IMAD.IADD R5, R5, 0x1, -R0 ;  /* 0x000000010505b824 */ /* 0x000fe200078e0a00 */
[----:B------:R-:W-:Y:S01]  /*6070*/  ISETP.GT.U32.AND P3, PT, R0, R6, PT ;  /* 0x000000060000720c */ /* 0x000fe20003f64070 */
[----:B-1----:R-:W-:Y:S01]  /*6080*/  IMAD.HI.U32 R21, R60, R17, RZ ;  /* 0x000000113c157227 */ /* 0x002fe200078e00ff */
[----:B------:R-:W-:-:S03]  /*6090*/  ISETP.GT.U32.AND P4, PT, R0, R2, PT ;  /* 0x000000020000720c */ /* 0x000fc60003f84070 */
[--C-:B------:R-:W-:Y:S01]  /*60a0*/  @!P6 IMAD.IADD R9, R9, 0x1, -R0.reuse ;  /* 0x000000010909e824 */ /* 0x100fe200078e0a00 */
[----:B------:R-:W-:Y:S01]  /*60b0*/  ISETP.GT.U32.AND P6, PT, R0, R5, PT ;  /* 0x000000050000720c */ /* 0x000fe20003fc4070 */
[----:B------:R-:W-:Y:S01]  /*60c0*/  IMAD.HI.U32 R22, R60, R18, RZ ;  /* 0x000000123c167227 */ /* 0x000fe200078e00ff */
[----:B------:R-:W-:Y:S03]  /*60d0*/  STL [R1+0x1c], R26 ;  /* 0x00001c1a01007387 */ /* 0x000fe60000100800 */
[----:B------:R-:W-:Y:S02]  /*60e0*/  IMAD.MOV R21, RZ, RZ, -R21 ;  /* 0x000000ffff157224 */ /* 0x000fe400078e0a15 */
[----:B------:R-:W-:Y:S01]  /*60f0*/  @!P2 IMAD.IADD R12, R12, 0x1, -R0 ;  /* 0x000000010c0ca824 */ /* 0x000fe200078e0a00 */
[----:B------:R-:W-:Y:S01]  /*6100*/  ISETP.GT.U32.AND P2, PT, R0, R3, PT ;  /* 0x000000030000720c */ /* 0x000fe20003f44070 */
[----:B------:R-:W-:Y:S01]  /*6110*/  IMAD.HI.U32 R24, R60, R19, RZ ;  /* 0x000000133c187227 */ /* 0x000fe200078e00ff */
[----:B------:R0:W-:Y:S03]  /*6120*/  STL [R1+0x18], R23 ;  /* 0x0000181701007387 */ /* 0x0001e60000100800 */
[----:B------:R-:W-:-:S02]  /*6130*/  IMAD.MOV R22, RZ, RZ, -R22 ;  /* 0x000000ffff167224 */ /* 0x000fc400078e0a16 */
[----:B------:R-:W-:Y:S02]  /*6140*/  IMAD R17, R0, R21, R17 ;  /* 0x0000001500117224 */ /* 0x000fe400078e0211 */
[----:B------:R-:W-:Y:S02]  /*6150*/  IMAD.MOV R21, RZ, RZ, -R24 ;  /* 0x000000ffff157224 */ /* 0x000fe400078e0a18 */
[----:B0-----:R-:W-:Y:S01]  /*6160*/  IMAD.HI.U32 R23, R60, R20, RZ ;  /* 0x000000143c177227 */ /* 0x001fe200078e00ff */
[----:B------:R-:W-:Y:S03]  /*6170*/  STL [R1+0x14], R12 ;  /* 0x0000140c01007387 */ /* 0x000fe60000100800 */
[----:B------:R-:W-:Y:S02]  /*6180*/  @!P3 IMAD.IADD R6, R6, 0x1, -R0 ;  /* 0x000000010606b824 */ /* 0x000fe400078e0a00 */
[----:B------:R-:W-:-:S02]  /*6190*/  IMAD R18, R0, R22, R18 ;  /* 0x0000001600127224 */ /* 0x000fc400078e0212 */
[--C-:B------:R-:W-:Y:S01]  /*61a0*/  @!P4 IMAD.IADD R2, R2, 0x1, -R0.reuse ;  /* 0x000000010202c824 */ /* 0x100fe200078e0a00 */
[C---:B------:R-:W-:Y:S01]  /*61b0*/  ISETP.GT.U32.AND P4, PT, R0.reuse, R17, PT ;  /* 0x000000110000720c */ /* 0x040fe20003f84070 */
[----:B------:R-:W-:Y:S01]  /*61c0*/  IMAD.MOV R22, RZ, RZ, -R23 ;  /* 0x000000ffff167224 */ /* 0x000fe200078e0a17 */
[----:B------:R-:W-:Y:S01]  /*61d0*/  STL [R1+0x10], R9 ;  /* 0x0000100901007387 */ /* 0x000fe20000100800 */
[----:B------:R-:W-:Y:S02]  /*61e0*/  @!P6 IMAD.IADD R5, R5, 0x1, -R0 ;  /* 0x000000010505e824 */ /* 0x000fe400078e0a00 */
[C---:B------:R-:W-:Y:S01]  /*61f0*/  IMAD R19, R0.reuse, R21, R19 ;  /* 0x0000001500137224 */ /* 0x040fe200078e0213 */
[----:B------:R-:W-:Y:S01]  /*6200*/  STL [R1+0xc], R7 ;  /* 0x00000c0701007387 */ /* 0x000fe20000100800 */
[----:B------:R-:W-:-:S03]  /*6210*/  IMAD R20, R0, R22, R20 ;  /* 0x0000001600147224 */ /* 0x000fc600078e0214 */
[----:B------:R-:W-:Y:S01]  /*6220*/  STL [R1+0x8], R6 ;  /* 0x0000080601007387 */ /* 0x000fe20000100800 */
[--C-:B------:R-:W-:Y:S01]  /*6230*/  @!P2 IMAD.IADD R3, R3, 0x1, -R0.reuse ;  /* 0x000000010303a824 */ /* 0x100fe200078e0a00 */
[----:B------:R-:W-:Y:S01]  /*6240*/  ISETP.GT.U32.AND P5, PT, R0, R61, PT ;  /* 0x0000003d0000720c */ /* 0x000fe20003fa4070 */
[----:B------:R-:W-:-:S03]  /*6250*/  @!P4 IMAD.IADD R17, R17, 0x1, -R0 ;  /* 0x000000011111c824 */ /* 0x000fc600078e0a00 */
[C---:B------:R-:W-:Y:S02]  /*6260*/  ISETP.GT.U32.AND P2, PT, R0.reuse, R3, PT ;  /* 0x000000030000720c */ /* 0x040fe40003f44070 */
[----:B------:R-:W-:-:S07]  /*6270*/  ISETP.GT.U32.AND P4, PT, R0, R17, PT ;  /* 0x000000110000720c */ /* 0x000fce0003f84070 */
[----:B------:R-:W-:-:S04]  /*6280*/  @!P5 IMAD.IADD R61, R61, 0x1, -R0 ;  /* 0x000000013d3dd824 */ /* 0x000fc800078e0a00 */
[--C-:B------:R-:W-:Y:S01]  /*6290*/  @!P2 IMAD.IADD R3, R3, 0x1, -R0.reuse ;  /* 0x000000010303a824 */ /* 0x100fe200078e0a00 */
[----:B------:R-:W-:Y:S01]  /*62a0*/  ISETP.GT.U32.AND P6, PT, R0, R61, PT ;  /* 0x0000003d0000720c */ /* 0x000fe20003fc4070 */
[----:B------:R-:W-:-:S12]  /*62b0*/  @!P4 IMAD.IADD R17, R17, 0x1, -R0 ;  /* 0x000000011111c824 */ /* 0x000fd800078e0a00 */
[----:B------:R-:W-:Y:S01]  /*62c0*/  @!P6 IMAD.IADD R61, R61, 0x1, -R0 ;  /* 0x000000013d3de824 */ /* 0x000fe200078e0a00 */
[----:B--2---:R-:W-:Y:S02]  /*62d0*/  IABS R21, R42 ;  /* 0x0000002a00157213 */ /* 0x004fe40000000000 */
[----:B------:R-:W2:Y:S01]  /*62e0*/  LDL R42, [R1+0x1324] ;  /* 0x00132400012a7983 */ /* 0x000ea20000100800 */
[----:B---3--:R-:W-:-:S03]  /*62f0*/  IABS R22, R49 ;  /* 0x0000003100167213 */ /* 0x008fc60000000000 */
[----:B------:R-:W-:Y:S04]  /*6300*/  STL [R1+0x4], R5 ;  /* 0x0000040501007387 */ /* 0x000fe80000100800 */
[----:B------:R-:W3:Y:S01]  /*6310*/  LDL R49, [R1+0x1320] ;  /* 0x0013200001317983 */ /* 0x000ee20000100800 */
[----:B------:R-:W-:Y:S01]  /*6320*/  IMAD.HI.U32 R26, R60, R21, RZ ;  /* 0x000000153c1a7227 */ /* 0x000fe200078e00ff */
[----:B----4-:R-:W-:Y:S02]  /*6330*/  IABS R23, R54 ;  /* 0x0000003600177213 */ /* 0x010fe40000000000 */
[----:B------:R-:W4:Y:S01]  /*6340*/  LDL R54, [R1+0x131c] ;  /* 0x00131c0001367983 */ /* 0x000f220000100800 */
[----:B------:R-:W-:-:S03]  /*6350*/  IMAD.MOV R26, RZ, RZ, -R26 ;  /* 0x000000ffff1a7224 */ /* 0x000fc600078e0a1a */
[----:B------:R0:W-:Y:S01]  /*6360*/  STL [R1], R3 ;  /* 0x0000000301007387 */ /* 0x0001e20000100800 */
[C---:B------:R-:W-:Y:S01]  /*6370*/  IMAD R21, R0.reuse, R26, R21 ;  /* 0x0000001a00157224 */ /* 0x040fe200078e0215 */
[----:B------:R-:W-:Y:S02]  /*6380*/  IABS R24, R55 ;  /* 0x0000003700187213 */ /* 0x000fe40000000000 */
[----:B------:R-:W4:Y:S02]  /*6390*/  LDL R55, [R1+0x1318] ;  /* 0x0013180001377983 */ /* 0x000f240000100800 */
[----:B------:R-:W-:Y:S02]  /*63a0*/  ISETP.GT.U32.AND P4, PT, R0, R21, PT ;  /* 0x000000150000720c */ /* 0x000fe40003f84070 */
[----:B------:R-:W-:Y:S11]  /*63b0*/  STL [R1+0x1544], R61 ;  /* 0x0015443d01007387 */ /* 0x000ff60000100800 */
[----:B------:R-:W-:Y:S01]  /*63c0*/  @!P4 IMAD.IADD R21, R21, 0x1, -R0 ;  /* 0x000000011515c824 */ /* 0x000fe200078e0a00 */
[----:B------:R-:W-:-:S02]  /*63d0*/  ISETP.GE.AND P4, PT, R59, RZ, PT ;  /* 0x000000ff3b00720c */ /* 0x000fc40003f86270 */
[----:B------:R-:W4:Y:S01]  /*63e0*/  LDL R59, [R1+0x1308] ;  /* 0x00130800013b7983 */ /* 0x000f220000100800 */
[C---:B------:R-:W-:Y:S02]  /*63f0*/  ISETP.GT.U32.AND P3, PT, R0.reuse, R13, PT ;  /* 0x0000000d0000720c */ /* 0x040fe40003f64070 */
[C---:B------:R-:W-:Y:S02]  /*6400*/  ISETP.GT.U32.AND P5, PT, R0.reuse, R14, PT ;  /* 0x0000000e0000720c */ /* 0x040fe40003fa4070 */
[----:B------:R-:W-:-:S09]  /*6410*/  ISETP.GT.U32.AND P2, PT, R0, R15, PT ;  /* 0x0000000f0000720c */ /* 0x000fd20003f44070 */
[--C-:B------:R-:W-:Y:S02]  /*6420*/  @!P3 IMAD.IADD R13, R13, 0x1, -R0.reuse ;  /* 0x000000010d0db824 */ /* 0x100fe400078e0a00 */
[----:B------:R-:W-:-:S03]  /*6430*/  @!P5 IMAD.IADD R14, R14, 0x1, -R0 ;  /* 0x000000010e0ed824 */ /* 0x000fc600078e0a00 */
[C---:B------:R-:W-:Y:S01]  /*6440*/  ISETP.GT.U32.AND P5, PT, R0.reuse, R13, PT ;  /* 0x0000000d0000720c */ /* 0x040fe20003fa4070 */
[----:B------:R-:W-:Y:S01]  /*6450*/  @!P2 IMAD.IADD R15, R15, 0x1, -R0 ;  /* 0x000000010f0fa824 */ /* 0x000fe200078e0a00 */
[----:B------:R-:W-:-:S04]  /*6460*/  ISETP.GT.U32.AND P6, PT, R0, R14, PT ;  /* 0x0000000e0000720c */ /* 0x000fc80003fc4070 */
[----:B------:R-:W-:-:S07]  /*6470*/  ISETP.GT.U32.AND P2, PT, R0, R15, PT ;  /* 0x0000000f0000720c */ /* 0x000fce0003f44070 */
[--C-:B------:R-:W-:Y:S01]  /*6480*/  @!P5 IMAD.IADD R13, R13, 0x1, -R0.reuse ;  /* 0x000000010d0dd824 */ /* 0x100fe200078e0a00 */
[----:B------:R-:W-:Y:S01]  /*6490*/  ISETP.GT.U32.AND P5, PT, R0, R18, PT ;  /* 0x000000120000720c */ /* 0x000fe20003fa4070 */
[----:B------:R-:W-:Y:S01]  /*64a0*/  @!P6 IMAD.IADD R14, R14, 0x1, -R0 ;  /* 0x000000010e0ee824 */ /* 0x000fe200078e0a00 */
[----:B------:R-:W-:-:S03]  /*64b0*/  ISETP.GT.U32.AND P6, PT, R0, R19, PT ;  /* 0x000000130000720c */ /* 0x000fc60003fc4070 */
[----:B------:R-:W-:Y:S01]  /*64c0*/  @!P2 IMAD.IADD R15, R15, 0x1, -R0 ;  /* 0x000000010f0fa824 */ /* 0x000fe200078e0a00 */
[----:B------:R-:W-:Y:S01]  /*64d0*/  ISETP.GT.U32.AND P2, PT, R0, R20, PT ;  /* 0x000000140000720c */ /* 0x000fe20003f44070 */
[----:B------:R-:W-:-:S06]  /*64e0*/  IMAD.HI.U32 R28, R60, R22, RZ ;  /* 0x000000163c1c7227 */ /* 0x000fcc00078e00ff */
[--C-:B------:R-:W-:Y:S02]  /*64f0*/  @!P5 IMAD.IADD R18, R18, 0x1, -R0.reuse ;  /* 0x000000011212d824 */ /* 0x100fe400078e0a00 */
[----:B------:R-:W-:-:S03]  /*6500*/  @!P6 IMAD.IADD R19, R19, 0x1, -R0 ;  /* 0x000000011313e824 */ /* 0x000fc600078e0a00 */
[----:B------:R-:W-:Y:S01]  /*6510*/  ISETP.GT.U32.AND P6, PT, R0, R18, PT ;  /* 0x000000120000720c */ /* 0x000fe20003fc4070 */
[----:B------:R-:W-:Y:S01]  /*6520*/  @!P2 IMAD.IADD R20, R20, 0x1, -R0 ;  /* 0x000000011414a824 */ /* 0x000fe200078e0a00 */
[----:B------:R-:W-:Y:S01]  /*6530*/  ISETP.GT.U32.AND P2, PT, R0, R19, PT ;  /* 0x000000130000720c */ /* 0x000fe20003f44070 */
[----:B------:R-:W-:-:S04]  /*6540*/  IMAD.HI.U32 R27, R60, R23, RZ ;  /* 0x000000173c1b7227 */ /* 0x000fc800078e00ff */
[----:B------:R-:W-:Y:S02]  /*6550*/  IMAD.MOV R28, RZ, RZ, -R28 ;  /* 0x000000ffff1c7224 */ /* 0x000fe400078e0a1c */
[----:B------:R-:W-:Y:S02]  /*6560*/  IMAD.MOV R27, RZ, RZ, -R27 ;  /* 0x000000ffff1b7224 */ /* 0x000fe400078e0a1b */
[C---:B------:R-:W-:Y:S02]  /*6570*/  IMAD R22, R0.reuse, R28, R22 ;  /* 0x0000001c00167224 */ /* 0x040fe400078e0216 */
[----:B------:R-:W-:Y:S02]  /*6580*/  IMAD R23, R0, R27, R23 ;  /* 0x0000001b00177224 */ /* 0x000fe400078e0217 */
[--C-:B------:R-:W-:Y:S01]  /*6590*/  @!P6 IMAD.IADD R18, R18, 0x1, -R0.reuse ;  /* 0x000000011212e824 */ /* 0x100fe200078e0a00 */
[C---:B------:R-:W-:Y:S01]  /*65a0*/  ISETP.GT.U32.AND P6, PT, R0.reuse, R22, PT ;  /* 0x000000160000720c */ /* 0x040fe20003fc4070 */
[----:B------:R-:W-:Y:S01]  /*65b0*/  @!P2 IMAD.IADD R19, R19, 0x1, -R0 ;  /* 0x000000011313a824 */ /* 0x000fe200078e0a00 */
[----:B------:R-:W-:Y:S01]  /*65c0*/  ISETP.GT.U32.AND P2, PT, R0, R23, PT ;  /* 0x000000170000720c */ /* 0x000fe20003f44070 */
[----:B------:R-:W-:-:S04]  /*65d0*/  IMAD.HI.U32 R31, R60, R24, RZ ;  /* 0x000000183c1f7227 */ /* 0x000fc800078e00ff */
[----:B------:R-:W-:-:S04]  /*65e0*/  IMAD.MOV R26, RZ, RZ, -R31 ;  /* 0x000000ffff1a7224 */ /* 0x000fc800078e0a1f */
[----:B------:R-:W-:Y:S02]  /*65f0*/  IMAD R24, R0, R26, R24 ;  /* 0x0000001a00187224 */ /* 0x000fe400078e0218 */
[--C-:B------:R-:W-:Y:S02]  /*6600*/  @!P6 IMAD.IADD R22, R22, 0x1, -R0.reuse ;  /* 0x000000011616e824 */ /* 0x100fe400078e0a00 */
[----:B------:R-:W-:-:S03]  /*6610*/  @!P2 IMAD.IADD R23, R23, 0x1, -R0 ;  /* 0x000000011717a824 */ /* 0x000fc600078e0a00 */
[----:B------:R-:W-:Y:S01]  /*6620*/  ISETP.GT.U32.AND P2, PT, R0, R22, PT ;  /* 0x000000160000720c */ /* 0x000fe20003f44070 */
[----:B0-----:R-:W-:Y:S01]  /*6630*/  IMAD.MOV.U32 R3, RZ, RZ, R25 ;  /* 0x000000ffff037224 */ /* 0x001fe200078e0019 */
[----:B------:R-:W-:-:S11]  /*6640*/  ISETP.GE.AND P5, PT, R41, RZ, PT ;  /* 0x000000ff2900720c */ /* 0x000fd60003fa6270 */
[----:B------:R-:W-:Y:S02]  /*6650*/  @!P2 IMAD.IADD R22, R22, 0x1, -R0 ;  /* 0x000000011616a824 */ /* 0x000fe400078e0a00 */
[----:B------:R-:W-:Y:S01]  /*6660*/  @!P5 IMAD.MOV R3, RZ, RZ, -R3 ;  /* 0x000000ffff03d224 */ /* 0x000fe200078e0a03 */
[----:B--2---:R-:W-:Y:S02]  /*6670*/  IABS R26, R42 ;  /* 0x0000002a001a7213 */ /* 0x004fe40000000000 */
[----:B---3--:R-:W-:-:S03]  /*6680*/  IABS R27, R49 ;  /* 0x00000031001b7213 */ /* 0x008fc60000000000 */
[C---:B------:R-:W-:Y:S01]  /*6690*/  IMAD.HI.U32 R32, R60.reuse, R26, RZ ;  /* 0x0000001a3c207227 */ /* 0x040fe200078e00ff */
[----:B------:R-:W2:Y:S03]  /*66a0*/  LDL R49, [R1+0x1314] ;  /* 0x0013140001317983 */ /* 0x000ea60000100800 */
[----:B------:R-:W-:-:S04]  /*66b0*/  IMAD.HI.U32 R33, R60, R27, RZ ;  /* 0x0000001b3c217227 */ /* 0x000fc800078e00ff */
[----:B------:R-:W-:Y:S02]  /*66c0*/  IMAD.MOV R32, RZ, RZ, -R32 ;  /* 0x000000ffff207224 */ /* 0x000fe400078e0a20 */
[----:B------:R-:W-:Y:S02]  /*66d0*/  IMAD.MOV R33, RZ, RZ, -R33 ;  /* 0x000000ffff217224 */ /* 0x000fe400078e0a21 */
[C---:B------:R-:W-:Y:S02]  /*66e0*/  IMAD R25, R0.reuse, R32, R26 ;  /* 0x0000002000197224 */ /* 0x040fe400078e021a */
[C---:B------:R-:W-:Y:S01]  /*66f0*/  IMAD R26, R0.reuse, R33, R27 ;  /* 0x00000021001a7224 */ /* 0x040fe200078e021b */
[----:B----4-:R-:W-:Y:S02]  /*6700*/  IABS R28, R54 ;  /* 0x00000036001c7213 */ /* 0x010fe40000000000 */
[----:B------:R-:W3:Y:S02]  /*6710*/  LDL R54, [R1+0x1310] ;  /* 0x0013100001367983 */ /* 0x000ee40000100800 */
[----:B------:R-:W-:-:S02]  /*6720*/  ISETP.GT.U32.AND P2, PT, R0, R26, PT ;  /* 0x0000001a0000720c */ /* 0x000fc40003f44070 */
[----:B------:R-:W-:Y:S02]  /*6730*/  IABS R31, R55 ;  /* 0x00000037001f7213 */ /* 0x000fe40000000000 */
[----:B------:R-:W4:Y:S01]  /*6740*/  LDL R55, [R1+0x130c] ;  /* 0x00130c0001377983 */ /* 0x000f220000100800 */
[----:B------:R-:W-:-:S03]  /*6750*/  IMAD.HI.U32 R34, R60, R28, RZ ;  /* 0x0000001c3c227227 */ /* 0x000fc600078e00ff */
[----:B------:R0:W-:Y:S01]  /*6760*/  STL [R1+0x164], R3 ;  /* 0x0001640301007387 */ /* 0x0001e20000100800 */
[----:B------:R-:W-:-:S04]  /*6770*/  IMAD.HI.U32 R32, R60, R31, RZ ;  /* 0x0000001f3c207227 */ /* 0x000fc800078e00ff */
[----:B------:R-:W-:Y:S01]  /*6780*/  @!P2 IMAD.IADD R26, R26, 0x1, -R0 ;  /* 0x000000011a1aa824 */ /* 0x000fe200078e0a00 */
[----:B------:R-:W-:Y:S02]  /*6790*/  ISETP.GE.AND P2, PT, R57, RZ, PT ;  /* 0x000000ff3900720c */ /* 0x000fe40003f46270 */
[----:B------:R-:W4:Y:S01]  /*67a0*/  LDL R57, [R1+0x12f8] ;  /* 0x0012f80001397983 */ /* 0x000f220000100800 */
[----:B------:R-:W-:Y:S02]  /*67b0*/  IMAD.MOV R27, RZ, RZ, -R34 ;  /* 0x000000ffff1b7224 */ /* 0x000fe400078e0a22 */
[----:B------:R-:W-:Y:S02]  /*67c0*/  IMAD.MOV R32, RZ, RZ, -R32 ;  /* 0x000000ffff207224 */ /* 0x000fe400078e0a20 */
[C---:B------:R-:W-:Y:S02]  /*67d0*/  IMAD R27, R0.reuse, R27, R28 ;  /* 0x0000001b001b7224 */ /* 0x040fe400078e021c */
[----:B------:R-:W-:Y:S01]  /*67e0*/  IMAD R28, R0, R32, R31 ;  /* 0x00000020001c7224 */ /* 0x000fe200078e021f */
[----:B------:R-:W-:-:S02]  /*67f0*/  IABS R32, R59 ;  /* 0x0000003b00207213 */ /* 0x000fc40000000000 */
[----:B------:R-:W4:Y:S01]  /*6800*/  LDL R59, [R1+0x12f4] ;  /* 0x0012f400013b7983 */ /* 0x000f220000100800 */
[----:B------:R-:W-:Y:S02]  /*6810*/  IMAD.MOV.U32 R5, RZ, RZ, R30 ;  /* 0x000000ffff057224 */ /* 0x000fe400078e001e */
[----:B0-----:R-:W-:Y:S02]  /*6820*/  IMAD.MOV.U32 R3, RZ, RZ, R29 ;  /* 0x000000ffff037224 */ /* 0x001fe400078e001d */
[----:B------:R-:W-:Y:S02]  /*6830*/  @!P0 IMAD.MOV R5, RZ, RZ, -R5 ;  /* 0x000000ffff058224 */ /* 0x000fe400078e0a05 */
[----:B------:R-:W-:Y:S01]  /*6840*/  @!P1 IMAD.MOV R3, RZ, RZ, -R3 ;  /* 0x000000ffff039224 */ /* 0x000fe200078e0a03 */
[----:B------:R-:W-:-:S13]  /*6850*/  ISETP.GT.U32.AND P3, PT, R0, R16, PT ;  /* 0x000000100000720c */ /* 0x000fda0003f64070 */
[----:B------:R-:W-:Y:S01]  /*6860*/  @!P3 IMAD.IADD R16, R16, 0x1, -R0 ;  /* 0x000000011010b824 */ /* 0x000fe200078e0a00 */
[----:B--2---:R-:W-:Y:S02]  /*6870*/  IABS R31, R49 ;  /* 0x00000031001f7213 */ /* 0x004fe40000000000 */
[----:B------:R-:W2:Y:S01]  /*6880*/  LDL R49, [R1+0x1304] ;  /* 0x0013040001317983 */ /* 0x000ea20000100800 */
[----:B---3--:R-:W-:-:S03]  /*6890*/  IABS R33, R54 ;  /* 0x0000003600217213 */ /* 0x008fc60000000000 */
[----:B------:R-:W3:Y:S01]  /*68a0*/  LDL R54, [R1+0x1300] ;  /* 0x0013000001367983 */ /* 0x000ee20000100800 */
[----:B----4-:R-:W-:-:S03]  /*68b0*/  IABS R34, R55 ;  /* 0x0000003700227213 */ /* 0x010fc60000000000 */
[----:B------:R-:W4:Y:S04]  /*68c0*/  LDL R55, [R1+0x12fc] ;  /* 0x0012fc0001377983 */ /* 0x000f280000100800 */
[----:B------:R-:W-:Y:S04]  /*68d0*/  STL [R1+0x160], R5 ;  /* 0x0001600501007387 */ /* 0x000fe80000100800 */
[----:B------:R0:W-:Y:S01]  /*68e0*/  STL [R1+0x15c], R3 ;  /* 0x00015c0301007387 */ /* 0x0001e20000100800 */
[----:B------:R-:W-:-:S03]  /*68f0*/  IABS R36, R57 ;  /* 0x0000003900247213 */ /* 0x000fc60000000000 */
[----:B------:R-:W4:Y:S01]  /*6900*/  LDL R57, [R1+0x12e4] ;  /* 0x0012e40001397983 */ /* 0x000f220000100800 */
[----:B------:R-:W-:-:S03]  /*6910*/  IABS R37, R59 ;  /* 0x0000003b00257213 */ /* 0x000fc60000000000 */
[----:B------:R-:W4:Y:S01]  /*6920*/  LDL R59, [R1+0x12e0] ;  /* 0x0012e000013b7983 */ /* 0x000f220000100800 */
[----:B------:R-:W-:-:S13]  /*6930*/  ISETP.GT.U32.AND P3, PT, R0, R16, PT ;  /* 0x000000100000720c */ /* 0x000fda0003f64070 */
[----:B------:R-:W-:Y:S01]  /*6940*/  @!P3 IMAD.IADD R16, R16, 0x1, -R0 ;  /* 0x000000011010b824 */ /* 0x000fe200078e0a00 */
[----:B------:R-:W-:-:S13]  /*6950*/  ISETP.GT.U32.AND P3, PT, R0, R20, PT ;  /* 0x000000140000720c */ /* 0x000fda0003f64070 */
[----:B------:R-:W-:Y:S01]  /*6960*/  @!P3 IMAD.IADD R20, R20, 0x1, -R0 ;  /* 0x000000011414b824 */ /* 0x000fe200078e0a00 */
[C---:B------:R-:W-:Y:S02]  /*6970*/  ISETP.GT.U32.AND P3, PT, R0.reuse, R24, PT ;  /* 0x000000180000720c */ /* 0x040fe40003f64070 */
[----:B------:R-:W-:Y:S01]  /*6980*/  ISETP.GT.U32.AND P6, PT, R0, R21, PT ;  /* 0x000000150000720c */ /* 0x000fe20003fc4070 */
[----:B------:R-:W-:-:S10]  /*6990*/  IMAD.HI.U32 R35, R60, R31, RZ ;  /* 0x0000001f3c237227 */ /* 0x000fd400078e00ff */
[----:B------:R-:W-:-:S05]  /*69a0*/  @!P3 IMAD.IADD R24, R24, 0x1, -R0 ;  /* 0x000000011818b824 */ /* 0x000fca00078e0a00 */
[----:B------:R-:W-:Y:S01]  /*69b0*/  ISETP.GT.U32.AND P3, PT, R0, R24, PT ;  /* 0x000000180000720c */ /* 0x000fe20003f64070 */
[----:B------:R-:W-:-:S04]  /*69c0*/  IMAD.HI.U32 R30, R60, R33, RZ ;  /* 0x000000213c1e7227 */ /* 0x000fc800078e00ff */
[----:B------:R-:W-:Y:S02]  /*69d0*/  IMAD.MOV R29, RZ, RZ, -R35 ;  /* 0x000000ffff1d7224 */ /* 0x000fe400078e0a23 */
[----:B------:R-:W-:Y:S01]  /*69e0*/  @!P6 IMAD.IADD R21, R21, 0x1, -R0 ;  /* 0x000000011515e824 */ /* 0x000fe200078e0a00 */
[C---:B------:R-:W-:Y:S01]  /*69f0*/  ISETP.GT.U32.AND P6, PT, R0.reuse, R25, PT ;  /* 0x000000190000720c */ /* 0x040fe20003fc4070 */
[----:B------:R-:W-:Y:S02]  /*6a00*/  IMAD.MOV R30, RZ, RZ, -R30 ;  /* 0x000000ffff1e7224 */ /* 0x000fe400078e0a1e */
[----:B------:R-:W-:Y:S02]  /*6a10*/  IMAD R29, R0, R29, R31 ;  /* 0x0000001d001d7224 */ /* 0x000fe400078e021f */
[----:B------:R-:W-:-:S04]  /*6a20*/  IMAD.HI.U32 R31, R60, R34, RZ ;  /* 0x000000223c1f7227 */ /* 0x000fc800078e00ff */
[----:B------:R-:W-:Y:S01]  /*6a30*/  @!P3 IMAD.IADD R24, R24, 0x1, -R0 ;  /* 0x000000011818b824 */ /* 0x000fe200078e0a00 */
[C---:B------:R-:W-:Y:S01]  /*6a40*/  ISETP.GT.U32.AND P3, PT, R0.reuse, R27, PT ;  /* 0x0000001b0000720c */ /* 0x040fe20003f64070 */
[----:B------:R-:W-:Y:S02]  /*6a50*/  IMAD R30, R0, R30, R33 ;  /* 0x0000001e001e7224 */ /* 0x000fe400078e0221 */
[----:B------:R-:W-:-:S04]  /*6a60*/  IMAD.HI.U32 R33, R60, R32, RZ ;  /* 0x000000203c217227 */ /* 0x000fc800078e00ff */
[----:B------:R-:W-:Y:S02]  /*6a70*/  IMAD.MOV R31, RZ, RZ, -R31 ;  /* 0x000000ffff1f7224 */ /* 0x000fe400078e0a1f */
[----:B------:R-:W-:Y:S02]  /*6a80*/  IMAD.MOV R33, RZ, RZ, -R33 ;  /* 0x000000ffff217224 */ /* 0x000fe400078e0a21 */
[C---:B------:R-:W-:Y:S02]  /*6a90*/  IMAD R31, R0.reuse, R31, R34 ;  /* 0x0000001f001f7224 */ /* 0x040fe400078e0222 */
[----:B------:R-:W-:Y:S02]  /*6aa0*/  @!P6 IMAD.IADD R25, R25, 0x1, -R0 ;  /* 0x000000011919e824 */ /* 0x000fe400078e0a00 */
[C---:B------:R-:W-:Y:S02]  /*6ab0*/  IMAD R32, R0.reuse, R33, R32 ;  /* 0x0000002100207224 */ /* 0x040fe400078e0220 */
[----:B------:R-:W-:Y:S01]  /*6ac0*/  @!P3 IMAD.IADD R27, R27, 0x1, -R0 ;  /* 0x000000011b1bb824 */ /* 0x000fe200078e0a00 */
[----:B------:R-:W-:-:S13]  /*6ad0*/  ISETP.GT.U32.AND P3, PT, R0, R25, PT ;  /* 0x000000190000720c */ /* 0x000fda0003f64070 */
[----:B------:R-:W-:Y:S01]  /*6ae0*/  @!P3 IMAD.IADD R25, R25, 0x1, -R0 ;  /* 0x000000011919b824 */ /* 0x000fe200078e0a00 */
[----:B------:R-:W-:Y:S02]  /*6af0*/  ISETP.GE.AND P3, PT, R47, RZ, PT ;  /* 0x000000ff2f00720c */ /* 0x000fe40003f66270 */
[----:B--2---:R-:W-:Y:S02]  /*6b00*/  IABS R35, R49 ;  /* 0x0000003100237213 */ /* 0x004fe40000000000 */
[----:B------:R-:W2:Y:S03]  /*6b10*/  LDL R49, [R1+0x12f0] ;  /* 0x0012f00001317983 */ /* 0x000ea60000100800 */
[----:B------:R-:W-:Y:S01]  /*6b20*/  IMAD.MOV.U32 R33, RZ, RZ, R35 ;  /* 0x000000ffff217224 */ /* 0x000fe200078e0023 */
[----:B---3--:R-:W-:Y:S02]  /*6b30*/  IABS R34, R54 ;  /* 0x0000003600227213 */ /* 0x008fe40000000000 */
[----:B------:R-:W3:Y:S03]  /*6b40*/  LDL R54, [R1+0x12ec] ;  /* 0x0012ec0001367983 */ /* 0x000ee60000100800 */
[----:B------:R-:W-:Y:S01]  /*6b50*/  IMAD.HI.U32 R41, R60, R34, RZ ;  /* 0x000000223c297227 */ /* 0x000fe200078e00ff */
[----:B----4-:R-:W-:-:S02]  /*6b60*/  IABS R35, R55 ;  /* 0x0000003700237213 */ /* 0x010fc40000000000 */
[----:B------:R-:W4:Y:S01]  /*6b70*/  LDL R55, [R1+0x12e8] ;  /* 0x0012e80001377983 */ /* 0x000f220000100800 */
[----:B------:R-:W-:-:S04]  /*6b80*/  IMAD.MOV R41, RZ, RZ, -R41 ;  /* 0x000000ffff297224 */ /* 0x000fc800078e0a29 */
[----:B------:R-:W-:Y:S01]  /*6b90*/  IMAD R34, R0, R41, R34 ;  /* 0x0000002900227224 */ /* 0x000fe200078e0222 */
[----:B------:R-:W-:Y:S02]  /*6ba0*/  IABS R41, R57 ;  /* 0x0000003900297213 */ /* 0x000fe40000000000 */
[----:B------:R-:W4:Y:S01]  /*6bb0*/  LDL R57, [R1+0x12dc] ;  /* 0x0012dc0001397983 */ /* 0x000f220000100800 */
[----:B------:R-:W-:-:S03]  /*6bc0*/  IABS R47, R59 ;  /* 0x0000003b002f7213 */ /* 0x000fc60000000000 */
[----:B------:R-:W4:Y:S01]  /*6bd0*/  LDL R59, [R1+0x12d8] ;  /* 0x0012d800013b7983 */ /* 0x000f220000100800 */
[----:B------:R-:W-:-:S04]  /*6be0*/  IMAD.HI.U32 R39, R60, R33, RZ ;  /* 0x000000213c277227 */ /* 0x000fc800078e00ff */
[----:B------:R-:W-:Y:S02]  /*6bf0*/  IMAD.MOV R39, RZ, RZ, -R39 ;  /* 0x000000ffff277224 */ /* 0x000fe400078e0a27 */
[----:B------:R-:W-:-:S04]  /*6c00*/  IMAD.HI.U32 R40, R60, R35, RZ ;  /* 0x000000233c287227 */ /* 0x000fc800078e00ff */
[----:B------:R-:W-:Y:S02]  /*6c10*/  IMAD R33, R0, R39, R33 ;  /* 0x0000002700217224 */ /* 0x000fe400078e0221 */
[----:B------:R-:W-:Y:S01]  /*6c20*/  IMAD.HI.U32 R39, R60, R36, RZ ;  /* 0x000000243c277227 */ /* 0x000fe200078e00ff */
[----:B------:R-:W-:-:S03]  /*6c30*/  ISETP.GT.U32.AND P1, PT, R0, R27, PT ;  /* 0x0000001b0000720c */ /* 0x000fc60003f24070 */
[----:B------:R-:W-:-:S04]  /*6c40*/  IMAD.HI.U32 R42, R60, R37, RZ ;  /* 0x000000253c2a7227 */ /* 0x000fc800078e00ff */
[----:B------:R-:W-:Y:S02]  /*6c50*/  IMAD.MOV R39, RZ, RZ, -R39 ;  /* 0x000000ffff277224 */ /* 0x000fe400078e0a27 */
[----:B------:R-:W-:Y:S02]  /*6c60*/  IMAD.MOV R40, RZ, RZ, -R40 ;  /* 0x000000ffff287224 */ /* 0x000fe400078e0a28 */
[----:B------:R-:W-:Y:S02]  /*6c70*/  IMAD.MOV R42, RZ, RZ, -R42 ;  /* 0x000000ffff2a7224 */ /* 0x000fe400078e0a2a */
[C---:B------:R-:W-:Y:S02]  /*6c80*/  IMAD R36, R0.reuse, R39, R36 ;  /* 0x0000002700247224 */ /* 0x040fe400078e0224 */
[C---:B------:R-:W-:Y:S02]  /*6c90*/  IMAD R35, R0.reuse, R40, R35 ;  /* 0x0000002800237224 */ /* 0x040fe400078e0223 */
[----:B------:R-:W-:-:S02]  /*6ca0*/  IMAD R37, R0, R42, R37 ;  /* 0x0000002a00257224 */ /* 0x000fc400078e0225 */
[----:B0-----:R-:W-:-:S04]  /*6cb0*/  IMAD.MOV.U32 R3, RZ, RZ, R38 ;  /* 0x000000ffff037224 */ /* 0x001fc800078e0026 */
[----:B------:R-:W-:Y:S02]  /*6cc0*/  @!P4 IMAD.MOV R3, RZ, RZ, -R3 ;  /* 0x000000ffff03c224 */ /* 0x000fe400078e0a03 */
[----:B------:R-:W-:Y:S01]  /*6cd0*/  @!P1 IMAD.IADD R27, R27, 0x1, -R0 ;  /* 0x000000011b1b9824 */ /* 0x000fe200078e0a00 */
[----:B------:R-:W-:Y:S02]  /*6ce0*/  ISETP.GE.AND P1, PT, R48, RZ, PT ;  /* 0x000000ff3000720c */ /* 0x000fe40003f26270 */
[----:B------:R0:W-:Y:S01]  /*6cf0*/  STL [R1+0x158], R3 ;  /* 0x0001580301007387 */ /* 0x0001e20000100800 */
[C---:B------:R-:W-:Y:S02]  /*6d00*/  ISETP.GT.U32.AND P6, PT, R0.reuse, R28, PT ;  /* 0x0000001c0000720c */ /* 0x040fe40003fc4070 */
[----:B------:R-:W-:-:S11]  /*6d10*/  ISETP.GT.U32.AND P0, PT, R0, R26, PT ;  /* 0x0000001a0000720c */ /* 0x000fd60003f04070 */
[----:B------:R-:W-:Y:S01]  /*6d20*/  @!P6 IMAD.IADD R28, R28, 0x1, -R0 ;  /* 0x000000011c1ce824 */ /* 0x000fe200078e0a00 */
[----:B--2---:R-:W-:-:S05]  /*6d30*/  IABS R39, R49 ;  /* 0x0000003100277213 */ /* 0x004fca0000000000 */
[----:B------:R-:W-:Y:S01]  /*6d40*/  IMAD.MOV.U32 R38, RZ, RZ, R39 ;  /* 0x000000ffff267224 */ /* 0x000fe200078e0027 */
[----:B---3--:R-:W-:Y:S02]  /*6d50*/  IABS R40, R54 ;  /* 0x0000003600287213 */ /* 0x008fe40000000000 */
[----:B----4-:R-:W-:-:S03]  /*6d60*/  IABS R42, R55 ;  /* 0x00000037002a7213 */ /* 0x010fc60000000000 */
[----:B------:R-:W-:Y:S02]  /*6d70*/  IMAD.MOV.U32 R39, RZ, RZ, R40 ;  /* 0x000000ffff277224 */ /* 0x000fe400078e0028 */
[----:B------:R-:W-:-:S04]  /*6d80*/  IMAD.MOV.U32 R40, RZ, RZ, R42 ;  /* 0x000000ffff287224 */ /* 0x000fc800078e002a */
[----:B------:R-:W-:Y:S01]  /*6d90*/  IMAD.HI.U32 R48, R60, R40, RZ ;  /* 0x000000283c307227 */ /* 0x000fe200078e00ff */
[----:B------:R-:W-:Y:S02]  /*6da0*/  IABS R49, R57 ;  /* 0x0000003900317213 */ /* 0x000fe40000000000 */
[----:B------:R-:W2:Y:S01]  /*6db0*/  LDL R57, [R1+0x12d4] ;  /* 0x0012d40001397983 */ /* 0x000ea20000100800 */
[----:B------:R-:W-:-:S04]  /*6dc0*/  IMAD.MOV R48, RZ, RZ, -R48 ;  /* 0x000000ffff307224 */ /* 0x000fc800078e0a30 */
[----:B------:R-:W-:Y:S01]  /*6dd0*/  IMAD R40, R0, R48, R40 ;  /* 0x0000003000287224 */ /* 0x000fe200078e0228 */
[----:B------:R-:W-:Y:S02]  /*6de0*/  IABS R48, R59 ;  /* 0x0000003b00307213 */ /* 0x000fe40000000000 */
[----:B------:R-:W3:Y:S01]  /*6df0*/  LDL R59, [R1+0x12d0] ;  /* 0x0012d000013b7983 */ /* 0x000ee20000100800 */
[----:B------:R-:W-:Y:S01]  /*6e00*/  @!P0 IMAD.IADD R26, R26, 0x1, -R0 ;  /* 0x000000011a1a8824 */ /* 0x000fe200078e0a00 */
[C---:B------:R-:W-:Y:S02]  /*6e10*/  ISETP.GT.U32.AND P6, PT, R0.reuse, R28, PT ;  /* 0x0000001c0000720c */ /* 0x040fe40003fc4070 */
[----:B------:R-:W-:-:S11]  /*6e20*/  ISETP.GT.U32.AND P0, PT, R0, R29, PT ;  /* 0x0000001d0000720c */ /* 0x000fd60003f04070 */
[--C-:B------:R-:W-:Y:S01]  /*6e30*/  @!P6 IMAD.IADD R28, R28, 0x1, -R0.reuse ;  /* 0x000000011c1ce824 */ /* 0x100fe200078e0a00 */
[----:B------:R-:W-:Y:S01]  /*6e40*/  ISETP.GT.U32.AND P6, PT, R0, R30, PT ;  /* 0x0000001e0000720c */ /* 0x000fe20003fc4070 */
[----:B------:R-:W-:-:S05]  /*6e50*/  @!P0 IMAD.IADD R29, R29, 0x1, -R0 ;  /* 0x000000011d1d8824 */ /* 0x000fca00078e0a00 */
[----:B------:R-:W-:-:S07]  /*6e60*/  ISETP.GT.U32.AND P0, PT, R0, R29, PT ;  /* 0x0000001d0000720c */ /* 0x000fce0003f04070 */
[----:B------:R-:W-:-:S05]  /*6e70*/  @!P6 IMAD.IADD R30, R30, 0x1, -R0 ;  /* 0x000000011e1ee824 */ /* 0x000fca00078e0a00 */
[C---:B------:R-:W-:Y:S01]  /*6e80*/  ISETP.GT.U32.AND P6, PT, R0.reuse, R30, PT ;  /* 0x0000001e0000720c */ /* 0x040fe20003fc4070 */
[----:B------:R-:W-:Y:S01]  /*6e90*/  @!P0 IMAD.IADD R29, R29, 0x1, -R0 ;  /* 0x000000011d1d8824 */ /* 0x000fe200078e0a00 */
[----:B------:R-:W-:-:S11]  /*6ea0*/  ISETP.GT.U32.AND P0, PT, R0, R31, PT ;  /* 0x0000001f0000720c */ /* 0x000fd60003f04070 */
[--C-:B------:R-:W-:Y:S01]  /*6eb0*/  @!P6 IMAD.IADD R30, R30, 0x1, -R0.reuse ;  /* 0x000000011e1ee824 */ /* 0x100fe200078e0a00 */
[C---:B------:R-:W-:Y:S01]  /*6ec0*/  ISETP.GT.U32.AND P6, PT, R0.reuse, R32, PT ;  /* 0x000000200000720c */ /* 0x040fe20003fc4070 */
[----:B------:R-:W-:Y:S01]  /*6ed0*/  @!P0 IMAD.IADD R31, R31, 0x1, -R0 ;  /* 0x000000011f1f8824 */ /* 0x000fe200078e0a00 */
[C---:B------:R-:W-:Y:S02]  /*6ee0*/  ISETP.GT.U32.AND P0, PT, R0.reuse, R33, PT ;  /* 0x000000210000720c */ /* 0x040fe40003f04070 */
[----:B------:R-:W-:-:S09]  /*6ef0*/  ISETP.GT.U32.AND P5, PT, R0, R23, PT ;  /* 0x000000170000720c */ /* 0x000fd20003fa4070 */
[--C-:B------:R-:W-:Y:S01]  /*6f00*/  @!P6 IMAD.IADD R32, R32, 0x1, -R0.reuse ;  /* 0x000000012020e824 */ /* 0x100fe200078e0a00 */
[----:B------:R-:W-:Y:S01]  /*6f10*/  ISETP.GT.U32.AND P6, PT, R0, R31, PT ;  /* 0x0000001f0000720c */ /* 0x000fe20003fc4070 */
[----:B------:R-:W-:-:S05]  /*6f20*/  @!P0 IMAD.IADD R33, R33, 0x1, -R0 ;  /* 0x0000000121218824 */ /* 0x000fca00078e0a00 */
[----:B------:R-:W-:Y:S01]  /*6f30*/  ISETP.GT.U32.AND P0, PT, R0, R33, PT ;  /* 0x000000210000720c */ /* 0x000fe20003f04070 */
[----:B------:R-:W-:-:S06]  /*6f40*/  @!P5 IMAD.IADD R23, R23, 0x1, -R0 ;  /* 0x000000011717d824 */ /* 0x000fcc00078e0a00 */
[----:B------:R-:W-:Y:S01]  /*6f50*/  @!P6 IMAD.IADD R31, R31, 0x1, -R0 ;  /* 0x000000011f1fe824 */ /* 0x000fe200078e0a00 */
[----:B------:R-:W-:Y:S02]  /*6f60*/  ISETP.GT.U32.AND P6, PT, R0, R34, PT ;  /* 0x000000220000720c */ /* 0x000fe40003fc4070 */
[----:B------:R-:W-:-:S03]  /*6f70*/  ISETP.GE.AND P5, PT, R46, RZ, PT ;  /* 0x000000ff2e00720c */ /* 0x000fc60003fa6270 */
[----:B------:R-:W-:Y:S01]  /*6f80*/  @!P0 IMAD.IADD R33, R33, 0x1, -R0 ;  /* 0x0000000121218824 */ /* 0x000fe200078e0a00 */
[----:B------:R-:W-:Y:S01]  /*6f90*/  ISETP.GT.U32.AND P0, PT, R0, R36, PT ;  /* 0x000000240000720c */ /* 0x000fe20003f04070 */
[----:B------:R-:W-:-:S04]  /*6fa0*/  IMAD.HI.U32 R46, R60, R38, RZ ;  /* 0x000000263c2e7227 */ /* 0x000fc800078e00ff */
[----:B------:R-:W-:Y:S02]  /*6fb0*/  IMAD.MOV.U32 R42, RZ, RZ, R47 ;  /* 0x000000ffff2a7224 */ /* 0x000fe400078e002f */
[----:B------:R-:W-:-:S04]  /*6fc0*/  IMAD.HI.U32 R47, R60, R39, RZ ;  /* 0x000000273c2f7227 */ /* 0x000fc800078e00ff */
[----:B------:R-:W-:Y:S02]  /*6fd0*/  IMAD.MOV R46, RZ, RZ, -R46 ;  /* 0x000000ffff2e7224 */ /* 0x000fe400078e0a2e */
[----:B------:R-:W-:Y:S02]  /*6fe0*/  @!P6 IMAD.IADD R34, R34, 0x1, -R0 ;  /* 0x000000012222e824 */ /* 0x000fe400078e0a00 */
        /* <DEDUP_REMOVED lines=9> */
[----:B------:R-:W-:Y:S02]  /*7080*/  IMAD R41, R0, R46, R41 ;  /* 0x0000002e00297224 */ /* 0x000fe400078e0229 */
[----:B------:R-:W-:Y:S02]  /*7090*/  IMAD.MOV.U32 R5, RZ, RZ, R44 ;  /* 0x000000ffff057224 */ /* 0x000fe400078e002c */
[----:B------:R-:W-:Y:S02]  /*70a0*/  IMAD.MOV.U32 R46, RZ, RZ, R49 ;  /* 0x000000ffff2e7224 */ /* 0x000fe400078e0031 */
[----:B0-----:R-:W-:-:S02]  /*70b0*/  IMAD.MOV.U32 R3, RZ, RZ, R43 ;  /* 0x000000ffff037224 */ /* 0x001fc400078e002b */
[----:B------:R-:W-:Y:S02]  /*70c0*/  IMAD R42, R0, R47, R42 ;  /* 0x0000002f002a7224 */ /* 0x000fe400078e022a */
[----:B------:R-:W-:Y:S02]  /*70d0*/  @!P5 IMAD.MOV R5, RZ, RZ, -R5 ;  /* 0x000000ffff05d224 */ /* 0x000fe400078e0a05 */
[----:B------:R-:W-:-:S04]  /*70e0*/  IMAD.HI.U32 R47, R60, R46, RZ ;  /* 0x0000002e3c2f7227 */ /* 0x000fc800078e00ff */
[----:B------:R-:W-:Y:S01]  /*70f0*/  @!P2 IMAD.MOV R3, RZ, RZ, -R3 ;  /* 0x000000ffff03a224 */ /* 0x000fe200078e0a03 */
[----:B------:R-:W-:Y:S01]  /*7100*/  STL [R1+0x154], R5 ;  /* 0x0001540501007387 */ /* 0x000fe20000100800 */
[----:B------:R-:W-:Y:S01]  /*7110*/  @!P0 IMAD.IADD R34, R34, 0x1, -R0 ;  /* 0x0000000122228824 */ /* 0x000fe200078e0a00 */
[C---:B------:R-:W-:Y:S01]  /*7120*/  ISETP.GT.U32.AND P0, PT, R0.reuse, R39, PT ;  /* 0x000000270000720c */ /* 0x040fe20003f04070 */
[----:B------:R-:W-:Y:S01]  /*7130*/  IMAD.MOV R43, RZ, RZ, -R47 ;  /* 0x000000ffff2b7224 */ /* 0x000fe200078e0a2f */
[----:B------:R0:W-:Y:S04]  /*7140*/  STL [R1+0x150], R3 ;  /* 0x0001500301007387 */ /* 0x0001e80000100800 */
[----:B------:R-:W4:Y:S01]  /*7150*/  LDL R54, [R1+0x12cc] ;  /* 0x0012cc0001367983 */ /* 0x000f220000100800 */
[----:B------:R-:W-:-:S03]  /*7160*/  IMAD R43, R0, R43, R46 ;  /* 0x0000002b002b7224 */ /* 0x000fc600078e022e */
[----:B------:R-:W4:Y:S03]  /*7170*/  LDL R55, [R1+0x12bc] ;  /* 0x0012bc0001377983 */ /* 0x000f260000100800 */
[----:B------:R-:W-:Y:S01]  /*7180*/  @!P0 IMAD.IADD R39, R39, 0x1, -R0 ;  /* 0x0000000127278824 */ /* 0x000fe200078e0a00 */
[----:B------:R-:W-:Y:S01]  /*7190*/  ISETP.GE.AND P0, PT, R58, RZ, PT ;  /* 0x000000ff3a00720c */ /* 0x000fe20003f06270 */
[----:B0-----:R-:W-:Y:S01]  /*71a0*/  IMAD.MOV.U32 R3, RZ, RZ, R45 ;  /* 0x000000ffff037224 */ /* 0x001fe200078e002d */
[----:B------:R-:W4:Y:S03]  /*71b0*/  LDL R58, [R1+0x12c4] ;  /* 0x0012c400013a7983 */ /* 0x000f260000100800 */
[----:B------:R-:W-:Y:S01]  /*71c0*/  @!P3 IMAD.MOV R3, RZ, RZ, -R3 ;  /* 0x000000ffff03b224 */ /* 0x000fe200078e0a03 */
[----:B--2---:R-:W-:-:S02]  /*71d0*/  IABS R47, R57 ;  /* 0x00000039002f7213 */ /* 0x004fc40000000000 */
[----:B------:R-:W2:Y:S01]  /*71e0*/  LDL R57, [R1+0x12c8] ;  /* 0x0012c80001397983 */ /* 0x000ea20000100800 */
[----:B---3--:R-:W-:-:S03]  /*71f0*/  IABS R46, R59 ;  /* 0x0000003b002e7213 */ /* 0x008fc60000000000 */
[----:B------:R-:W3:Y:S04]  /*7200*/  LDL R59, [R1+0x12c0] ;  /* 0x0012c000013b7983 */ /* 0x000ee80000100800 */
[----:B------:R0:W-:Y:S01]  /*7210*/  STL [R1+0x14c], R3 ;  /* 0x00014c0301007387 */ /* 0x0001e20000100800 */
[C---:B------:R-:W-:Y:S02]  /*7220*/  ISETP.GT.U32.AND P4, PT, R0.reuse, R32, PT ;  /* 0x000000200000720c */ /* 0x040fe40003f84070 */
[----:B------:R-:W-:Y:S01]  /*7230*/  ISETP.GT.U32.AND P6, PT, R0, R37, PT ;  /* 0x000000250000720c */ /* 0x000fe20003fc4070 */
[----:B------:R-:W-:Y:S01]  /*7240*/  IMAD.HI.U32 R44, R60, R48, RZ ;  /* 0x000000303c2c7227 */ /* 0x000fe200078e00ff */
[----:B------:R-:W3:Y:S04]  /*7250*/  LDL R12, [R1+0x12a0] ;  /* 0x0012a000010c7983 */ /* 0x000ee80000100800 */
[----:B------:R-:W3:Y:S04]  /*7260*/  LDL R9, [R1+0x12a4] ;  /* 0x0012a40001097983 */ /* 0x000ee80000100800 */
[----:B0-----:R-:W3:Y:S01]  /*7270*/  LDL R3, [R1+0x12b8] ;  /* 0x0012b80001037983 */ /* 0x001ee20000100800 */
[--C-:B------:R-:W-:Y:S01]  /*7280*/  @!P4 IMAD.IADD R32, R32, 0x1, -R0.reuse ;  /* 0x000000012020c824 */ /* 0x100fe200078e0a00 */
[----:B------:R-:W-:Y:S01]  /*7290*/  ISETP.GT.U32.AND P4, PT, R0, R35, PT ;  /* 0x000000230000720c */ /* 0x000fe20003f84070 */
[----:B------:R-:W-:-:S12]  /*72a0*/  @!P6 IMAD.IADD R37, R37, 0x1, -R0 ;  /* 0x000000012525e824 */ /* 0x000fd800078e0a00 */
[----:B------:R-:W-:Y:S01]  /*72b0*/  @!P4 IMAD.IADD R35, R35, 0x1, -R0 ;  /* 0x000000012323c824 */ /* 0x000fe200078e0a00 */
[----:B------:R-:W-:-:S04]  /*72c0*/  ISETP.GT.U32.AND P4, PT, R0, R38, PT ;  /* 0x000000260000720c */ /* 0x000fc80003f84070 */
[----:B------:R-:W-:-:S09]  /*72d0*/  ISETP.GT.U32.AND P6, PT, R0, R35, PT ;  /* 0x000000230000720c */ /* 0x000fd20003fc4070 */
[----:B------:R-:W-:Y:S01]  /*72e0*/  @!P4 IMAD.IADD R38, R38, 0x1, -R0 ;  /* 0x000000012626c824 */ /* 0x000fe200078e0a00 */
[----:B------:R-:W-:-:S03]  /*72f0*/  ISETP.GT.U32.AND P4, PT, R0, R36, PT ;  /* 0x000000240000720c */ /* 0x000fc60003f84070 */
[----:B------:R-:W-:Y:S01]  /*7300*/  @!P6 IMAD.IADD R35, R35, 0x1, -R0 ;  /* 0x000000012323e824 */ /* 0x000fe200078e0a00 */
[----:B------:R-:W-:Y:S01]  /*7310*/  ISETP.GT.U32.AND P6, PT, R0, R40, PT ;  /* 0x000000280000720c */ /* 0x000fe20003fc4070 */
[----:B------:R-:W-:-:S08]  /*7320*/  IMAD.MOV R44, RZ, RZ, -R44 ;  /* 0x000000ffff2c7224 */ /* 0x000fd000078e0a2c */
[----:B------:R-:W-:Y:S01]  /*7330*/  @!P4 IMAD.IADD R36, R36, 0x1, -R0 ;  /* 0x000000012424c824 */ /* 0x000fe200078e0a00 */
[C---:B------:R-:W-:Y:S01]  /*7340*/  ISETP.GT.U32.AND P4, PT, R0.reuse, R41, PT ;  /* 0x000000290000720c */ /* 0x040fe20003f84070 */
[----:B------:R-:W-:Y:S02]  /*7350*/  IMAD R44, R0, R44, R48 ;  /* 0x0000002c002c7224 */ /* 0x000fe400078e0230 */
[----:B------:R-:W-:Y:S02]  /*7360*/  @!P6 IMAD.IADD R40, R40, 0x1, -R0 ;  /* 0x000000012828e824 */ /* 0x000fe400078e0a00 */
[----:B------:R-:W-:-:S04]  /*7370*/  IMAD.HI.U32 R48, R60, R47, RZ ;  /* 0x0000002f3c307227 */ /* 0x000fc800078e00ff */
[----:B------:R-:W-:Y:S02]  /*7380*/  IMAD.MOV R45, RZ, RZ, -R48 ;  /* 0x000000ffff2d7224 */ /* 0x000fe400078e0a30 */
[----:B------:R-:W-:-:S04]  /*7390*/  IMAD.HI.U32 R48, R60, R46, RZ ;  /* 0x0000002e3c307227 */ /* 0x000fc800078e00ff */
[----:B------:R-:W-:Y:S01]  /*73a0*/  @!P4 IMAD.IADD R41, R41, 0x1, -R0 ;  /* 0x000000012929c824 */ /* 0x000fe200078e0a00 */
[C---:B------:R-:W-:Y:S01]  /*73b0*/  ISETP.GT.U32.AND P4, PT, R0.reuse, R40, PT ;  /* 0x000000280000720c */ /* 0x040fe20003f84070 */
[----:B------:R-:W-:Y:S02]  /*73c0*/  IMAD R45, R0, R45, R47 ;  /* 0x0000002d002d7224 */ /* 0x000fe400078e022f */
[----:B------:R-:W-:-:S04]  /*73d0*/  IMAD.MOV R47, RZ, RZ, -R48 ;  /* 0x000000ffff2f7224 */ /* 0x000fc800078e0a30 */
[----:B------:R-:W-:-:S06]  /*73e0*/  IMAD R46, R0, R47, R46 ;  /* 0x0000002f002e7224 */ /* 0x000fcc00078e022e */
[----:B------:R-:W-:Y:S01]  /*73f0*/  @!P4 IMAD.IADD R40, R40, 0x1, -R0 ;  /* 0x000000012828c824 */ /* 0x000fe200078e0a00 */
[----:B------:R-:W-:Y:S02]  /*7400*/  ISETP.GE.AND P4, PT, R50, RZ, PT ;  /* 0x000000ff3200720c */ /* 0x000fe40003f86270 */
[----:B----4-:R-:W-:Y:S02]  /*7410*/  IABS R47, R54 ;  /* 0x00000036002f7213 */ /* 0x010fe40000000000 */
[----:B------:R-:W-:Y:S02]  /*7420*/  IABS R49, R58 ;  /* 0x0000003a00317213 */ /* 0x000fe40000000000 */
[----:B------:R-:W4:Y:S01]  /*7430*/  LDL R58, [R1+0x12b0] ;  /* 0x0012b000013a7983 */ /* 0x000f220000100800 */
[----:B--2---:R-:W-:-:S03]  /*7440*/  IABS R48, R57 ;  /* 0x0000003900307213 */ /* 0x004fc60000000000 */
[----:B------:R-:W2:Y:S02]  /*7450*/  LDL R57, [R1+0x12b4] ;  /* 0x0012b40001397983 */ /* 0x000ea40000100800 */
[----:B------:R-:W-:-:S04]  /*7460*/  IMAD.HI.U32 R54, R60, R48, RZ ;  /* 0x000000303c367227 */ /* 0x000fc800078e00ff */
[----:B------:R-:W-:Y:S01]  /*7470*/  IMAD.MOV R54, RZ, RZ, -R54 ;  /* 0x000000ffff367224 */ /* 0x000fe200078e0a36 */
[----:B---3--:R-:W-:Y:S02]  /*7480*/  IABS R50, R59 ;  /* 0x0000003b00327213 */ /* 0x008fe40000000000 */
[----:B------:R-:W3:Y:S01]  /*7490*/  LDL R59, [R1+0x12ac] ;  /* 0x0012ac00013b7983 */ /* 0x000ee20000100800 */
[----:B------:R-:W-:Y:S02]  /*74a0*/  IMAD R48, R0, R54, R48 ;  /* 0x0000003600307224 */ /* 0x000fe400078e0230 */
[----:B------:R-:W-:-:S04]  /*74b0*/  IMAD.HI.U32 R54, R60, R50, RZ ;  /* 0x000000323c367227 */ /* 0x000fc800078e00ff */
[----:B------:R-:W-:-:S04]  /*74c0*/  IMAD.MOV R54, RZ, RZ, -R54 ;  /* 0x000000ffff367224 */ /* 0x000fc800078e0a36 */
[C---:B------:R-:W-:Y:S01]  /*74d0*/  IMAD R50, R0.reuse, R54, R50 ;  /* 0x0000003600327224 */ /* 0x040fe200078e0232 */
[----:B------:R-:W-:Y:S02]  /*74e0*/  IABS R54, R3 ;  /* 0x0000000300367213 */ /* 0x000fe40000000000 */
[----:B------:R-:W3:Y:S01]  /*74f0*/  LDL R3, [R1+0x12a8] ;  /* 0x0012a80001037983 */ /* 0x000ee20000100800 */
[C---:B------:R-:W-:Y:S02]  /*7500*/  ISETP.GT.U32.AND P2, PT, R0.reuse, R38, PT ;  /* 0x000000260000720c */ /* 0x040fe40003f44070 */
[----:B------:R-:W-:-:S11]  /*7510*/  ISETP.GT.U32.AND P5, PT, R0, R37, PT ;  /* 0x000000250000720c */ /* 0x000fd60003fa4070 */
[--C-:B------:R-:W-:Y:S01]  /*7520*/  @!P2 IMAD.IADD R38, R38, 0x1, -R0.reuse ;  /* 0x000000012626a824 */ /* 0x100fe200078e0a00 */
[C---:B------:R-:W-:Y:S01]  /*7530*/  ISETP.GT.U32.AND P2, PT, R0.reuse, R43, PT ;  /* 0x0000002b0000720c */ /* 0x040fe20003f44070 */
[----:B------:R-:W-:Y:S01]  /*7540*/  @!P5 IMAD.IADD R37, R37, 0x1, -R0 ;  /* 0x000000012525d824 */ /* 0x000fe200078e0a00 */
[----:B------:R-:W-:-:S11]  /*7550*/  ISETP.GT.U32.AND P5, PT, R0, R42, PT ;  /* 0x0000002a0000720c */ /* 0x000fd60003fa4070 */
[--C-:B------:R-:W-:Y:S02]  /*7560*/  @!P2 IMAD.IADD R43, R43, 0x1, -R0.reuse ;  /* 0x000000012b2ba824 */ /* 0x100fe400078e0a00 */
[----:B------:R-:W-:-:S03]  /*7570*/  @!P5 IMAD.IADD R42, R42, 0x1, -R0 ;  /* 0x000000012a2ad824 */ /* 0x000fc600078e0a00 */
[C---:B------:R-:W-:Y:S02]  /*7580*/  ISETP.GT.U32.AND P3, PT, R0.reuse, R43, PT ;  /* 0x0000002b0000720c */ /* 0x040fe40003f64070 */
[----:B------:R-:W-:-:S11]  /*7590*/  ISETP.GT.U32.AND P5, PT, R0, R41, PT ;  /* 0x000000290000720c */ /* 0x000fd60003fa4070 */
[----:B------:R-:W-:Y:S01]  /*75a0*/  @!P3 IMAD.IADD R43, R43, 0x1, -R0 ;  /* 0x000000012b2bb824 */ /* 0x000fe200078e0a00 */
[----:B------:R-:W-:Y:S01]  /*75b0*/  ISETP.GE.AND P3, PT, R53, RZ, PT ;  /* 0x000000ff3500720c */ /* 0x000fe20003f66270 */
[----:B------:R-:W-:-:S04]  /*75c0*/  IMAD.HI.U32 R53, R60, R47, RZ ;  /* 0x0000002f3c357227 */ /* 0x000fc800078e00ff */
[----:B------:R-:W-:Y:S01]  /*75d0*/  @!P5 IMAD.IADD R41, R41, 0x1, -R0 ;  /* 0x000000012929d824 */ /* 0x000fe200078e0a00 */
[----:B------:R-:W-:Y:S01]  /*75e0*/  ISETP.GE.AND P5, PT, R51, RZ, PT ;  /* 0x000000ff3300720c */ /* 0x000fe20003fa6270 */
[----:B------:R-:W-:Y:S01]  /*75f0*/  IMAD.MOV R53, RZ, RZ, -R53 ;  /* 0x000000ffff357224 */ /* 0x000fe200078e0a35 */
[----:B------:R-:W-:-:S03]  /*7600*/  IABS R51, R55 ;  /* 0x0000003700337213 */ /* 0x000fc60000000000 */
[----:B------:R-:W-:Y:S02]  /*7610*/  IMAD R47, R0, R53, R47 ;  /* 0x00000035002f7224 */ /* 0x000fe400078e022f */
[----:B------:R-:W-:-:S04]  /*7620*/  IMAD.HI.U32 R53, R60, R51, RZ ;  /* 0x000000333c357227 */ /* 0x000fc800078e00ff */
[----:B------:R-:W-:-:S04]  /*7630*/  IMAD.HI.U32 R55, R60, R49, RZ ;  /* 0x000000313c377227 */ /* 0x000fc800078e00ff */
[----:B------:R-:W-:Y:S02]  /*7640*/  IMAD.MOV R53, RZ, RZ, -R53 ;  /* 0x000000ffff357224 */ /* 0x000fe400078e0a35 */
[----:B------:R-:W-:Y:S02]  /*7650*/  IMAD.MOV R55, RZ, RZ, -R55 ;  /* 0x000000ffff377224 */ /* 0x000fe400078e0a37 */
[----:B------:R-:W-:Y:S02]  /*7660*/  IMAD R51, R0, R53, R51 ;  /* 0x0000003500337224 */ /* 0x000fe400078e0233 */
[----:B------:R-:W-:Y:S02]  /*7670*/  IMAD.MOV.U32 R5, RZ, RZ, R52 ;  /* 0x000000ffff057224 */ /* 0x000fe400078e0034 */
[----:B------:R-:W-:-:S04]  /*7680*/  IMAD.HI.U32 R52, R60, R54, RZ ;  /* 0x000000363c347227 */ /* 0x000fc800078e00ff */
[----:B------:R-:W-:Y:S02]  /*7690*/  IMAD R49, R0, R55, R49 ;  /* 0x0000003700317224 */ /* 0x000fe400078e0231 */
[----:B------:R-:W-:-:S04]  /*76a0*/  IMAD.MOV R52, RZ, RZ, -R52 ;  /* 0x000000ffff347224 */ /* 0x000fc800078e0a34 */
[----:B------:R-:W-:Y:S02]  /*76b0*/  IMAD R52, R0, R52, R54 ;  /* 0x0000003400347224 */ /* 0x000fe400078e0236 */
[----:B------:R-:W-:Y:S02]  /*76c0*/  @!P1 IMAD.MOV R5, RZ, RZ, -R5 ;  /* 0x000000ffff059224 */ /* 0x000fe400078e0a05 */
[----:B------:R-:W-:-:S03]  /*76d0*/  IMAD.MOV.U32 R6, RZ, RZ, R56 ;  /* 0x000000ffff067224 */ /* 0x000fc600078e0038 */
[----:B------:R0:W-:Y:S01]  /*76e0*/  STL [R1+0x148], R5 ;  /* 0x0001480501007387 */ /* 0x0001e20000100800 */
[----:B------:R-:W-:-:S03]  /*76f0*/  @!P0 IMAD.MOV R6, RZ, RZ, -R6 ;  /* 0x000000ffff068224 */ /* 0x000fc600078e0a06 */
[----:B------:R-:W3:Y:S01]  /*7700*/  LDL.LU R61, [R1+0xf4] ;  /* 0x0000f400013d7983 */ /* 0x000ee20000300800 */
[----:B----4-:R-:W-:Y:S02]  /*7710*/  IABS R55, R58 ;  /* 0x0000003a00377213 */ /* 0x010fe40000000000 */
[----:B--2---:R-:W-:-:S05]  /*7720*/  IABS R53, R57 ;  /* 0x0000003900357213 */ /* 0x004fca0000000000 */
[----:B------:R-:W-:Y:S01]  /*7730*/  IMAD.HI.U32 R58, R60, R53, RZ ;  /* 0x000000353c3a7227 */ /* 0x000fe200078e00ff */
[----:B---3--:R-:W-:-:S03]  /*7740*/  IABS R57, R59 ;  /* 0x0000003b00397213 */ /* 0x008fc60000000000 */
[----:B------:R-:W-:-:S04]  /*7750*/  IMAD.HI.U32 R59, R60, R55, RZ ;  /* 0x000000373c3b7227 */ /* 0x000fc800078e00ff */
[----:B------:R-:W-:Y:S02]  /*7760*/  IMAD.MOV R54, RZ, RZ, -R58 ;  /* 0x000000ffff367224 */ /* 0x000fe400078e0a3a */
[----:B------:R-:W-:-:S04]  /*7770*/  IMAD.HI.U32 R58, R60, R57, RZ ;  /* 0x000000393c3a7227 */ /* 0x000fc800078e00ff */
[----:B------:R-:W-:Y:S02]  /*7780*/  IMAD.MOV R59, RZ, RZ, -R59 ;  /* 0x000000ffff3b7224 */ /* 0x000fe400078e0a3b */
[----:B------:R-:W-:Y:S02]  /*7790*/  IMAD.MOV R58, RZ, RZ, -R58 ;  /* 0x000000ffff3a7224 */ /* 0x000fe400078e0a3a */
[C---:B------:R-:W-:Y:S01]  /*77a0*/  IMAD R53, R0.reuse, R54, R53 ;  /* 0x0000003600357224 */ /* 0x040fe200078e0235 */
[----:B------:R-:W-:Y:S01]  /*77b0*/  IABS R3, R3 ;  /* 0x0000000300037213 */ /* 0x000fe20000000000 */
[C---:B------:R-:W-:Y:S01]  /*77c0*/  IMAD R54, R0.reuse, R59, R55 ;  /* 0x0000003b00367224 */ /* 0x040fe200078e0237 */
[----:B------:R-:W-:Y:S01]  /*77d0*/  IABS R59, R12 ;  /* 0x0000000c003b7213 */ /* 0x000fe20000000000 */
[----:B------:R-:W-:Y:S01]  /*77e0*/  IMAD R55, R0, R58, R57 ;  /* 0x0000003a00377224 */ /* 0x000fe200078e0239 */
[----:B------:R-:W-:Y:S01]  /*77f0*/  IABS R58, R9 ;  /* 0x00000009003a7213 */ /* 0x000fe20000000000 */
[----:B------:R-:W-:Y:S01]  /*7800*/  IMAD.MOV.U32 R57, RZ, RZ, R3 ;  /* 0x000000ffff397224 */ /* 0x000fe200078e0003 */
[----:B------:R-:W2:Y:S01]  /*7810*/  LDL R9, [R1+0x1298] ;  /* 0x0012980001097983 */ /* 0x000ea20000100800 */
[----:B0-----:R-:W-:-:S02]  /*7820*/  IMAD.MOV.U32 R5, RZ, RZ, R59 ;  /* 0x000000ffff057224 */ /* 0x001fc400078e003b */
[C---:B------:R-:W-:Y:S01]  /*7830*/  IMAD.HI.U32 R56, R60.reuse, R57, RZ ;  /* 0x000000393c387227 */ /* 0x040fe200078e00ff */
[----:B------:R-:W3:Y:S03]  /*7840*/  LDL R3, [R1+0x1294] ;  /* 0x0012940001037983 */ /* 0x000ee60000100800 */
[----:B------:R-:W-:Y:S01]  /*7850*/  IMAD.HI.U32 R59, R60, R58, RZ ;  /* 0x0000003a3c3b7227 */ /* 0x000fe200078e00ff */
[----:B------:R0:W-:Y:S03]  /*7860*/  STL [R1+0x144], R6 ;  /* 0x0001440601007387 */ /* 0x0001e60000100800 */
[----:B------:R-:W-:Y:S02]  /*7870*/  IMAD.MOV R56, RZ, RZ, -R56 ;  /* 0x000000ffff387224 */ /* 0x000fe400078e0a38 */
[----:B------:R-:W-:-:S02]  /*7880*/  IMAD.MOV R59, RZ, RZ, -R59 ;  /* 0x000000ffff3b7224 */ /* 0x000fc400078e0a3b */
[C---:B------:R-:W-:Y:S02]  /*7890*/  IMAD R56, R0.reuse, R56, R57 ;  /* 0x0000003800387224 */ /* 0x040fe400078e0239 */
[----:B------:R-:W-:Y:S01]  /*78a0*/  IMAD R57, R0, R59, R58 ;  /* 0x0000003b00397224 */ /* 0x000fe200078e023a */
[----:B0-----:R-:W4:Y:S04]  /*78b0*/  LDL.LU R6, [R1+0xf8] ;  /* 0x0000f80001067983 */ /* 0x001f280000300800 */
[----:B------:R-:W2:Y:S04]  /*78c0*/  LDL.LU R7, [R1+0xfc] ;  /* 0x0000fc0001077983 */ /* 0x000ea80000300800 */
[----:B------:R-:W2:Y:S01]  /*78d0*/  LDL R58, [R1+0x129c] ;  /* 0x00129c00013a7983 */ /* 0x000ea20000100800 */
[----:B------:R-:W-:Y:S01]  /*78e0*/  IMAD.HI.U32 R12, R60, R5, RZ ;  /* 0x000000053c0c7227 */ /* 0x000fe200078e00ff */
[----:B------:R-:W-:-:S02]  /*78f0*/  ISETP.GT.U32.AND P6, PT, R0, R39, PT ;  /* 0x000000270000720c */ /* 0x000fc40003fc4070 */
        /* <DEDUP_REMOVED lines=8> */
[----:B------:R-:W-:-:S11]  /*7980*/  ISETP.GT.U32.AND P2, PT, R0, R45, PT ;  /* 0x0000002d0000720c */ /* 0x000fd60003f44070 */
[--C-:B------:R-:W-:Y:S01]  /*7990*/  @!P6 IMAD.IADD R44, R44, 0x1, -R0.reuse ;  /* 0x000000012c2ce824 */ /* 0x100fe200078e0a00 */
[C---:B------:R-:W-:Y:S01]  /*79a0*/  ISETP.GT.U32.AND P6, PT, R0.reuse, R46, PT ;  /* 0x0000002e0000720c */ /* 0x040fe20003fc4070 */
[----:B------:R-:W-:Y:S01]  /*79b0*/  @!P2 IMAD.IADD R45, R45, 0x1, -R0 ;  /* 0x000000012d2da824 */ /* 0x000fe200078e0a00 */
[----:B------:R-:W-:-:S11]  /*79c0*/  ISETP.GT.U32.AND P2, PT, R0, R47, PT ;  /* 0x0000002f0000720c */ /* 0x000fd60003f44070 */
[--C-:B------:R-:W-:Y:S01]  /*79d0*/  @!P6 IMAD.IADD R46, R46, 0x1, -R0.reuse ;  /* 0x000000012e2ee824 */ /* 0x100fe200078e0a00 */
[----:B------:R-:W-:Y:S01]  /*79e0*/  ISETP.GT.U32.AND P6, PT, R0, R48, PT ;  /* 0x000000300000720c */ /* 0x000fe20003fc4070 */
[----:B------:R-:W-:-:S03]  /*79f0*/  @!P2 IMAD.IADD R47, R47, 0x1, -R0 ;  /* 0x000000012f2fa824 */ /* 0x000fc600078e0a00 */
[----:B------:R-:W-:Y:S02]  /*7a00*/  ISETP.GT.U32.AND P2, PT, R0, R46, PT ;  /* 0x0000002e0000720c */ /* 0x000fe40003f44070 */
[----:B--2---:R-:W-:Y:S01]  /*7a10*/  IABS R59, R58 ;  /* 0x0000003a003b7213 */ /* 0x004fe20000000000 */
[----:B------:R-:W-:Y:S02]  /*7a20*/  IMAD.MOV R58, RZ, RZ, -R12 ;  /* 0x000000ffff3a7224 */ /* 0x000fe400078e0a0c */
[----:B------:R-:W2:Y:S04]  /*7a30*/  LDL.LU R12, [R1+0x1560] ;  /* 0x00156000010c7983 */ /* 0x000ea80000300800 */
[----:B------:R-:W-:Y:S01]  /*7a40*/  @!P6 IMAD.IADD R48, R48, 0x1, -R0 ;  /* 0x000000013030e824 */ /* 0x000fe200078e0a00 */
[----:B------:R-:W-:-:S03]  /*7a50*/  ISETP.GT.U32.AND P6, PT, R0, R47, PT ;  /* 0x0000002f0000720c */ /* 0x000fc60003fc4070 */
[----:B------:R-:W-:Y:S01]  /*7a60*/  @!P2 IMAD.IADD R46, R46, 0x1, -R0 ;  /* 0x000000012e2ea824 */ /* 0x000fe200078e0a00 */
[C---:B------:R-:W-:Y:S02]  /*7a70*/  ISETP.GT.U32.AND P1, PT, R0.reuse, R48, PT ;  /* 0x000000300000720c */ /* 0x040fe40003f24070 */
[----:B------:R-:W-:-:S07]  /*7a80*/  ISETP.GT.U32.AND P2, PT, R0, R49, PT ;  /* 0x000000310000720c */ /* 0x000fce0003f44070 */
[----:B------:R-:W-:Y:S01]  /*7a90*/  @!P6 IMAD.IADD R47, R47, 0x1, -R0 ;  /* 0x000000012f2fe824 */ /* 0x000fe200078e0a00 */
[----:B------:R-:W-:-:S03]  /*7aa0*/  ISETP.GT.U32.AND P6, PT, R0, R50, PT ;  /* 0x000000320000720c */ /* 0x000fc60003fc4070 */
[--C-:B------:R-:W-:Y:S01]  /*7ab0*/  @!P1 IMAD.IADD R48, R48, 0x1, -R0.reuse ;  /* 0x0000000130309824 */ /* 0x100fe200078e0a00 */
[C---:B------:R-:W-:Y:S01]  /*7ac0*/  ISETP.GT.U32.AND P1, PT, R0.reuse, R51, PT ;  /* 0x000000330000720c */ /* 0x040fe20003f24070 */
[----:B------:R-:W-:Y:S01]  /*7ad0*/  @!P2 IMAD.IADD R49, R49, 0x1, -R0 ;  /* 0x000000013131a824 */ /* 0x000fe200078e0a00 */
[----:B------:R-:W-:-:S07]  /*7ae0*/  ISETP.GT.U32.AND P2, PT, R0, R52, PT ;  /* 0x000000340000720c */ /* 0x000fce0003f44070 */
[----:B------:R-:W-:-:S04]  /*7af0*/  @!P6 IMAD.IADD R50, R50, 0x1, -R0 ;  /* 0x000000013232e824 */ /* 0x000fc800078e0a00 */
[--C-:B------:R-:W-:Y:S01]  /*7b00*/  @!P1 IMAD.IADD R51, R51, 0x1, -R0.reuse ;  /* 0x0000000133339824 */ /* 0x100fe200078e0a00 */
[----:B------:R-:W-:Y:S01]  /*7b10*/  ISETP.GT.U32.AND P1, PT, R0, R50, PT ;  /* 0x000000320000720c */ /* 0x000fe20003f24070 */
[----:B------:R-:W-:-:S05]  /*7b20*/  @!P2 IMAD.IADD R52, R52, 0x1, -R0 ;  /* 0x000000013434a824 */ /* 0x000fca00078e0a00 */
[C---:B------:R-:W-:Y:S02]  /*7b30*/  ISETP.GT.U32.AND P2, PT, R0.reuse, R52, PT ;  /* 0x000000340000720c */ /* 0x040fe40003f44070 */
[----:B------:R-:W-:-:S05]  /*7b40*/  ISETP.GT.U32.AND P6, PT, R0, R49, PT ;  /* 0x000000310000720c */ /* 0x000fca0003fc4070 */
[----:B------:R-:W-:Y:S01]  /*7b50*/  @!P1 IMAD.IADD R50, R50, 0x1, -R0 ;  /* 0x0000000132329824 */ /* 0x000fe200078e0a00 */
[----:B------:R-:W-:-:S05]  /*7b60*/  ISETP.GT.U32.AND P1, PT, R0, R54, PT ;  /* 0x000000360000720c */ /* 0x000fca0003f24070 */
[--C-:B------:R-:W-:Y:S01]  /*7b70*/  @!P2 IMAD.IADD R52, R52, 0x1, -R0.reuse ;  /* 0x000000013434a824 */ /* 0x100fe200078e0a00 */
[C---:B------:R-:W-:Y:S01]  /*7b80*/  ISETP.GT.U32.AND P2, PT, R0.reuse, R56, PT ;  /* 0x000000380000720c */ /* 0x040fe20003f44070 */
[----:B------:R-:W-:Y:S01]  /*7b90*/  @!P6 IMAD.IADD R49, R49, 0x1, -R0 ;  /* 0x000000013131e824 */ /* 0x000fe200078e0a00 */
[C---:B------:R-:W-:Y:S01]  /*7ba0*/  ISETP.GT.U32.AND P6, PT, R0.reuse, R53, PT ;  /* 0x000000350000720c */ /* 0x040fe20003fc4070 */
[----:B------:R-:W-:-:S04]  /*7bb0*/  IMAD R58, R0, R58, R5 ;  /* 0x0000003a003a7224 */ /* 0x000fc800078e0205 */
[--C-:B------:R-:W-:Y:S01]  /*7bc0*/  @!P1 IMAD.IADD R54, R54, 0x1, -R0.reuse ;  /* 0x0000000136369824 */ /* 0x100fe200078e0a00 */
[----:B------:R-:W-:Y:S01]  /*7bd0*/  ISETP.GT.U32.AND P1, PT, R0, R57, PT ;  /* 0x000000390000720c */ /* 0x000fe20003f24070 */
[----:B------:R-:W-:Y:S01]  /*7be0*/  IMAD.HI.U32 R5, R60, R59, RZ ;  /* 0x0000003b3c057227 */ /* 0x000fe200078e00ff */
[----:B---3--:R-:W-:Y:S02]  /*7bf0*/  IABS R3, R3 ;  /* 0x0000000300037213 */ /* 0x008fe40000000000 */
[----:B------:R-:W-:Y:S01]  /*7c00*/  IABS R9, R9 ;  /* 0x0000000900097213 */ /* 0x000fe20000000000 */
[----:B------:R-:W-:Y:S01]  /*7c10*/  @!P2 IMAD.IADD R56, R56, 0x1, -R0 ;  /* 0x000000013838a824 */ /* 0x000fe200078e0a00 */
[----:B----4-:R-:W-:Y:S01]  /*7c20*/  ISETP.GE.AND P2, PT, R6, RZ, PT ;  /* 0x000000ff0600720c */ /* 0x010fe20003f46270 */
[----:B------:R-:W-:Y:S02]  /*7c30*/  IMAD.MOV R6, RZ, RZ, -R5 ;  /* 0x000000ffff067224 */ /* 0x000fe400078e0a05 */
[----:B------:R-:W-:-:S02]  /*7c40*/  IMAD.MOV.U32 R5, RZ, RZ, R3 ;  /* 0x000000ffff057224 */ /* 0x000fc400078e0003 */
[----:B------:R-:W-:-:S04]  /*7c50*/  IMAD.HI.U32 R3, R60, R9, RZ ;  /* 0x000000093c037227 */ /* 0x000fc800078e00ff */
[--C-:B------:R-:W-:Y:S01]  /*7c60*/  @!P6 IMAD.IADD R53, R53, 0x1, -R0.reuse ;  /* 0x000000013535e824 */ /* 0x100fe200078e0a00 */
[----:B------:R-:W-:Y:S01]  /*7c70*/  ISETP.GE.AND P6, PT, R61, RZ, PT ;  /* 0x000000ff3d00720c */ /* 0x000fe20003fc6270 */
[----:B------:R-:W-:Y:S01]  /*7c80*/  @!P1 IMAD.IADD R57, R57, 0x1, -R0 ;  /* 0x0000000139399824 */ /* 0x000fe200078e0a00 */
[----:B------:R-:W-:Y:S01]  /*7c90*/  ISETP.GE.AND P1, PT, R7, RZ, PT ;  /* 0x000000ff0700720c */ /* 0x000fe20003f26270 */
[----:B------:R-:W-:Y:S01]  /*7ca0*/  IMAD R59, R0, R6, R59 ;  /* 0x00000006003b7224 */ /* 0x000fe200078e023b */
[----:B------:R-:W3:Y:S01]  /*7cb0*/  LDL.LU R7, [R1+0x100] ;  /* 0x0001000001077983 */ /* 0x000ee20000300800 */
[----:B------:R-:W-:Y:S02]  /*7cc0*/  IMAD.MOV.U32 R61, RZ, RZ, R11 ;  /* 0x000000ffff3d7224 */ /* 0x000fe400078e000b */
[----:B------:R-:W-:Y:S02]  /*7cd0*/  IMAD.MOV.U32 R11, RZ, RZ, R9 ;  /* 0x000000ffff0b7224 */ /* 0x000fe400078e0009 */
[----:B--2---:R-:W-:-:S02]  /*7ce0*/  IMAD.MOV.U32 R6, RZ, RZ, R12 ;  /* 0x000000ffff067224 */ /* 0x004fc400078e000c */
[----:B------:R-:W-:Y:S02]  /*7cf0*/  IMAD.MOV R12, RZ, RZ, -R3 ;  /* 0x000000ffff0c7224 */ /* 0x000fe400078e0a03 */
[----:B------:R-:W2:Y:S04]  /*7d00*/  LDL.LU R3, [R1+0x104] ;  /* 0x0001040001037983 */ /* 0x000ea80000300800 */
[----:B------:R-:W4:Y:S01]  /*7d10*/  LDL.LU R9, [R1+0x155c] ;  /* 0x00155c0001097983 */ /* 0x000f220000300800 */
[----:B------:R-:W-:Y:S01]  /*7d20*/  ISETP.GT.U32.AND P0, PT, R0, R51, PT ;  /* 0x000000330000720c */ /* 0x000fe20003f04070 */
[----:B------:R-:W-:Y:S02]  /*7d30*/  @!P4 IMAD.MOV R6, RZ, RZ, -R6 ;  /* 0x000000ffff06c224 */ /* 0x000fe400078e0a06 */
[----:B------:R-:W-:-:S03]  /*7d40*/  @!P5 IMAD.MOV R61, RZ, RZ, -R61 ;  /* 0x000000ffff3dd224 */ /* 0x000fc600078e0a3d */
[----:B------:R0:W-:Y:S01]  /*7d50*/  STL [R1+0x120], R6 ;  /* 0x0001200601007387 */ /* 0x0001e20000100800 */
[----:B------:R-:W-:-:S06]  /*7d60*/  IMAD.HI.U32 R60, R60, R5, RZ ;  /* 0x000000053c3c7227 */ /* 0x000fcc00078e00ff */
[----:B------:R-:W-:Y:S01]  /*7d70*/  @!P0 IMAD.IADD R51, R51, 0x1, -R0 ;  /* 0x0000000133338824 */ /* 0x000fe200078e0a00 */
[----:B------:R-:W-:Y:S01]  /*7d80*/  ISETP.GT.U32.AND P0, PT, R0, R55, PT ;  /* 0x000000370000720c */ /* 0x000fe20003f04070 */
[----:B0-----:R-:W-:Y:S02]  /*7d90*/  IMAD.MOV.U32 R6, RZ, RZ, R10 ;  /* 0x000000ffff067224 */ /* 0x001fe400078e000a */
[----:B------:R-:W-:Y:S02]  /*7da0*/  IMAD.MOV.U32 R10, RZ, RZ, R5 ;  /* 0x000000ffff0a7224 */ /* 0x000fe400078e0005 */
[----:B------:R-:W2:Y:S04]  /*7db0*/  LDL.LU R5, [R1+0x1558] ;  /* 0x0015580001057983 */ /* 0x000ea80000300800 */
[----:B------:R0:W-:Y:S04]  /*7dc0*/  STL [R1+0x11c], R61 ;  /* 0x00011c3d01007387 */ /* 0x0001e80000100800 */
[----:B0-----:R-:W2:Y:S01]  /*7dd0*/  LDL.LU R61, [R1+0x1a4] ;  /* 0x0001a400013d7983 */ /* 0x001ea20000300800 */
[----:B------:R-:W-:-:S02]  /*7de0*/  @!P0 IMAD.IADD R55, R55, 0x1, -R0 ;  /* 0x0000000137378824 */ /* 0x000fc400078e0a00 */
[----:B------:R-:W-:-:S03]  /*7df0*/  @!P3 IMAD.MOV R6, RZ, RZ, -R6 ;  /* 0x000000ffff06b224 */ /* 0x000fc600078e0a06 */
[C---:B------:R-:W-:Y:S01]  /*7e00*/  ISETP.GT.U32.AND P3, PT, R0.reuse, R55, PT ;  /* 0x000000370000720c */ /* 0x040fe20003f64070 */
[----:B------:R-:W-:Y:S01]  /*7e10*/  @!P2 IMAD.MOV R8, RZ, RZ, -R8 ;  /* 0x000000ffff08a224 */ /* 0x000fe200078e0a08 */
[----:B------:R0:W-:Y:S04]  /*7e20*/  STL [R1+0x118], R6 ;  /* 0x0001180601007387 */ /* 0x0001e80000100800 */
[----:B0-----:R-:W2:Y:S07]  /*7e30*/  LDL.LU R6, [R1+0x1554] ;  /* 0x0015540001067983 */ /* 0x001eae0000300800 */
[----:B------:R-:W-:Y:S01]  /*7e40*/  @!P3 IMAD.IADD R55, R55, 0x1, -R0 ;  /* 0x000000013737b824 */ /* 0x000fe200078e0a00 */
[----:B------:R-:W-:-:S02]  /*7e50*/  ISETP.GT.U32.AND P5, PT, R0, R56, PT ;  /* 0x000000380000720c */ /* 0x000fc40003fa4070 */
[----:B---3--:R-:W-:-:S11]  /*7e60*/  ISETP.GE.AND P3, PT, R7, RZ, PT ;  /* 0x000000ff0700720c */ /* 0x008fd60003f66270 */
[----:B------:R-:W-:Y:S02]  /*7e70*/  @!P5 IMAD.IADD R56, R56, 0x1, -R0 ;  /* 0x000000013838d824 */ /* 0x000fe400078e0a00 */
[----:B----4-:R-:W-:-:S05]  /*7e80*/  @!P6 IMAD.MOV R9, RZ, RZ, -R9 ;  /* 0x000000ffff09e224 */ /* 0x010fca00078e0a09 */
[----:B------:R0:W-:Y:S02]  /*7e90*/  STL [R1+0x114], R9 ;  /* 0x0001140901007387 */ /* 0x0001e40000100800 */
[----:B0-----:R-:W-:Y:S02]  /*7ea0*/  IMAD.MOV R9, RZ, RZ, -R60 ;  /* 0x000000ffff097224 */ /* 0x001fe400078e0a3c */
[----:B------:R-:W3:Y:S04]  /*7eb0*/  LDL.LU R60, [R1+0x1a0] ;  /* 0x0001a000013c7983 */ /* 0x000ee80000300800 */
[----:B------:R0:W-:Y:S01]  /*7ec0*/  STL [R1+0x110], R8 ;  /* 0x0001100801007387 */ /* 0x0001e20000100800 */
[C---:B------:R-:W-:Y:S02]  /*7ed0*/  IMAD R9, R0.reuse, R9, R10 ;  /* 0x0000000900097224 */ /* 0x040fe400078e020a */
[----:B0-----:R-:W-:-:S02]  /*7ee0*/  IMAD R8, R0, R12, R11 ;  /* 0x0000000c00087224 */ /* 0x001fc400078e020b */
[----:B------:R-:W4:Y:S04]  /*7ef0*/  LDL.LU R12, [R1+0x108] ;  /* 0x00010800010c7983 */ /* 0x000f280000300800 */
[----:B------:R-:W3:Y:S04]  /*7f00*/  LDL.LU R11, [R1+0x1a8] ;  /* 0x0001a800010b7983 */ /* 0x000ee80000300800 */
[----:B------:R-:W4:Y:S04]  /*7f10*/  LDL.LU R10, [R1+0x1ac] ;  /* 0x0001ac00010a7983 */ /* 0x000f280000300800 */
[----:B------:R-:W4:Y:S01]  /*7f20*/  LDL.LU R7, [R1+0x1550] ;  /* 0x0015500001077983 */ /* 0x000f220000300800 */
[----:B--2---:R-:W-:-:S03]  /*7f30*/  ISETP.GE.AND P5, PT, R3, RZ, PT ;  /* 0x000000ff0300720c */ /* 0x004fc60003fa6270 */
[----:B------:R-:W2:Y:S01]  /*7f40*/  LDL.LU R3, [R1+0x154c] ;  /* 0x00154c0001037983 */ /* 0x000ea20000300800 */
[----:B------:R-:W-:-:S13]  /*7f50*/  ISETP.GT.U32.AND P0, PT, R0, R58, PT ;  /* 0x0000003a0000720c */ /* 0x000fda0003f04070 */
[----:B------:R-:W-:Y:S01]  /*7f60*/  @!P0 IMAD.IADD R58, R58, 0x1, -R0 ;  /* 0x000000013a3a8824 */ /* 0x000fe200078e0a00 */
[----:B------:R-:W-:-:S13]  /*7f70*/  ISETP.GT.U32.AND P0, PT, R0, R53, PT ;  /* 0x000000350000720c */ /* 0x000fda0003f04070 */
[----:B------:R-:W-:Y:S01]  /*7f80*/  @!P0 IMAD.IADD R53, R53, 0x1, -R0 ;  /* 0x0000000135358824 */ /* 0x000fe200078e0a00 */
[C---:B------:R-:W-:Y:S02]  /*7f90*/  ISETP.GT.U32.AND P0, PT, R0.reuse, R59, PT ;  /* 0x0000003b0000720c */ /* 0x040fe40003f04070 */
[----:B------:R-:W-:-:S11]  /*7fa0*/  ISETP.GT.U32.AND P4, PT, R0, R54, PT ;  /* 0x000000360000720c */ /* 0x000fd60003f84070 */
[--C-:B------:R-:W-:Y:S01]  /*7fb0*/  @!P0 IMAD.IADD R59, R59, 0x1, -R0.reuse ;  /* 0x000000013b3b8824 */ /* 0x100fe200078e0a00 */
[----:B------:R-:W-:Y:S02]  /*7fc0*/  ISETP.GE.AND P0, PT, R61, RZ, PT ;  /* 0x000000ff3d00720c */ /* 0x000fe40003f06270 */
[----:B------:R-:W0:Y:S01]  /*7fd0*/  S2R R61, SR_TID.X ;  /* 0x00000000003d7919 */ /* 0x000e220000002100 */
[----:B------:R-:W-:Y:S01]  /*7fe0*/  @!P4 IMAD.IADD R54, R54, 0x1, -R0 ;  /* 0x000000013636c824 */ /* 0x000fe200078e0a00 */
[----:B------:R-:W-:Y:S01]  /*7ff0*/  ISETP.GT.U32.AND P4, PT, R0, R8, PT ;  /* 0x000000080000720c */ /* 0x000fe20003f84070 */
[----:B------:R-:W-:Y:S02]  /*8000*/  @!P3 IMAD.MOV R6, RZ, RZ, -R6 ;  /* 0x000000ffff06b224 */ /* 0x000fe400078e0a06 */
[----:B------:R-:W-:-:S10]  /*8010*/  @!P5 IMAD.MOV R5, RZ, RZ, -R5 ;  /* 0x000000ffff05d224 */ /* 0x000fd400078e0a05 */
[----:B------:R-:W-:Y:S01]  /*8020*/  @!P4 IMAD.IADD R8, R8, 0x1, -R0 ;  /* 0x000000010808c824 */ /* 0x000fe200078e0a00 */
[C---:B------:R-:W-:Y:S02]  /*8030*/  ISETP.GT.U32.AND P4, PT, R0.reuse, R59, PT ;  /* 0x0000003b0000720c */ /* 0x040fe40003f84070 */
[C---:B------:R-:W-:Y:S02]  /*8040*/  ISETP.GT.U32.AND P2, PT, R0.reuse, R58, PT ;  /* 0x0000003a0000720c */ /* 0x040fe40003f44070 */
[----:B------:R-:W-:-:S09]  /*8050*/  ISETP.GT.U32.AND P3, PT, R0, R8, PT ;  /* 0x000000080000720c */ /* 0x000fd20003f64070 */
[--C-:B------:R-:W-:Y:S02]  /*8060*/  @!P4 IMAD.IADD R59, R59, 0x1, -R0.reuse ;  /* 0x000000013b3bc824 */ /* 0x100fe400078e0a00 */
[--C-:B------:R-:W-:Y:S02]  /*8070*/  @!P2 IMAD.IADD R58, R58, 0x1, -R0.reuse ;  /* 0x000000013a3aa824 */ /* 0x100fe400078e0a00 */
[----:B------:R-:W-:Y:S01]  /*8080*/  @!P3 IMAD.IADD R8, R8, 0x1, -R0 ;  /* 0x000000010808b824 */ /* 0x000fe200078e0a00 */
[----:B---3--:R-:W-:Y:S01]  /*8090*/  ISETP.GE.AND P5, PT, R11, RZ, PT ;  /* 0x000000ff0b00720c */ /* 0x008fe20003fa6270 */
[----:B----4-:R-:W-:Y:S01]  /*80a0*/  @!P1 IMAD.MOV R7, RZ, RZ, -R7 ;  /* 0x000000ffff079224 */ /* 0x010fe200078e0a07 */
[----:B------:R-:W-:Y:S02]  /*80b0*/  ISETP.GE.AND P1, PT, R60, RZ, PT ;  /* 0x000000ff3c00720c */ /* 0x000fe40003f26270 */
[C---:B0-----:R-:W-:Y:S02]  /*80c0*/  LOP3.LUT R60, R61.reuse, 0x7, RZ, 0xc0, !PT ;  /* 0x000000073d3c7812 */ /* 0x041fe400078ec0ff */
[----:B------:R0:W-:Y:S04]  /*80d0*/  STL [R1+0x10c], R7 ;  /* 0x00010c0701007387 */ /* 0x0001e80000100800 */
[----:B------:R1:W-:Y:S04]  /*80e0*/  STL [R1+0x108], R6 ;  /* 0x0001080601007387 */ /* 0x0003e80000100800 */
[----:B------:R-:W3:Y:S01]  /*80f0*/  LDL R11, [R1+0x1284] ;  /* 0x00128400010b7983 */ /* 0x000ee20000100800 */
[----:B0-----:R-:W-:-:S03]  /*8100*/  IMAD.SHL.U32 R7, R61, 0x8, RZ ;  /* 0x000000083d077824 */ /* 0x001fc600078e00ff */
[----:B------:R0:W-:Y:S01]  /*8110*/  STL [R1+0x104], R5 ;  /* 0x0001040501007387 */ /* 0x0001e20000100800 */
[----:B-1----:R-:W-:Y:S01]  /*8120*/  IMAD.SHL.U32 R6, R61, 0x2, RZ ;  /* 0x000000023d067824 */ /* 0x002fe200078e00ff */
[----:B------:R-:W-:Y:S02]  /*8130*/  LOP3.LUT R7, R7, 0x30, RZ, 0xc0, !PT ;  /* 0x0000003007077812 */ /* 0x000fe400078ec0ff */
[----:B------:R-:W-:Y:S01]  /*8140*/  ISETP.GE.AND P4, PT, R10, RZ, PT ;  /* 0x000000ff0a00720c */ /* 0x000fe20003f86270 */
[----:B------:R-:W-:Y:S02]  /*8150*/  IMAD.SHL.U32 R10, R61, 0x80, RZ ;  /* 0x000000803d0a7824 */ /* 0x000fe400078e00ff */
[C---:B0-----:R-:W-:Y:S02]  /*8160*/  IMAD R5, R60.reuse, 0x110, RZ ;  /* 0x000001103c057824 */ /* 0x041fe400078e02ff */
[----:B------:R-:W-:Y:S01]  /*8170*/  IMAD R60, R60, 0x40, R7 ;  /* 0x000000403c3c7824 */ /* 0x000fe200078e0207 */
[----:B--2---:R-:W-:Y:S01]  /*8180*/  ISETP.GE.AND P3, PT, R3, RZ, PT ;  /* 0x000000ff0300720c */ /* 0x004fe20003f66270 */
[----:B------:R-:W2:Y:S01]  /*8190*/  LDL R7, [R1+0x141c] ;  /* 0x00141c0001077983 */ /* 0x000ea20000100800 */
[----:B------:R-:W-:-:S02]  /*81a0*/  LOP3.LUT R5, R5, 0x10, R6, 0x78, !PT ;  /* 0x0000001005057812 */ /* 0x000fc400078e7806 */
[----:B------:R-:W-:Y:S01]  /*81b0*/  LOP3.LUT R60, R60, 0x30, R6, 0x78, !PT ;  /* 0x000000303c3c7812 */ /* 0x000fe200078e7806 */
[----:B------:R-:W4:Y:S01]  /*81c0*/  LDL.LU R3, [R1+0x1548] ;  /* 0x0015480001037983 */ /* 0x000f220000300800 */
[----:B------:R-:W-:Y:S02]  /*81d0*/  LOP3.LUT R5, R5, 0x800, R10, 0xf8, !PT ;  /* 0x0000080005057812 */ /* 0x000fe400078ef80a */
[----:B------:R-:W-:Y:S01]  /*81e0*/  ISETP.GE.AND P2, PT, R12, RZ, PT ;  /* 0x000000ff0c00720c */ /* 0x000fe20003f46270 */
[----:B------:R-:W2:Y:S01]  /*81f0*/  LDL R10, [R1+0x1418] ;  /* 0x00141800010a7983 */ /* 0x000ea20000100800 */
[----:B------:R-:W-:-:S03]  /*8200*/  IMAD.MOV.U32 R12, RZ, RZ, R4 ;  /* 0x000000ffff0c7224 */ /* 0x000fc600078e0004 */
[----:B------:R-:W2:Y:S04]  /*8210*/  LDL R61, [R1+0x1424] ;  /* 0x00142400013d7983 */ /* 0x000ea80000100800 */
[----:B------:R0:W-:Y:S04]  /*8220*/  STL [R1+0xa6c], R5 ;  /* 0x000a6c0501007387 */ /* 0x0001e80000100800 */
[----:B------:R-:W2:Y:S04]  /*8230*/  LDL R4, [R1+0x1420] ;  /* 0x0014200001047983 */ /* 0x000ea80000100800 */
[----:B0-----:R-:W2:Y:S04]  /*8240*/  LDL R5, [R1+0x13f8] ;  /* 0x0013f80001057983 */ /* 0x001ea80000100800 */
[----:B------:R0:W-:Y:S04]  /*8250*/  STL [R1+0x1428], R60 ;  /* 0x0014283c01007387 */ /* 0x0001e80000100800 */
[----:B------:R-:W2:Y:S01]  /*8260*/  LDL.LU R6, [R1+0x6c] ;  /* 0x00006c0001067983 */ /* 0x000ea20000300800 */
[----:B------:R-:W-:-:S13]  /*8270*/  ISETP.GT.U32.AND P6, PT, R0, R57, PT ;  /* 0x000000390000720c */ /* 0x000fda0003fc4070 */
[----:B------:R-:W-:Y:S01]  /*8280*/  @!P6 IMAD.IADD R57, R57, 0x1, -R0 ;  /* 0x000000013939e824 */ /* 0x000fe200078e0a00 */
[----:B------:R-:W-:-:S13]  /*8290*/  ISETP.GT.U32.AND P6, PT, R0, R9, PT ;  /* 0x000000090000720c */ /* 0x000fda0003fc4070 */
[----:B------:R-:W-:-:S05]  /*82a0*/  @!P6 IMAD.IADD R9, R9, 0x1, -R0 ;  /* 0x000000010909e824 */ /* 0x000fca00078e0a00 */
[----:B------:R-:W-:Y:S01]  /*82b0*/  ISETP.GT.U32.AND P6, PT, R0, R9, PT ;  /* 0x000000090000720c */ /* 0x000fe20003fc4070 */
[----:B------:R-:W-:-:S05]  /*82c0*/  @!P2 IMAD.MOV R12, RZ, RZ, -R12 ;  /* 0x000000ffff0ca224 */ /* 0x000fca00078e0a0c */
[----:B------:R-:W-:Y:S07]  /*82d0*/  STL [R1+0x100], R12 ;  /* 0x0001000c01007387 */ /* 0x000fee0000100800 */
[----:B------:R-:W-:Y:S02]  /*82e0*/  @!P6 IMAD.IADD R9, R9, 0x1, -R0 ;  /* 0x000000010909e824 */ /* 0x000fe400078e0a00 */
[----:B------:R-:W3:Y:S01]  /*82f0*/  LDL R0, [R1+0x13fc] ;  /* 0x0013fc0001007983 */ /* 0x000ee20000100800 */
[----:B----4-:R-:W-:-:S02]  /*8300*/  ISETP.NE.AND P2, PT, R3, RZ, PT ;  /* 0x000000ff0300720c */ /* 0x010fc40003f45270 */
[----:B0-----:R-:W-:Y:S01]  /*8310*/  LOP3.LUT R60, RZ, R3, RZ, 0x33, !PT ;  /* 0x00000003ff3c7212 */ /* 0x001fe200078e33ff */
[----:B--2---:R-:W-:Y:S01]  /*8320*/  IMAD.MOV.U32 R3, RZ, RZ, R6 ;  /* 0x000000ffff037224 */ /* 0x004fe200078e0006 */
[----:B------:R0:W-:Y:S03]  /*8330*/  STL [R1+0xfc], R6 ;  /* 0x0000fc0601007387 */ /* 0x0001e60000100800 */
[----:B------:R-:W-:Y:S01]  /*8340*/  @!P1 IMAD.MOV R3, RZ, RZ, -R3 ;  /* 0x000000ffff039224 */ /* 0x000fe200078e0a03 */
[----:B0-----:R-:W2:Y:S04]  /*8350*/  LDL.LU R6, [R1+0x68] ;  /* 0x0000680001067983 */ /* 0x001ea80000300800 */
[----:B------:R-:W4:Y:S04]  /*8360*/  LDL R12, [R1+0x1290] ;  /* 0x00129000010c7983 */ /* 0x000f280000100800 */
[----:B------:R-:W-:Y:S04]  /*8370*/  STL [R1+0x6c], R60 ;  /* 0x00006c3c01007387 */ /* 0x000fe80000100800 */
[----:B------:R0:W-:Y:S01]  /*8380*/  @!P1 STL [R1+0xfc], R3 ;  /* 0x0000fc0301009387 */ /* 0x0001e20000100800 */
[----:B---3--:R-:W-:-:S03]  /*8390*/  ISETP.GE.AND P1, PT, R11, RZ, PT ;  /* 0x000000ff0b00720c */ /* 0x008fc60003f26270 */
[----:B------:R-:W3:Y:S04]  /*83a0*/  LDL R11, [R1+0x128c] ;  /* 0x00128c00010b7983 */ /* 0x000ee80000100800 */
[----:B0-----:R-:W3:Y:S01]  /*83b0*/  LDL.LU R3, [R1+0x64] ;  /* 0x0000640001037983 */ /* 0x001ee20000300800 */
[----:B--2---:R-:W-:Y:S01]  /*83c0*/  @!P0 IMAD.MOV R6, RZ, RZ, -R6 ;  /* 0x000000ffff068224 */ /* 0x004fe200078e0a06 */
[----:B------:R-:W-:Y:S02]  /*83d0*/  ISETP.GE.AND P0, PT, R10, RZ, PT ;  /* 0x000000ff0a00720c */ /* 0x000fe40003f06270 */
[----:B------:R-:W2:Y:S04]  /*83e0*/  LDL R10, [R1+0x1288] ;  /* 0x00128800010a7983 */ /* 0x000ea80000100800 */
[----:B------:R0:W-:Y:S04]  /*83f0*/  STL [R1+0xf8], R6 ;  /* 0x0000f80601007387 */ /* 0x0001e80000100800 */
[----:B0-----:R-:W2:Y:S01]  /*8400*/  LDL.LU R6, [R1+0x60] ;  /* 0x0000600001067983 */ /* 0x001ea20000300800 */
[----:B---3--:R-:W-:Y:S01]  /*8410*/  @!P5 IMAD.MOV R3, RZ, RZ, -R3 ;  /* 0x000000ffff03d224 */ /* 0x008fe200078e0a03 */
[----:B------:R-:W-:-:S02]  /*8420*/  ISETP.GE.AND P5, PT, R7, RZ, PT ;  /* 0x000000ff0700720c */ /* 0x000fc40003fa6270 */
[----:B------:R-:W3:Y:S04]  /*8430*/  LDL R7, [R1+0x1404] ;  /* 0x0014040001077983 */ /* 0x000ee80000100800 */
[----:B------:R0:W-:Y:S04]  /*8440*/  STL [R1+0xf4], R3 ;  /* 0x0000f40301007387 */ /* 0x0001e80000100800 */
[----:B0-----:R-:W3:Y:S01]  /*8450*/  LDL.LU R3, [R1+0x5c] ;  /* 0x00005c0001037983 */ /* 0x001ee20000300800 */
[----:B--2---:R-:W-:Y:S01]  /*8460*/  @!P4 IMAD.MOV R6, RZ, RZ, -R6 ;  /* 0x000000ffff06c224 */ /* 0x004fe200078e0a06 */
[----:B------:R-:W-:-:S02]  /*8470*/  ISETP.GE.AND P4, PT, R4, RZ, PT ;  /* 0x000000ff0400720c */ /* 0x000fc40003f86270 */
        /* <DEDUP_REMOVED lines=19> */
[----:B----4-:R-:W-:-:S02]  /*85b0*/  ISETP.GE.AND P5, PT, R12, RZ, PT ;  /* 0x000000ff0c00720c */ /* 0x010fc40003fa6270 */
[----:B------:R-:W2:Y:S04]  /*85c0*/  LDL R12, [R1+0x1400] ;  /* 0x00140000010c7983 */ /* 0x000ea80000100800 */
[----:B------:R0:W-:Y:S04]  /*85d0*/  STL [R1+0xe0], R6 ;  /* 0x0000e00601007387 */ /* 0x0001e80000100800 */
[----:B0-----:R-:W4:Y:S01]  /*85e0*/  LDL.LU R6, [R1+0xb8] ;  /* 0x0000b80001067983 */ /* 0x001f220000300800 */
[----:B---3--:R-:W-:Y:S01]  /*85f0*/  @!P4 IMAD.MOV R3, RZ, RZ, -R3 ;  /* 0x000000ffff03c224 */ /* 0x008fe200078e0a03 */
[----:B------:R-:W-:-:S02]  /*8600*/  ISETP.GE.AND P4, PT, R11, RZ, PT ;  /* 0x000000ff0b00720c */ /* 0x000fc40003f86270 */
[----:B------:R-:W3:Y:S04]  /*8610*/  LDL R11, [R1+0x13f4] ;  /* 0x0013f400010b7983 */ /* 0x000ee80000100800 */
[----:B------:R0:W-:Y:S04]  /*8620*/  STL [R1+0xdc], R3 ;  /* 0x0000dc0301007387 */ /* 0x0001e80000100800 */
[----:B0-----:R-:W2:Y:S01]  /*8630*/  LDL.LU R3, [R1+0xb4] ;  /* 0x0000b40001037983 */ /* 0x001ea20000300800 */
[----:B----4-:R-:W-:Y:S01]  /*8640*/  @!P3 IMAD.MOV R6, RZ, RZ, -R6 ;  /* 0x000000ffff06b224 */ /* 0x010fe200078e0a06 */
[----:B------:R-:W-:-:S02]  /*8650*/  ISETP.GE.AND P3, PT, R10, RZ, PT ;  /* 0x000000ff0a00720c */ /* 0x000fc40003f66270 */
[----:B------:R-:W4:Y:S04]  /*8660*/  LDL R10, [R1+0x13f0] ;  /* 0x0013f000010a7983 */ /* 0x000f280000100800 */
        /* <DEDUP_REMOVED lines=38> */
[----:B----4-:R-:W-:-:S02]  /*88d0*/  ISETP.GE.AND P5, PT, R10, RZ, PT ;  /* 0x000000ff0a00720c */ /* 0x010fc40003fa6270 */
[----:B------:R-:W3:Y:S04]  /*88e0*/  LDL R10, [R1+0x13d0] ;  /* 0x0013d000010a7983 */ /* 0x000ee80000100800 */
[----:B------:R0:W-:Y:S04]  /*88f0*/  STL [R1+0xb8], R6 ;  /* 0x0000b80601007387 */ /* 0x0001e80000100800 */
[----:B0-----:R-:W4:Y:S01]  /*8900*/  LDL.LU R6, [R1+0x13c] ;  /* 0x00013c0001067983 */ /* 0x001f220000300800 */
[----:B--2---:R-:W-:Y:S01]  /*8910*/  @!P4 IMAD.MOV R3, RZ, RZ, -R3 ;  /* 0x000000ffff03c224 */ /* 0x004fe200078e0a03 */
[----:B------:R-:W-:-:S02]  /*8920*/  ISETP.GE.AND P4, PT, R7, RZ, PT ;  /* 0x000000ff0700720c */ /* 0x000fc40003f86270 */
[----:B------:R-:W2:Y:S04]  /*8930*/  LDL R7, [R1+0x13cc] ;  /* 0x0013cc0001077983 */ /* 0x000ea80000100800 */
        /* <DEDUP_REMOVED lines=67> */
[----:B--2---:R-:W-:-:S05]  /*8d70*/  @!P5 IMAD.MOV R3, RZ, RZ, -R3 ;  /* 0x000000ffff03d224 */ /* 0x004fca00078e0a03 */
[----:B------:R0:W-:Y:S04]  /*8d80*/  STL [R1+0x68], R3 ;  /* 0x0000680301007387 */ /* 0x0001e80000100800 */
[----:B0-----:R-:W2:Y:S01]  /*8d90*/  LDL.LU R3, [R1+0x74] ;  /* 0x0000740001037983 */ /* 0x001ea20000300800 */
[----:B------:R-:W-:-:S03]  /*8da0*/  ISETP.GE.AND P5, PT, R11, RZ, PT ;  /* 0x000000ff0b00720c */ /* 0x000fc60003fa6270 */
[----:B------:R-:W4:Y:S01]  /*8db0*/  LDL R11, [R1+0x1394] ;  /* 0x00139400010b7983 */ /* 0x000f220000100800 */
[----:B---3--:R-:W-:Y:S01]  /*8dc0*/  @!P4 IMAD.MOV R6, RZ, RZ, -R6 ;  /* 0x000000ffff06c224 */ /* 0x008fe200078e0a06 */
[----:B------:R-:W-:-:S04]  /*8dd0*/  ISETP.GE.AND P4, PT, R10, RZ, PT ;  /* 0x000000ff0a00720c */ /* 0x000fc80003f86270 */
[----:B------:R0:W-:Y:S04]  /*8de0*/  STL [R1+0x64], R6 ;  /* 0x0000640601007387 */ /* 0x0001e80000100800 */
[----:B0-----:R-:W3:Y:S04]  /*8df0*/  LDL.LU R6, [R1+0x70] ;  /* 0x0000700001067983 */ /* 0x001ee80000300800 */
[----:B------:R-:W4:Y:S01]  /*8e00*/  LDL R10, [R1+0x1390] ;  /* 0x00139000010a7983 */ /* 0x000f220000100800 */
[----:B--2---:R-:W-:-:S05]  /*8e10*/  @!P3 IMAD.MOV R3, RZ, RZ, -R3 ;  /* 0x000000ffff03b224 */ /* 0x004fca00078e0a03 */
[----:B------:R0:W-:Y:S04]  /*8e20*/  STL [R1+0x60], R3 ;  /* 0x0000600301007387 */ /* 0x0001e80000100800 */
[----:B0-----:R-:W2:Y:S01]  /*8e30*/  LDL.LU R3, [R1+0x58] ;  /* 0x0000580001037983 */ /* 0x001ea20000300800 */
[----:B------:R-:W-:-:S03]  /*8e40*/  ISETP.GE.AND P3, PT, R7, RZ, PT ;  /* 0x000000ff0700720c */ /* 0x000fc60003f66270 */
[----:B------:R-:W4:Y:S01]  /*8e50*/  LDL R7, [R1+0x138c] ;  /* 0x00138c0001077983 */ /* 0x000f220000100800 */
[----:B---3--:R-:W-:Y:S01]  /*8e60*/  @!P1 IMAD.MOV R6, RZ, RZ, -R6 ;  /* 0x000000ffff069224 */ /* 0x008fe200078e0a06 */
[----:B------:R-:W-:Y:S02]  /*8e70*/  ISETP.GE.AND P1, PT, R4, RZ, PT ;  /* 0x000000ff0400720c */ /* 0x000fe40003f26270 */
[----:B------:R-:W3:Y:S04]  /*8e80*/  LDL.LU R4, [R1+0x54] ;  /* 0x0000540001047983 */ /* 0x000ee80000300800 */
[----:B------:R0:W-:Y:S04]  /*8e90*/  STL [R1+0x5c], R6 ;  /* 0x00005c0601007387 */ /* 0x0001e80000100800 */
[----:B0-----:R-:W4:Y:S01]  /*8ea0*/  LDL R6, [R1+0x1388] ;  /* 0x0013880001067983 */ /* 0x001f220000100800 */
[----:B--2---:R-:W-:-:S05]  /*8eb0*/  @!P0 IMAD.MOV R3, RZ, RZ, -R3 ;  /* 0x000000ffff038224 */ /* 0x004fca00078e0a03 */
[----:B------:R0:W-:Y:S04]  /*8ec0*/  STL [R1+0x58], R3 ;  /* 0x0000580301007387 */ /* 0x0001e80000100800 */
[----:B0-----:R-:W2:Y:S01]  /*8ed0*/  LDL.LU R3, [R1+0x50] ;  /* 0x0000500001037983 */ /* 0x001ea20000300800 */
[----:B------:R-:W-:-:S03]  /*8ee0*/  ISETP.GE.AND P0, PT, R61, RZ, PT ;  /* 0x000000ff3d00720c */ /* 0x000fc60003f06270 */
[----:B------:R-:W2:Y:S01]  /*8ef0*/  LDL R61, [R1+0x1384] ;  /* 0x00138400013d7983 */ /* 0x000ea20000100800 */
[----:B---3--:R-:W-:Y:S01]  /*8f00*/  @!P5 IMAD.MOV R4, RZ, RZ, -R4 ;  /* 0x000000ffff04d224 */ /* 0x008fe200078e0a04 */
[----:B----4-:R-:W-:Y:S02]  /*8f10*/  ISETP.GE.AND P5, PT, R5, RZ, PT ;  /* 0x000000ff0500720c */ /* 0x010fe40003fa6270 */
[----:B------:R-:W3:Y:S04]  /*8f20*/  LDL R5, [R1+0x1380] ;  /* 0x0013800001057983 */ /* 0x000ee80000100800 */
[----:B------:R0:W-:Y:S04]  /*8f30*/  STL [R1+0x54], R4 ;  /* 0x0000540401007387 */ /* 0x0001e80000100800 */
[----:B0-----:R-:W4:Y:S01]  /*8f40*/  LDL.LU R4, [R1+0x4c] ;  /* 0x00004c0001047983 */ /* 0x001f220000300800 */
[----:B--2---:R-:W-:Y:S01]  /*8f50*/  @!P4 IMAD.MOV R3, RZ, RZ, -R3 ;  /* 0x000000ffff03c224 */ /* 0x004fe200078e0a03 */
[----:B------:R-:W-:-:S04]  /*8f60*/  ISETP.GE.AND P4, PT, R0, RZ, PT ;  /* 0x000000ff0000720c */ /* 0x000fc80003f86270 */
[----:B------:R0:W-:Y:S04]  /*8f70*/  STL [R1+0x50], R3 ;  /* 0x0000500301007387 */ /* 0x0001e80000100800 */
[----:B0-----:R-:W2:Y:S04]  /*8f80*/  LDL R3, [R1+0x137c] ;  /* 0x00137c0001037983 */ /* 0x001ea80000100800 */
[----:B------:R-:W2:Y:S01]  /*8f90*/  LDL.LU R0, [R1+0x48] ;  /* 0x0000480001007983 */ /* 0x000ea20000300800 */
[----:B----4-:R-:W-:Y:S01]  /*8fa0*/  @!P3 IMAD.MOV R4, RZ, RZ, -R4 ;  /* 0x000000ffff04b224 */ /* 0x010fe200078e0a04 */
[----:B------:R-:W-:-:S04]  /*8fb0*/  ISETP.GE.AND P3, PT, R12, RZ, PT ;  /* 0x000000ff0c00720c */ /* 0x000fc80003f66270 */
[----:B------:R0:W-:Y:S04]  /*8fc0*/  STL [R1+0x4c], R4 ;  /* 0x00004c0401007387 */ /* 0x0001e80000100800 */
[----:B0-----:R-:W4:Y:S04]  /*8fd0*/  LDL R4, [R1+0x1378] ;  /* 0x0013780001047983 */ /* 0x001f280000100800 */
[----:B------:R-:W3:Y:S01]  /*8fe0*/  LDL.LU R12, [R1+0x44] ;  /* 0x00004400010c7983 */ /* 0x000ee20000300800 */
[----:B--2---:R-:W-:Y:S01]  /*8ff0*/  @!P1 IMAD.MOV R0, RZ, RZ, -R0 ;  /* 0x000000ffff009224 */ /* 0x004fe200078e0a00 */
[----:B------:R-:W-:-:S04]  /*9000*/  ISETP.GE.AND P1, PT, R11, RZ, PT ;  /* 0x000000ff0b00720c */ /* 0x000fc80003f26270 */
[----:B------:R0:W-:Y:S04]  /*9010*/  STL [R1+0x48], R0 ;  /* 0x0000480001007387 */ /* 0x0001e80000100800 */
[----:B0-----:R-:W2:Y:S04]  /*9020*/  LDL R0, [R1+0x1374] ;  /* 0x0013740001007983 */ /* 0x001ea80000100800 */
[----:B------:R-:W2:Y:S01]  /*9030*/  LDL.LU R11, [R1+0x40] ;  /* 0x00004000010b7983 */ /* 0x000ea20000300800 */
[----:B---3--:R-:W-:Y:S01]  /*9040*/  @!P0 IMAD.MOV R12, RZ, RZ, -R12 ;  /* 0x000000ffff0c8224 */ /* 0x008fe200078e0a0c */
[----:B------:R-:W-:-:S04]  /*9050*/  ISETP.GE.AND P0, PT, R10, RZ, PT ;  /* 0x000000ff0a00720c */ /* 0x000fc80003f06270 */
[----:B------:R0:W-:Y:S04]  /*9060*/  STL [R1+0x44], R12 ;  /* 0x0000440c01007387 */ /* 0x0001e80000100800 */
[----:B0-----:R-:W3:Y:S04]  /*9070*/  LDL R12, [R1+0x1370] ;  /* 0x00137000010c7983 */ /* 0x001ee80000100800 */
        /* <DEDUP_REMOVED lines=24> */
[----:B0-----:R-:W2:Y:S04]  /*9200*/  LDL.LU R61, [R1+0x1544] ;  /* 0x00154400013d7983 */ /* 0x001ea80000300800 */
[----:B------:R-:W2:Y:S01]  /*9210*/  LDL.LU R3, [R1+0x28] ;  /* 0x0000280001037983 */ /* 0x000ea20000300800 */
[----:B---3--:R-:W-:Y:S01]  /*9220*/  @!P5 IMAD.MOV R5, RZ, RZ, -R5 ;  /* 0x000000ffff05d224 */ /* 0x008fe200078e0a05 */
[----:B----4-:R-:W-:-:S04]  /*9230*/  ISETP.GE.AND P5, PT, R4, RZ, PT ;  /* 0x000000ff0400720c */ /* 0x010fc80003fa6270 */
[----:B------:R0:W-:Y:S04]  /*9240*/  STL [R1+0x2c], R5 ;  /* 0x00002c0501007387 */ /* 0x0001e80000100800 */
[----:B0-----:R-:W3:Y:S04]  /*9250*/  LDL R5, [R1+0x135c] ;  /* 0x00135c0001057983 */ /* 0x001ee80000100800 */
[----:B------:R-:W4:Y:S01]  /*9260*/  LDL.LU R4, [R1+0x24] ;  /* 0x0000240001047983 */ /* 0x000f220000300800 */
[----:B--2---:R-:W-:-:S05]  /*9270*/  @!P4 IMAD.MOV R3, RZ, RZ, -R3 ;  /* 0x000000ffff03c224 */ /* 0x004fca00078e0a03 */
[----:B------:R0:W-:Y:S04]  /*9280*/  STL [R1+0x28], R3 ;  /* 0x0000280301007387 */ /* 0x0001e80000100800 */
[----:B0-----:R-:W2:Y:S01]  /*9290*/  LDL.LU R3, [R1+0x20] ;  /* 0x0000200001037983 */ /* 0x001ea20000300800 */
[----:B------:R-:W-:-:S03]  /*92a0*/  ISETP.GE.AND P4, PT, R0, RZ, PT ;  /* 0x000000ff0000720c */ /* 0x000fc60003f86270 */
[----:B------:R-:W3:Y:S01]  /*92b0*/  LDL R0, [R1+0x1358] ;  /* 0x0013580001007983 */ /* 0x000ee20000100800 */
[----:B----4-:R-:W-:Y:S01]  /*92c0*/  @!P3 IMAD.MOV R4, RZ, RZ, -R4 ;  /* 0x000000ffff04b224 */ /* 0x010fe200078e0a04 */
[----:B------:R-:W-:Y:S02]  /*92d0*/  ISETP.GE.AND P3, PT, R12, RZ, PT ;  /* 0x000000ff0c00720c */ /* 0x000fe40003f66270 */
[----:B------:R-:W4:Y:S04]  /*92e0*/  LDL.LU R12, [R1+0x1c] ;  /* 0x00001c00010c7983 */ /* 0x000f280000300800 */
[----:B------:R-:W-:Y:S01]  /*92f0*/  STL [R1+0x24], R4 ;  /* 0x0000240401007387 */ /* 0x000fe20000100800 */
[----:B--2---:R-:W-:Y:S01]  /*9300*/  @!P1 IMAD.MOV R3, RZ, RZ, -R3 ;  /* 0x000000ffff039224 */ /* 0x004fe200078e0a03 */
[----:B------:R-:W-:-:S04]  /*9310*/  ISETP.GE.AND P1, PT, R11, RZ, PT ;  /* 0x000000ff0b00720c */ /* 0x000fc80003f26270 */
[----:B------:R0:W-:Y:S04]  /*9320*/  STL [R1+0x20], R3 ;  /* 0x0000200301007387 */ /* 0x0001e80000100800 */
[----:B0-----:R-:W2:Y:S04]  /*9330*/  LDL R3, [R1+0x1354] ;  /* 0x0013540001037983 */ /* 0x001ea80000100800 */
[----:B------:R-:W2:Y:S01]  /*9340*/  LDL.LU R11, [R1+0x18] ;  /* 0x00001800010b7983 */ /* 0x000ea20000300800 */
[----:B----4-:R-:W-:Y:S01]  /*9350*/  @!P0 IMAD.MOV R12, RZ, RZ, -R12 ;  /* 0x000000ffff0c8224 */ /* 0x010fe200078e0a0c */
[----:B------:R-:W-:-:S04]  /*9360*/  ISETP.GE.AND P0, PT, R10, RZ, PT ;  /* 0x000000ff0a00720c */ /* 0x000fc80003f06270 */
[----:B------:R-:W-:Y:S04]  /*9370*/  STL [R1+0x14cc], R12 ;  /* 0x0014cc0c01007387 */ /* 0x000fe80000100800 */
[----:B------:R-:W4:Y:S01]  /*9380*/  LDL.LU R10, [R1+0x14] ;  /* 0x00001400010a7983 */ /* 0x000f220000300800 */
[----:B--2---:R-:W-:Y:S01]  /*9390*/  @!P5 IMAD.MOV R11, RZ, RZ, -R11 ;  /* 0x000000ffff0bd224 */ /* 0x004fe200078e0a0b */
[----:B------:R-:W-:-:S04]  /*93a0*/  ISETP.GE.AND P5, PT, R7, RZ, PT ;  /* 0x000000ff0700720c */ /* 0x000fc80003fa6270 */
[----:B------:R-:W-:Y:S04]  /*93b0*/  STL [R1+0x14d0], R11 ;  /* 0x0014d00b01007387 */ /* 0x000fe80000100800 */
[----:B------:R-:W2:Y:S04]  /*93c0*/  LDL.LU R7, [R1+0x10] ;  /* 0x0000100001077983 */ /* 0x000ea80000300800 */
[----:B------:R-:W3:Y:S01]  /*93d0*/  LDL R4, [R1+0x1348] ;  /* 0x0013480001047983 */ /* 0x000ee20000100800 */
[----:B----4-:R-:W-:Y:S01]  /*93e0*/  @!P4 IMAD.MOV R10, RZ, RZ, -R10 ;  /* 0x000000ffff0ac224 */ /* 0x010fe200078e0a0a */
[----:B------:R-:W-:-:S04]  /*93f0*/  ISETP.GE.AND P4, PT, R6, RZ, PT ;  /* 0x000000ff0600720c */ /* 0x000fc80003f86270 */
[----:B------:R0:W-:Y:S04]  /*9400*/  STL [R1+0x14d4], R10 ;  /* 0x0014d40a01007387 */ /* 0x0001e80000100800 */
[----:B------:R-:W4:Y:S04]  /*9410*/  LDL.LU R6, [R1+0xc] ;  /* 0x00000c0001067983 */ /* 0x000f280000300800 */
[----:B0-----:R-:W4:Y:S01]  /*9420*/  LDL R10, [R1+0x1344] ;  /* 0x00134400010a7983 */ /* 0x001f220000100800 */
[----:B--2---:R-:W-:Y:S01]  /*9430*/  @!P3 IMAD.MOV R7, RZ, RZ, -R7 ;  /* 0x000000ffff07b224 */ /* 0x004fe200078e0a07 */
[----:B---3--:R-:W-:-:S04]  /*9440*/  ISETP.GE.AND P3, PT, R5, RZ, PT ;  /* 0x000000ff0500720c */ /* 0x008fc80003f66270 */
[----:B------:R0:W-:Y:S04]  /*9450*/  STL [R1+0x14d8], R7 ;  /* 0x0014d80701007387 */ /* 0x0001e80000100800 */
[----:B0-----:R-:W2:Y:S04]  /*9460*/  LDL R7, [R1+0x134c] ;  /* 0x00134c0001077983 */ /* 0x001ea80000100800 */
[----:B------:R-:W3:Y:S04]  /*9470*/  LDL.LU R5, [R1+0x8] ;  /* 0x0000080001057983 */ /* 0x000ee80000300800 */
[----:B------:R-:W2:Y:S01]  /*9480*/  LDL R11, [R1+0x1340] ;  /* 0x00134000010b7983 */ /* 0x000ea20000100800 */
[----:B----4-:R-:W-:Y:S01]  /*9490*/  @!P1 IMAD.MOV R6, RZ, RZ, -R6 ;  /* 0x000000ffff069224 */ /* 0x010fe200078e0a06 */
[----:B------:R-:W-:-:S04]  /*94a0*/  ISETP.GE.AND P1, PT, R0, RZ, PT ;  /* 0x000000ff0000720c */ /* 0x000fc80003f26270 */
[----:B------:R0:W-:Y:S04]  /*94b0*/  STL [R1+0x14dc], R6 ;  /* 0x0014dc0601007387 */ /* 0x0001e80000100800 */
[----:B0-----:R-:W4:Y:S04]  /*94c0*/  LDL R6, [R1+0x1350] ;  /* 0x0013500001067983 */ /* 0x001f280000100800 */
[----:B------:R-:W4:Y:S04]  /*94d0*/  LDL.LU R0, [R1+0x4] ;  /* 0x0000040001007983 */ /* 0x000f280000300800 */
[----:B------:R-:W4:Y:S01]  /*94e0*/  LDL R12, [R1+0x133c] ;  /* 0x00133c00010c7983 */ /* 0x000f220000100800 */
[----:B---3--:R-:W-:Y:S01]  /*94f0*/  @!P0 IMAD.MOV R5, RZ, RZ, -R5 ;  /* 0x000000ffff058224 */ /* 0x008fe200078e0a05 */
[----:B------:R-:W-:-:S04]  /*9500*/  ISETP.GE.AND P0, PT, R3, RZ, PT ;  /* 0x000000ff0300720c */ /* 0x000fc80003f06270 */
[----:B------:R0:W-:Y:S04]  /*9510*/  STL [R1+0x14e0], R5 ;  /* 0x0014e00501007387 */ /* 0x0001e80000100800 */
[----:B------:R-:W3:Y:S01]  /*9520*/  LDL.LU R3, [R1] ;  /* 0x0000000001037983 */ /* 0x000ee20000300800 */
[----:B------:R-:W-:-:S03]  /*9530*/  @!P3 IMAD.MOV R61, RZ, RZ, -R61 ;  /* 0x000000ffff3db224 */ /* 0x000fc600078e0a3d */
[----:B0-----:R-:W3:Y:S01]  /*9540*/  LDL R5, [R1+0x1338] ;  /* 0x0013380001057983 */ /* 0x001ee20000100800 */
[----:B------:R-:W-:Y:S01]  /*9550*/  ISETP.GE.AND P3, PT, R4, RZ, PT ;  /* 0x000000ff0400720c */ /* 0x000fe20003f66270 */
[----:B------:R-:W-:Y:S01]  /*9560*/  @!P1 IMAD.MOV R2, RZ, RZ, -R2 ;  /* 0x000000ffff029224 */ /* 0x000fe200078e0a02 */
[----:B------:R-:W-:Y:S01]  /*9570*/  ISETP.GE.AND P1, PT, R10, RZ, PT ;  /* 0x000000ff0a00720c */ /* 0x000fe20003f26270 */
[----:B------:R-:W-:Y:S01]  /*9580*/  @!P0 IMAD.MOV R13, RZ, RZ, -R13 ;  /* 0x000000ffff0d8224 */ /* 0x000fe200078e0a0d */
[----:B--2---:R-:W-:Y:S01]  /*9590*/  ISETP.GE.AND P0, PT, R11, RZ, PT ;  /* 0x000000ff0b00720c */ /* 0x004fe20003f06270 */
[----:B----4-:R-:W-:Y:S01]  /*95a0*/  @!P5 IMAD.MOV R0, RZ, RZ, -R0 ;  /* 0x000000ffff00d224 */ /* 0x010fe200078e0a00 */
[----:B------:R-:W-:-:S04]  /*95b0*/  ISETP.GE.AND P5, PT, R6, RZ, PT ;  /* 0x000000ff0600720c */ /* 0x000fc80003fa6270 */
[----:B------:R0:W-:Y:S04]  /*95c0*/  STL [R1+0x14e4], R0 ;  /* 0x0014e40001007387 */ /* 0x0001e80000100800 */
[----:B------:R-:W2:Y:S05]  /*95d0*/  LDL R6, [R1+0x1334] ;  /* 0x0013340001067983 */ /* 0x000eaa0000100800 */
[----:B------:R-:W-:Y:S01]  /*95e0*/  @!P5 IMAD.MOV R14, RZ, RZ, -R14 ;  /* 0x000000ffff0ed224 */ /* 0x000fe200078e0a0e */
[----:B------:R-:W-:Y:S01]  /*95f0*/  ISETP.GE.AND P5, PT, R12, RZ, PT ;  /* 0x000000ff0c00720c */ /* 0x000fe20003fa6270 */
[----:B---3--:R-:W-:Y:S01]  /*9600*/  @!P4 IMAD.MOV R3, RZ, RZ, -R3 ;  /* 0x000000ffff03c224 */ /* 0x008fe200078e0a03 */
[----:B------:R-:W-:-:S04]  /*9610*/  ISETP.GE.AND P4, PT, R7, RZ, PT ;  /* 0x000000ff0700720c */ /* 0x000fc80003f86270 */
[----:B------:R1:W-:Y:S04]  /*9620*/  STL [R1+0x14e8], R3 ;  /* 0x0014e80301007387 */ /* 0x0003e80000100800 */
[----:B------:R-:W3:Y:S04]  /*9630*/  LDL R7, [R1+0x1330] ;  /* 0x0013300001077983 */ /* 0x000ee80000100800 */
[----:B------:R-:W-:Y:S04]  /*9640*/  STL [R1+0x14ec], R61 ;  /* 0x0014ec3d01007387 */ /* 0x000fe80000100800 */
[----:B------:R-:W4:Y:S04]  /*9650*/  LDL R4, [R1+0x132c] ;  /* 0x00132c0001047983 */ /* 0x000f280000100800 */
[----:B------:R0:W-:Y:S04]  /*9660*/  STL [R1+0x14f0], R2 ;  /* 0x0014f00201007387 */ /* 0x0001e80000100800 */
[----:B------:R-:W4:Y:S04]  /*9670*/  LDL R10, [R1+0x1328] ;  /* 0x00132800010a7983 */ /* 0x000f280000100800 */
[----:B------:R-:W-:Y:S04]  /*9680*/  STL [R1+0x14f4], R13 ;  /* 0x0014f40d01007387 */ /* 0x000fe80000100800 */
[----:B------:R-:W4:Y:S04]  /*9690*/  LDL R11, [R1+0x1324] ;  /* 0x00132400010b7983 */ /* 0x000f280000100800 */
[----:B------:R-:W-:Y:S04]  /*96a0*/  STL [R1+0x14f8], R14 ;  /* 0x0014f80e01007387 */ /* 0x000fe80000100800 */
[----:B------:R-:W4:Y:S01]  /*96b0*/  LDL R12, [R1+0x1320] ;  /* 0x00132000010c7983 */ /* 0x000f220000100800 */
[----:B------:R-:W-:-:S02]  /*96c0*/  @!P4 IMAD.MOV R15, RZ, RZ, -R15 ;  /* 0x000000ffff0fc224 */ /* 0x000fc400078e0a0f */
[----:B------:R-:W-:Y:S01]  /*96d0*/  @!P3 IMAD.MOV R16, RZ, RZ, -R16 ;  /* 0x000000ffff10b224 */ /* 0x000fe200078e0a10 */
[----:B------:R-:W-:Y:S01]  /*96e0*/  ISETP.GE.AND P4, PT, R5, RZ, PT ;  /* 0x000000ff0500720c */ /* 0x000fe20003f86270 */
[----:B------:R-:W-:Y:S01]  /*96f0*/  @!P1 IMAD.MOV R17, RZ, RZ, -R17 ;  /* 0x000000ffff119224 */ /* 0x000fe200078e0a11 */
[----:B------:R-:W-:Y:S01]  /*9700*/  STL [R1+0x14fc], R15 ;  /* 0x0014fc0f01007387 */ /* 0x000fe20000100800 */
[----:B------:R-:W-:-:S03]  /*9710*/  @!P0 IMAD.MOV R18, RZ, RZ, -R18 ;  /* 0x000000ffff128224 */ /* 0x000fc600078e0a12 */
[----:B------:R-:W4:Y:S04]  /*9720*/  LDL R5, [R1+0x131c] ;  /* 0x00131c0001057983 */ /* 0x000f280000100800 */
[----:B------:R-:W-:Y:S01]  /*9730*/  STL [R1+0x1500], R16 ;  /* 0x0015001001007387 */ /* 0x000fe20000100800 */
[----:B------:R-:W-:Y:S02]  /*9740*/  @!P5 IMAD.MOV R19, RZ, RZ, -R19 ;  /* 0x000000ffff13d224 */ /* 0x000fe400078e0a13 */
[----:B------:R-:W-:Y:S01]  /*9750*/  @!P4 IMAD.MOV R20, RZ, RZ, -R20 ;  /* 0x000000ffff14c224 */ /* 0x000fe200078e0a14 */
[----:B--2---:R-:W-:Y:S02]  /*9760*/  ISETP.GE.AND P3, PT, R6, RZ, PT ;  /* 0x000000ff0600720c */ /* 0x004fe40003f66270 */
[----:B------:R-:W2:Y:S04]  /*9770*/  LDL R6, [R1+0x1318] ;  /* 0x0013180001067983 */ /* 0x000ea80000100800 */
[----:B------:R-:W-:Y:S07]  /*9780*/  STL [R1+0x1504], R17 ;  /* 0x0015041101007387 */ /* 0x000fee0000100800 */
[----:B------:R-:W-:Y:S01]  /*9790*/  @!P3 IMAD.MOV R21, RZ, RZ, -R21 ;  /* 0x000000ffff15b224 */ /* 0x000fe200078e0a15 */
[----:B---3--:R-:W-:-:S02]  /*97a0*/  ISETP.GE.AND P1, PT, R7, RZ, PT ;  /* 0x000000ff0700720c */ /* 0x008fc40003f26270 */
[----:B------:R-:W3:Y:S04]  /*97b0*/  LDL R7, [R1+0x1314] ;  /* 0x0013140001077983 */ /* 0x000ee80000100800 */
[----:B------:R-:W-:Y:S01]  /*97c0*/  STL [R1+0x1508], R18 ;  /* 0x0015081201007387 */ /* 0x000fe20000100800 */
[----:B----4-:R-:W-:-:S03]  /*97d0*/  ISETP.GE.AND P0, PT, R4, RZ, PT ;  /* 0x000000ff0400720c */ /* 0x010fc60003f06270 */
[----:B------:R-:W4:Y:S04]  /*97e0*/  LDL R4, [R1+0x1310] ;  /* 0x0013100001047983 */ /* 0x000f280000100800 */
[----:B------:R-:W-:Y:S01]  /*97f0*/  STL [R1+0x150c], R19 ;  /* 0x00150c1301007387 */ /* 0x000fe20000100800 */
[----:B------:R-:W-:-:S03]  /*9800*/  ISETP.GE.AND P5, PT, R10, RZ, PT ;  /* 0x000000ff0a00720c */ /* 0x000fc60003fa6270 */
[----:B------:R-:W4:Y:S04]  /*9810*/  LDL R10, [R1+0x130c] ;  /* 0x00130c00010a7983 */ /* 0x000f280000100800 */
[----:B------:R-:W-:Y:S01]  /*9820*/  STL [R1+0x1510], R20 ;  /* 0x0015101401007387 */ /* 0x000fe20000100800 */
[----:B------:R-:W-:-:S03]  /*9830*/  ISETP.GE.AND P4, PT, R11, RZ, PT ;  /* 0x000000ff0b00720c */ /* 0x000fc60003f86270 */
[----:B------:R-:W4:Y:S04]  /*9840*/  LDL R11, [R1+0x1308] ;  /* 0x00130800010b7983 */ /* 0x000f280000100800 */
[----:B------:R-:W-:Y:S01]  /*9850*/  STL [R1+0x1514], R21 ;  /* 0x0015141501007387 */ /* 0x000fe20000100800 */
[----:B------:R-:W-:-:S03]  /*9860*/  ISETP.GE.AND P3, PT, R12, RZ, PT ;  /* 0x000000ff0c00720c */ /* 0x000fc60003f66270 */
[----:B------:R-:W4:Y:S01]  /*9870*/  LDL R12, [R1+0x1304] ;  /* 0x00130400010c7983 */ /* 0x000f220000100800 */
[----:B------:R-:W-:Y:S02]  /*9880*/  @!P1 IMAD.MOV R22, RZ, RZ, -R22 ;  /* 0x000000ffff169224 */ /* 0x000fe400078e0a16 */
[----:B------:R-:W-:Y:S02]  /*9890*/  @!P0 IMAD.MOV R23, RZ, RZ, -R23 ;  /* 0x000000ffff178224 */ /* 0x000fe400078e0a17 */
[----:B------:R-:W-:Y:S01]  /*98a0*/  @!P5 IMAD.MOV R24, RZ, RZ, -R24 ;  /* 0x000000ffff18d224 */ /* 0x000fe200078e0a18 */
[----:B------:R-:W-:Y:S01]  /*98b0*/  STL [R1+0x1518], R22 ;  /* 0x0015181601007387 */ /* 0x000fe20000100800 */
[----:B------:R-:W-:Y:S01]  /*98c0*/  @!P4 IMAD.MOV R25, RZ, RZ, -R25 ;  /* 0x000000ffff19c224 */ /* 0x000fe200078e0a19 */
[----:B------:R-:W-:Y:S02]  /*98d0*/  ISETP.GE.AND P1, PT, R5, RZ, PT ;  /* 0x000000ff0500720c */ /* 0x000fe40003f26270 */
[----:B------:R-:W4:Y:S04]  /*98e0*/  LDL R5, [R1+0x1300] ;  /* 0x0013000001057983 */ /* 0x000f280000100800 */
[----:B------:R-:W-:Y:S04]  /*98f0*/  STL [R1+0x151c], R23 ;  /* 0x00151c1701007387 */ /* 0x000fe80000100800 */
[----:B------:R-:W-:Y:S01]  /*9900*/  STL [R1+0x1520], R24 ;  /* 0x0015201801007387 */ /* 0x000fe20000100800 */
[----:B------:R-:W-:-:S02]  /*9910*/  @!P3 IMAD.MOV R26, RZ, RZ, -R26 ;  /* 0x000000ffff1ab224 */ /* 0x000fc400078e0a1a */
[----:B------:R-:W-:Y:S01]  /*9920*/  @!P1 IMAD.MOV R27, RZ, RZ, -R27 ;  /* 0x000000ffff1b9224 */ /* 0x000fe200078e0a1b */
[----:B--2---:R-:W-:Y:S02]  /*9930*/  ISETP.GE.AND P0, PT, R6, RZ, PT ;  /* 0x000000ff0600720c */ /* 0x004fe40003f06270 */
[----:B------:R-:W2:Y:S04]  /*9940*/  LDL R6, [R1+0x12fc] ;  /* 0x0012fc0001067983 */ /* 0x000ea80000100800 */
[----:B------:R-:W-:Y:S07]  /*9950*/  STL [R1+0x1524], R25 ;  /* 0x0015241901007387 */ /* 0x000fee0000100800 */
[----:B------:R-:W-:Y:S01]  /*9960*/  @!P0 IMAD.MOV R28, RZ, RZ, -R28 ;  /* 0x000000ffff1c8224 */ /* 0x000fe200078e0a1c */
[----:B---3--:R-:W-:-:S02]  /*9970*/  ISETP.GE.AND P5, PT, R7, RZ, PT ;  /* 0x000000ff0700720c */ /* 0x008fc40003fa6270 */
[----:B----4-:R-:W-:Y:S02]  /*9980*/  ISETP.GE.AND P4, PT, R4, RZ, PT ;  /* 0x000000ff0400720c */ /* 0x010fe40003f86270 */
[----:B------:R-:W3:Y:S04]  /*9990*/  LDL R4, [R1+0x12f8] ;  /* 0x0012f80001047983 */ /* 0x000ee80000100800 */
[----:B------:R-:W-:Y:S01]  /*99a0*/  STL [R1+0x1528], R26 ;  /* 0x0015281a01007387 */ /* 0x000fe20000100800 */
[----:B------:R-:W-:-:S03]  /*99b0*/  ISETP.GE.AND P3, PT, R10, RZ, PT ;  /* 0x000000ff0a00720c */ /* 0x000fc60003f66270 */
[----:B------:R-:W4:Y:S04]  /*99c0*/  LDL R7, [R1+0x12f4] ;  /* 0x0012f40001077983 */ /* 0x000f280000100800 */
[----:B------:R-:W4:Y:S01]  /*99d0*/  LDL R10, [R1+0x12f0] ;  /* 0x0012f000010a7983 */ /* 0x000f220000100800 */
[----:B------:R-:W-:-:S03]  /*99e0*/  ISETP.GE.AND P1, PT, R11, RZ, PT ;  /* 0x000000ff0b00720c */ /* 0x000fc60003f26270 */
[----:B------:R-:W-:Y:S04]  /*99f0*/  STL [R1+0x152c], R27 ;  /* 0x00152c1b01007387 */ /* 0x000fe80000100800 */
[----:B------:R-:W4:Y:S01]  /*9a00*/  LDL R11, [R1+0x12ec] ;  /* 0x0012ec00010b7983 */ /* 0x000f220000100800 */
[----:B------:R-:W-:-:S03]  /*9a10*/  ISETP.GE.AND P0, PT, R12, RZ, PT ;  /* 0x000000ff0c00720c */ /* 0x000fc60003f06270 */
[----:B------:R-:W-:Y:S04]  /*9a20*/  STL [R1+0x1530], R28 ;  /* 0x0015301c01007387 */ /* 0x000fe80000100800 */
[----:B------:R-:W4:Y:S01]  /*9a30*/  LDL R12, [R1+0x12e8] ;  /* 0x0012e800010c7983 */ /* 0x000f220000100800 */
[----:B------:R-:W-:Y:S02]  /*9a40*/  @!P5 IMAD.MOV R29, RZ, RZ, -R29 ;  /* 0x000000ffff1dd224 */ /* 0x000fe400078e0a1d */
[----:B------:R-:W-:Y:S01]  /*9a50*/  @!P4 IMAD.MOV R30, RZ, RZ, -R30 ;  /* 0x000000ffff1ec224 */ /* 0x000fe200078e0a1e */
[----:B------:R-:W-:Y:S01]  /*9a60*/  ISETP.GE.AND P5, PT, R5, RZ, PT ;  /* 0x000000ff0500720c */ /* 0x000fe20003fa6270 */
[----:B------:R-:W-:Y:S01]  /*9a70*/  @!P3 IMAD.MOV R31, RZ, RZ, -R31 ;  /* 0x000000ffff1fb224 */ /* 0x000fe200078e0a1f */
[----:B------:R-:W-:Y:S04]  /*9a80*/  STL [R1+0x1534], R29 ;  /* 0x0015341d01007387 */ /* 0x000fe80000100800 */
[----:B0-----:R-:W4:Y:S04]  /*9a90*/  LDL R0, [R1+0x12e4] ;  /* 0x0012e40001007983 */ /* 0x001f280000100800 */
[----:B------:R-:W4:Y:S04]  /*9aa0*/  LDL R5, [R1+0x12e0] ;  /* 0x0012e00001057983 */ /* 0x000f280000100800 */
[----:B------:R-:W-:Y:S01]  /*9ab0*/  STL [R1+0x1538], R30 ;  /* 0x0015381e01007387 */ /* 0x000fe20000100800 */
[----:B------:R-:W-:-:S02]  /*9ac0*/  @!P1 IMAD.MOV R32, RZ, RZ, -R32 ;  /* 0x000000ffff209224 */ /* 0x000fc400078e0a20 */
        /* <DEDUP_REMOVED lines=10> */
[----:B------:R-:W4:Y:S01]  /*9b70*/  LDL R7, [R1+0x12d4] ;  /* 0x0012d40001077983 */ /* 0x000f220000100800 */
[----:B------:R-:W-:-:S03]  /*9b80*/  ISETP.GE.AND P0, PT, R10, RZ, PT ;  /* 0x000000ff0a00720c */ /* 0x000fc60003f06270 */
[----:B------:R-:W4:Y:S04]  /*9b90*/  LDL R10, [R1+0x12d0] ;  /* 0x0012d000010a7983 */ /* 0x000f280000100800 */
[----:B-1----:R-:W4:Y:S01]  /*9ba0*/  LDL R3, [R1+0x12c4] ;  /* 0x0012c40001037983 */ /* 0x002f220000100800 */
[----:B------:R-:W-:-:S03]  /*9bb0*/  ISETP.GE.AND P5, PT, R11, RZ, PT ;  /* 0x000000ff0b00720c */ /* 0x000fc60003fa6270 */
[----:B------:R-:W4:Y:S01]  /*9bc0*/  LDL R11, [R1+0x12cc] ;  /* 0x0012cc00010b7983 */ /* 0x000f220000100800 */
[----:B------:R-:W-:Y:S01]  /*9bd0*/  ISETP.GE.AND P4, PT, R12, RZ, PT ;  /* 0x000000ff0c00720c */ /* 0x000fe20003f86270 */
[----:B------:R-:W-:Y:S02]  /*9be0*/  @!P3 IMAD.MOV R36, RZ, RZ, -R36 ;  /* 0x000000ffff24b224 */ /* 0x000fe400078e0a24 */
[----:B------:R-:W4:Y:S01]  /*9bf0*/  LDL R12, [R1+0x12c8] ;  /* 0x0012c800010c7983 */ /* 0x000f220000100800 */
[----:B------:R-:W-:-:S05]  /*9c00*/  @!P1 IMAD.MOV R37, RZ, RZ, -R37 ;  /* 0x000000ffff259224 */ /* 0x000fca00078e0a25 */
[----:B------:R-:W-:Y:S01]  /*9c10*/  @!P5 IMAD.MOV R39, RZ, RZ, -R39 ;  /* 0x000000ffff27d224 */ /* 0x000fe200078e0a27 */
[----:B------:R-:W4:Y:S01]  /*9c20*/  LDL R2, [R1+0x129c] ;  /* 0x00129c0001027983 */ /* 0x000f220000100800 */
[----:B------:R-:W-:-:S03]  /*9c30*/  ISETP.GE.AND P3, PT, R0, RZ, PT ;  /* 0x000000ff0000720c */ /* 0x000fc60003f66270 */
[----:B------:R-:W4:Y:S04]  /*9c40*/  LDL R61, [R1+0x1298] ;  /* 0x00129800013d7983 */ /* 0x000f280000100800 */
[----:B------:R-:W4:Y:S01]  /*9c50*/  LDL R0, [R1+0x12c0] ;  /* 0x0012c00001007983 */ /* 0x000f220000100800 */
[----:B------:R-:W-:Y:S01]  /*9c60*/  ISETP.GE.AND P1, PT, R5, RZ, PT ;  /* 0x000000ff0500720c */ /* 0x000fe20003f26270 */
[----:B------:R-:W-:Y:S02]  /*9c70*/  @!P0 IMAD.MOV R38, RZ, RZ, -R38 ;  /* 0x000000ffff268224 */ /* 0x000fe400078e0a26 */
[----:B------:R-:W4:Y:S01]  /*9c80*/  LDL R5, [R1+0x12bc] ;  /* 0x0012bc0001057983 */ /* 0x000f220000100800 */
[----:B------:R-:W-:Y:S02]  /*9c90*/  @!P4 IMAD.MOV R40, RZ, RZ, -R40 ;  /* 0x000000ffff28c224 */ /* 0x000fe400078e0a28 */
[----:B------:R-:W-:-:S07]  /*9ca0*/  @!P3 IMAD.MOV R41, RZ, RZ, -R41 ;  /* 0x000000ffff29b224 */ /* 0x000fce00078e0a29 */
[----:B------:R-:W-:Y:S01]  /*9cb0*/  @!P1 IMAD.MOV R42, RZ, RZ, -R42 ;  /* 0x000000ffff2a9224 */ /* 0x000fe200078e0a2a */
[----:B--2---:R-:W-:Y:S02]  /*9cc0*/  ISETP.GE.AND P0, PT, R6, RZ, PT ;  /* 0x000000ff0600720c */ /* 0x004fe40003f06270 */
[----:B------:R-:W2:Y:S11]  /*9cd0*/  LDL R6, [R1+0x12b8] ;  /* 0x0012b80001067983 */ /* 0x000eb60000100800 */
[----:B------:R-:W-:Y:S01]  /*9ce0*/  @!P0 IMAD.MOV R43, RZ, RZ, -R43 ;  /* 0x000000ffff2b8224 */ /* 0x000fe200078e0a2b */
[----:B---3--:R-:W-:-:S02]  /*9cf0*/  ISETP.GE.AND P5, PT, R4, RZ, PT ;  /* 0x000000ff0400720c */ /* 0x008fc40003fa6270 */
[----:B------:R-:W3:Y:S01]  /*9d00*/  LDL R4, [R1+0x12b4] ;  /* 0x0012b40001047983 */ /* 0x000ee20000100800 */
[----:B----4-:R-:W-:-:S03]  /*9d10*/  ISETP.GE.AND P4, PT, R7, RZ, PT ;  /* 0x000000ff0700720c */ /* 0x010fc60003f86270 */
[----:B------:R-:W4:Y:S01]  /*9d20*/  LDL R7, [R1+0x12b0] ;  /* 0x0012b00001077983 */ /* 0x000f220000100800 */
[----:B------:R-:W-:-:S03]  /*9d30*/  ISETP.GE.AND P3, PT, R10, RZ, PT ;  /* 0x000000ff0a00720c */ /* 0x000fc60003f66270 */
[----:B------:R-:W4:Y:S01]  /*9d40*/  LDL R10, [R1+0x12ac] ;  /* 0x0012ac00010a7983 */ /* 0x000f220000100800 */
[----:B------:R-:W-:-:S03]  /*9d50*/  ISETP.GE.AND P1, PT, R11, RZ, PT ;  /* 0x000000ff0b00720c */ /* 0x000fc60003f26270 */
[----:B------:R-:W4:Y:S01]  /*9d60*/  LDL R11, [R1+0x12a8] ;  /* 0x0012a800010b7983 */ /* 0x000f220000100800 */
[----:B------:R-:W-:-:S03]  /*9d70*/  ISETP.GE.AND P0, PT, R12, RZ, PT ;  /* 0x000000ff0c00720c */ /* 0x000fc60003f06270 */
[----:B------:R-:W4:Y:S01]  /*9d80*/  LDL R12, [R1+0x12a4] ;  /* 0x0012a400010c7983 */ /* 0x000f220000100800 */
[----:B------:R-:W-:Y:S01]  /*9d90*/  @!P5 IMAD.MOV R44, RZ, RZ, -R44 ;  /* 0x000000ffff2cd224 */ /* 0x000fe200078e0a2c */
[----:B------:R-:W-:Y:S02]  /*9da0*/  ISETP.GE.AND P5, PT, R3, RZ, PT ;  /* 0x000000ff0300720c */ /* 0x000fe40003fa6270 */
[----:B------:R-:W4:Y:S01]  /*9db0*/  LDL R3, [R1+0x12a0] ;  /* 0x0012a00001037983 */ /* 0x000f220000100800 */
[----:B------:R-:W-:Y:S01]  /*9dc0*/  @!P4 IMAD.MOV R45, RZ, RZ, -R45 ;  /* 0x000000ffff2dc224 */ /* 0x000fe200078e0a2d */
[----:B------:R-:W-:-:S04]  /*9dd0*/  ISETP.GE.AND P4, PT, R0, RZ, PT ;  /* 0x000000ff0000720c */ /* 0x000fc80003f86270 */
[----:B------:R-:W-:Y:S02]  /*9de0*/  @!P0 IMAD.MOV R48, RZ, RZ, -R48 ;  /* 0x000000ffff308224 */ /* 0x000fe400078e0a30 */
[----:B------:R-:W-:Y:S01]  /*9df0*/  @!P3 IMAD.MOV R46, RZ, RZ, -R46 ;  /* 0x000000ffff2eb224 */ /* 0x000fe200078e0a2e */
[----:B------:R-:W-:Y:S01]  /*9e00*/  ISETP.GE.AND P3, PT, R5, RZ, PT ;  /* 0x000000ff0500720c */ /* 0x000fe20003f66270 */
[----:B------:R-:W-:Y:S02]  /*9e10*/  @!P1 IMAD.MOV R47, RZ, RZ, -R47 ;  /* 0x000000ffff2f9224 */ /* 0x000fe400078e0a2f */
[----:B------:R-:W-:-:S03]  /*9e20*/  @!P5 IMAD.MOV R49, RZ, RZ, -R49 ;  /* 0x000000ffff31d224 */ /* 0x000fc600078e0a31 */
[----:B------:R-:W-:-:S07]  /*9e30*/  @!P4 IMAD.MOV R50, RZ, RZ, -R50 ;  /* 0x000000ffff32c224 */ /* 0x000fce00078e0a32 */
[----:B------:R-:W-:Y:S01]  /*9e40*/  @!P3 IMAD.MOV R51, RZ, RZ, -R51 ;  /* 0x000000ffff33b224 */ /* 0x000fe200078e0a33 */
[----:B--2---:R-:W-:-:S13]  /*9e50*/  ISETP.GE.AND P1, PT, R6, RZ, PT ;  /* 0x000000ff0600720c */ /* 0x004fda0003f26270 */
[----:B------:R-:W-:Y:S01]  /*9e60*/  @!P1 IMAD.MOV R52, RZ, RZ, -R52 ;  /* 0x000000ffff349224 */ /* 0x000fe200078e0a34 */
[----:B---3--:R-:W-:Y:S02]  /*9e70*/  ISETP.GE.AND P0, PT, R4, RZ, PT ;  /* 0x000000ff0400720c */ /* 0x008fe40003f06270 */
[----:B------:R-:W2:Y:S04]  /*9e80*/  LDL R4, [R1+0x1294] ;  /* 0x0012940001047983 */ /* 0x000ea80000100800 */
[----:B------:R-:W3:Y:S04]  /*9e90*/  LDL.LU R0, [R1+0x164] ;  /* 0x0001640001007983 */ /* 0x000ee80000300800 */
[----:B------:R-:W3:Y:S01]  /*9ea0*/  LDL.LU R5, [R1+0x160] ;  /* 0x0001600001057983 */ /* 0x000ee20000300800 */
[----:B----4-:R-:W-:-:S02]  /*9eb0*/  ISETP.GE.AND P5, PT, R7, RZ, PT ;  /* 0x000000ff0700720c */ /* 0x010fc40003fa6270 */
[----:B------:R-:W-:Y:S01]  /*9ec0*/  ISETP.GE.AND P4, PT, R10, RZ, PT ;  /* 0x000000ff0a00720c */ /* 0x000fe20003f86270 */
[----:B------:R-:W4:Y:S04]  /*9ed0*/  LDL.LU R6, [R1+0x15c] ;  /* 0x00015c0001067983 */ /* 0x000f280000300800 */
[----:B------:R-:W4:Y:S04]  /*9ee0*/  LDL.LU R7, [R1+0x158] ;  /* 0x0001580001077983 */ /* 0x000f280000300800 */
[----:B------:R-:W4:Y:S01]  /*9ef0*/  LDL.LU R10, [R1+0x154] ;  /* 0x00015400010a7983 */ /* 0x000f220000300800 */
[----:B------:R-:W-:-:S03]  /*9f00*/  ISETP.GE.AND P3, PT, R11, RZ, PT ;  /* 0x000000ff0b00720c */ /* 0x000fc60003f66270 */
[----:B------:R-:W4:Y:S01]  /*9f10*/  LDL.LU R11, [R1+0x150] ;  /* 0x00015000010b7983 */ /* 0x000f220000300800 */
[----:B------:R-:W-:-:S03]  /*9f20*/  ISETP.GE.AND P1, PT, R12, RZ, PT ;  /* 0x000000ff0c00720c */ /* 0x000fc60003f26270 */
[----:B------:R-:W4:Y:S01]  /*9f30*/  LDL.LU R12, [R1+0x14c] ;  /* 0x00014c00010c7983 */ /* 0x000f220000300800 */
[----:B------:R-:W-:Y:S01]  /*9f40*/  @!P0 IMAD.MOV R53, RZ, RZ, -R53 ;  /* 0x000000ffff358224 */ /* 0x000fe200078e0a35 */
[----:B------:R-:W-:Y:S02]  /*9f50*/  ISETP.GE.AND P0, PT, R3, RZ, PT ;  /* 0x000000ff0300720c */ /* 0x000fe40003f06270 */
[----:B------:R-:W0:Y:S01]  /*9f60*/  S2R R3, SR_TID.X ;  /* 0x0000000000037919 */ /* 0x000e220000002100 */
[----:B------:R-:W-:Y:S01]  /*9f70*/  @!P5 IMAD.MOV R54, RZ, RZ, -R54 ;  /* 0x000000ffff36d224 */ /* 0x000fe200078e0a36 */
[----:B------:R-:W-:Y:S01]  /*9f80*/  ISETP.GE.AND P5, PT, R2, RZ, PT ;  /* 0x000000ff0200720c */ /* 0x000fe20003fa6270 */
[----:B------:R-:W-:Y:S01]  /*9f90*/  @!P3 IMAD.MOV R56, RZ, RZ, -R56 ;  /* 0x000000ffff38b224 */ /* 0x000fe200078e0a38 */
[----:B0-----:R-:W-:-:S05]  /*9fa0*/  LOP3.LUT R3, R3, 0x1f, RZ, 0xc0, !PT ;  /* 0x0000001f03037812 */ /* 0x001fca00078ec0ff */
[----:B------:R-:W-:Y:S02]  /*9fb0*/  IMAD R2, R3, UR6, RZ ;  /* 0x0000000603027c24 */ /* 0x000fe4000f8e02ff */
[----:B------:R-:W-:Y:S01]  /*9fc0*/  @!P4 IMAD.MOV R55, RZ, RZ, -R55 ;  /* 0x000000ffff37c224 */ /* 0x000fe200078e0a37 */
[----:B------:R-:W-:Y:S02]  /*9fd0*/  ISETP.GE.AND P4, PT, R61, RZ, PT ;  /* 0x000000ff3d00720c */ /* 0x000fe40003f86270 */
[----:B--2---:R-:W-:Y:S02]  /*9fe0*/  ISETP.GE.AND P3, PT, R4, RZ, PT ;  /* 0x000000ff0400720c */ /* 0x004fe40003f66270 */
[----:B------:R-:W-:Y:S02]  /*9ff0*/  LEA R4, P6, R2, UR10, 0x1 ;  /* 0x0000000a02047c11 */ /* 0x000fe4000f8c08ff */
[C---:B---3--:R-:W-:Y:S02]  /*a000*/  SEL R0, R60.reuse, R0, !P2 ;  /* 0x000000003c007207 */ /* 0x048fe40005000000 */
[C---:B------:R-:W-:Y:S01]  /*a010*/  SEL R3, R60.reuse, R5, !P2 ;  /* 0x000000053c037207 */ /* 0x040fe20005000000 */
[----:B------:R-:W-:Y:S01]  /*a020*/  STL [R1+0x1450], R4 ;  /* 0x0014500401007387 */ /* 0x000fe20000100800 */
[----:B----4-:R-:W-:-:S03]  /*a030*/  SEL R2, R60, R6, !P2 ;  /* 0x000000063c027207 */ /* 0x010fc60005000000 */
[----:B------:R0:W-:Y:S04]  /*a040*/  STL [R1+0x174], R0 ;  /* 0x0001740001007387 */ /* 0x0001e80000100800 */
[----:B------:R1:W-:Y:S01]  /*a050*/  STL [R1+0x170], R3 ;  /* 0x0001700301007387 */ /* 0x0003e20000100800 */
[----:B0-----:R-:W-:-:S03]  /*a060*/  SEL R0, R60, R7, !P2 ;  /* 0x000000073c007207 */ /* 0x001fc60005000000 */
[----:B------:R0:W-:Y:S01]  /*a070*/  STL [R1+0x16c], R2 ;  /* 0x00016c0201007387 */ /* 0x0001e20000100800 */
[----:B-1----:R-:W-:-:S03]  /*a080*/  SEL R3, R60, R10, !P2 ;  /* 0x0000000a3c037207 */ /* 0x002fc60005000000 */
[----:B------:R1:W-:Y:S04]  /*a090*/  STL [R1+0x168], R0 ;  /* 0x0001680001007387 */ /* 0x0003e80000100800 */
[----:B------:R-:W-:Y:S01]  /*a0a0*/  STL [R1+0x164], R3 ;  /* 0x0001640301007387 */ /* 0x000fe20000100800 */
[----:B0-----:R-:W-:-:S03]  /*a0b0*/  SEL R2, R60, R11, !P2 ;  /* 0x0000000b3c027207 */ /* 0x001fc60005000000 */
[----:B------:R-:W2:Y:S01]  /*a0c0*/  LDL.LU R4, [R1+0x148] ;  /* 0x0001480001047983 */ /* 0x000ea20000300800 */
[----:B-1----:R-:W-:-:S03]  /*a0d0*/  SEL R0, R60, R12, !P2 ;  /* 0x0000000c3c007207 */ /* 0x002fc60005000000 */
[----:B------:R0:W-:Y:S04]  /*a0e0*/  STL [R1+0x160], R2 ;  /* 0x0001600201007387 */ /* 0x0001e80000100800 */
[----:B------:R-:W3:Y:S04]  /*a0f0*/  LDL.LU R32, [R1+0x144] ;  /* 0x0001440001207983 */ /* 0x000ee80000300800 */
[----:B------:R1:W-:Y:S04]  /*a100*/  STL [R1+0x15c], R0 ;  /* 0x00015c0001007387 */ /* 0x0003e80000100800 */
[----:B------:R-:W4:Y:S04]  /*a110*/  LDL.LU R31, [R1+0x120] ;  /* 0x00012000011f7983 */ /* 0x000f280000300800 */
        /* <DEDUP_REMOVED lines=18> */
[----:B0-----:R-:W4:Y:S04]  /*a240*/  LDL.LU R2, [R1+0xd4] ;  /* 0x0000d40001027983 */ /* 0x001f280000300800 */
[----:B------:R-:W4:Y:S04]  /*a250*/  LDL.LU R61, [R1+0xd0] ;  /* 0x0000d000013d7983 */ /* 0x000f280000300800 */
[----:B------:R-:W4:Y:S04]  /*a260*/  LDL.LU R3, [R1+0xcc] ;  /* 0x0000cc0001037983 */ /* 0x000f280000300800 */
[----:B-1----:R-:W4:Y:S04]  /*a270*/  LDL.LU R0, [R1+0xc8] ;  /* 0x0000c80001007983 */ /* 0x002f280000300800 */
[----:B------:R-:W4:Y:S04]  /*a280*/  LDL.LU R5, [R1+0xc4] ;  /* 0x0000c40001057983 */ /* 0x000f280000300800 */
[----:B------:R-:W4:Y:S04]  /*a290*/  LDL.LU R6, [R1+0xc0] ;  /* 0x0000c00001067983 */ /* 0x000f280000300800 */
[----:B------:R-:W4:Y:S04]  /*a2a0*/  LDL.LU R7, [R1+0xbc] ;  /* 0x0000bc0001077983 */ /* 0x000f280000300800 */
[----:B------:R-:W4:Y:S04]  /*a2b0*/  LDL.LU R10, [R1+0xb8] ;  /* 0x0000b800010a7983 */ /* 0x000f280000300800 */
[----:B------:R-:W4:Y:S04]  /*a2c0*/  LDL.LU R11, [R1+0xb4] ;  /* 0x0000b400010b7983 */ /* 0x000f280000300800 */
[----:B------:R-:W4:Y:S01]  /*a2d0*/  LDL.LU R12, [R1+0xb0] ;  /* 0x0000b000010c7983 */ /* 0x000f220000300800 */
[----:B--2---:R-:W-:-:S05]  /*a2e0*/  SEL R4, R60, R4, !P2 ;  /* 0x000000043c047207 */ /* 0x004fca0005000000 */
[----:B------:R3:W-:Y:S02]  /*a2f0*/  STL [R1+0x158], R4 ;  /* 0x0001580401007387 */ /* 0x0007e40000100800 */
[C---:B---3--:R-:W-:Y:S02]  /*a300*/  SEL R4, R60.reuse, R32, !P2 ;  /* 0x000000203c047207 */ /* 0x048fe40005000000 */
[C---:B----4-:R-:W-:Y:S02]  /*a310*/  SEL R31, R60.reuse, R31, !P2 ;  /* 0x0000001f3c1f7207 */ /* 0x050fe40005000000 */
[C---:B------:R-:W-:Y:S01]  /*a320*/  SEL R30, R60.reuse, R30, !P2 ;  /* 0x0000001e3c1e7207 */ /* 0x040fe20005000000 */
[----:B------:R0:W-:Y:S04]  /*a330*/  STL [R1+0x154], R4 ;  /* 0x0001540401007387 */ /* 0x0001e80000100800 */
[----:B------:R-:W-:Y:S01]  /*a340*/  STL [R1+0x150], R31 ;  /* 0x0001501f01007387 */ /* 0x000fe20000100800 */
[----:B0-----:R-:W-:-:S03]  /*a350*/  SEL R4, R60, R29, !P2 ;  /* 0x0000001d3c047207 */ /* 0x001fc60005000000 */
[----:B------:R-:W-:Y:S01]  /*a360*/  STL [R1+0x14c], R30 ;  /* 0x00014c1e01007387 */ /* 0x000fe20000100800 */
[C---:B------:R-:W-:Y:S02]  /*a370*/  SEL R28, R60.reuse, R28, !P2 ;  /* 0x0000001c3c1c7207 */ /* 0x040fe40005000000 */
[C---:B------:R-:W-:Y:S01]  /*a380*/  SEL R27, R60.reuse, R27, !P2 ;  /* 0x0000001b3c1b7207 */ /* 0x040fe20005000000 */
[----:B------:R0:W-:Y:S04]  /*a390*/  STL [R1+0x148], R4 ;  /* 0x0001480401007387 */ /* 0x0001e80000100800 */
[----:B------:R-:W-:Y:S01]  /*a3a0*/  STL [R1+0x144], R28 ;  /* 0x0001441c01007387 */ /* 0x000fe20000100800 */
[C---:B------:R-:W-:Y:S02]  /*a3b0*/  SEL R25, R60.reuse, R25, !P2 ;  /* 0x000000193c197207 */ /* 0x040fe40005000000 */
[C---:B0-----:R-:W-:Y:S01]  /*a3c0*/  SEL R4, R60.reuse, R26, !P2 ;  /* 0x0000001a3c047207 */ /* 0x041fe20005000000 */
[----:B------:R-:W-:Y:S01]  /*a3d0*/  STL [R1+0x140], R27 ;  /* 0x0001401b01007387 */ /* 0x000fe20000100800 */
[----:B------:R-:W-:-:S03]  /*a3e0*/  SEL R24, R60, R24, !P2 ;  /* 0x000000183c187207 */ /* 0x000fc60005000000 */
[----:B------:R0:W-:Y:S01]  /*a3f0*/  STL [R1+0x13c], R4 ;  /* 0x00013c0401007387 */ /* 0x0001e20000100800 */
[----:B------:R-:W-:-:S03]  /*a400*/  SEL R22, R60, R22, !P2 ;  /* 0x000000163c167207 */ /* 0x000fc60005000000 */
[----:B------:R-:W-:Y:S01]  /*a410*/  STL [R1+0x138], R25 ;  /* 0x0001381901007387 */ /* 0x000fe20000100800 */
[C---:B------:R-:W-:Y:S02]  /*a420*/  SEL R21, R60.reuse, R21, !P2 ;  /* 0x000000153c157207 */ /* 0x040fe40005000000 */
[C---:B0-----:R-:W-:Y:S01]  /*a430*/  SEL R4, R60.reuse, R23, !P2 ;  /* 0x000000173c047207 */ /* 0x041fe20005000000 */
[----:B------:R-:W-:Y:S04]  /*a440*/  STL [R1+0x134], R24 ;  /* 0x0001341801007387 */ /* 0x000fe80000100800 */
        /* <DEDUP_REMOVED lines=12> */
[----:B------:R0:W-:Y:S04]  /*a510*/  STL [R1+0x118], R4 ;  /* 0x0001180401007387 */ /* 0x0001e80000100800 */
[----:B------:R-:W-:Y:S01]  /*a520*/  STL [R1+0x114], R16 ;  /* 0x0001141001007387 */ /* 0x000fe20000100800 */
[----:B0-----:R-:W-:-:S03]  /*a530*/  SEL R4, R60, R14, !P2 ;  /* 0x0000000e3c047207 */ /* 0x001fc60005000000 */
[----:B------:R-:W-:Y:S01]  /*a540*/  STL [R1+0x110], R15 ;  /* 0x0001100f01007387 */ /* 0x000fe20000100800 */
[C---:B------:R-:W-:Y:S02]  /*a550*/  SEL R14, R60.reuse, R13, !P2 ;  /* 0x0000000d3c0e7207 */ /* 0x040fe40005000000 */
[C---:B------:R-:W-:Y:S01]  /*a560*/  SEL R13, R60.reuse, R2, !P2 ;  /* 0x000000023c0d7207 */ /* 0x040fe20005000000 */
[----:B------:R0:W-:Y:S01]  /*a570*/  STL [R1+0x10c], R4 ;  /* 0x00010c0401007387 */ /* 0x0001e20000100800 */
[C---:B------:R-:W-:Y:S02]  /*a580*/  SEL R2, R60.reuse, R3, !P2 ;  /* 0x000000033c027207 */ /* 0x040fe40005000000 */
[C---:B------:R-:W-:Y:S01]  /*a590*/  SEL R0, R60.reuse, R0, !P2 ;  /* 0x000000003c007207 */ /* 0x040fe20005000000 */
[----:B------:R-:W-:Y:S01]  /*a5a0*/  STL [R1+0x108], R14 ;  /* 0x0001080e01007387 */ /* 0x000fe20000100800 */
[C---:B------:R-:W-:Y:S02]  /*a5b0*/  SEL R3, R60.reuse, R5, !P2 ;  /* 0x000000053c037207 */ /* 0x040fe40005000000 */
[C---:B0-----:R-:W-:Y:S01]  /*a5c0*/  SEL R4, R60.reuse, R61, !P2 ;  /* 0x0000003d3c047207 */ /* 0x041fe20005000000 */
[----:B------:R-:W-:Y:S04]  /*a5d0*/  STL [R1+0x104], R13 ;  /* 0x0001040d01007387 */ /* 0x000fe80000100800 */
[----:B------:R-:W-:Y:S04]  /*a5e0*/  STL [R1+0x100], R4 ;  /* 0x0001000401007387 */ /* 0x000fe80000100800 */
[----:B------:R0:W-:Y:S04]  /*a5f0*/  STL [R1+0xfc], R2 ;  /* 0x0000fc0201007387 */ /* 0x0001e80000100800 */
[----:B------:R1:W-:Y:S01]  /*a600*/  STL [R1+0xf8], R0 ;  /* 0x0000f80001007387 */ /* 0x0003e20000100800 */
[----:B0-----:R-:W-:-:S03]  /*a610*/  SEL R2, R60, R6, !P2 ;  /* 0x000000063c027207 */ /* 0x001fc60005000000 */
[----:B------:R0:W-:Y:S01]  /*a620*/  STL [R1+0xf4], R3 ;  /* 0x0000f40301007387 */ /* 0x0001e20000100800 */
[----:B-1----:R-:W-:-:S03]  /*a630*/  SEL R0, R60, R7, !P2 ;  /* 0x000000073c007207 */ /* 0x002fc60005000000 */
[----:B------:R1:W-:Y:S01]  /*a640*/  STL [R1+0xf0], R2 ;  /* 0x0000f00201007387 */ /* 0x0003e20000100800 */
[----:B0-----:R-:W-:-:S03]  /*a650*/  SEL R3, R60, R10, !P2 ;  /* 0x0000000a3c037207 */ /* 0x001fc60005000000 */
[----:B------:R0:W-:Y:S01]  /*a660*/  STL [R1+0xec], R0 ;  /* 0x0000ec0001007387 */ /* 0x0001e20000100800 */
[----:B-1----:R-:W-:-:S03]  /*a670*/  SEL R2, R60, R11, !P2 ;  /* 0x0000000b3c027207 */ /* 0x002fc60005000000 */
[----:B------:R-:W-:Y:S04]  /*a680*/  STL [R1+0xe8], R3 ;  /* 0x0000e80301007387 */ /* 0x000fe80000100800 */
[----:B------:R-:W2:Y:S01]  /*a690*/  LDL.LU R32, [R1+0xac] ;  /* 0x0000ac0001207983 */ /* 0x000ea20000300800 */
[----:B0-----:R-:W-:-:S03]  /*a6a0*/  SEL R0, R60, R12, !P2 ;  /* 0x0000000c3c007207 */ /* 0x001fc60005000000 */
        /* <DEDUP_REMOVED lines=30> */
[----:B------:R-:W4:Y:S04]  /*a890*/  LDL.LU R12, [R1+0x24] ;  /* 0x00002400010c7983 */ /* 0x000f280000300800 */
[----:B------:R-:W4:Y:S01]  /*a8a0*/  LDL.LU R4, [R1+0x20] ;  /* 0x0000200001047983 */ /* 0x000f220000300800 */
[----:B--2---:R-:W-:-:S05]  /*a8b0*/  SEL R32, R60, R32, !P2 ;  /* 0x000000203c207207 */ /* 0x004fca0005000000 */
[----:B------:R0:W-:Y:S01]  /*a8c0*/  STL [R1], R32 ;  /* 0x0000002001007387 */ /* 0x0001e20000100800 */
[----:B---3--:R-:W-:-:S03]  /*a8d0*/  SEL R31, R60, R31, !P2 ;  /* 0x0000001f3c1f7207 */ /* 0x008fc60005000000 */
[----:B0-----:R-:W2:Y:S01]  /*a8e0*/  LDL.LU R32, [R1+0x1540] ;  /* 0x0015400001207983 */ /* 0x001ea20000300800 */
[----:B----4-:R-:W-:-:S03]  /*a8f0*/  SEL R30, R60, R30, !P2 ;  /* 0x0000001e3c1e7207 */ /* 0x010fc60005000000 */
[----:B------:R0:W-:Y:S01]  /*a900*/  STL [R1+0xc], R31 ;  /* 0x00000c1f01007387 */ /* 0x0001e20000100800 */
[C---:B------:R-:W-:Y:S02]  /*a910*/  SEL R29, R60.reuse, R29, !P2 ;  /* 0x0000001d3c1d7207 */ /* 0x040fe40005000000 */
[C---:B------:R-:W-:Y:S01]  /*a920*/  SEL R28, R60.reuse, R28, !P2 ;  /* 0x0000001c3c1c7207 */ /* 0x040fe20005000000 */
[----:B0-----:R-:W3:Y:S01]  /*a930*/  LDL.LU R31, [R1+0x153c] ;  /* 0x00153c00011f7983 */ /* 0x001ee20000300800 */
[----:B------:R-:W-:-:S03]  /*a940*/  SEL R27, R60, R27, !P2 ;  /* 0x0000001b3c1b7207 */ /* 0x000fc60005000000 */
[----:B------:R0:W-:Y:S01]  /*a950*/  STL [R1+0x1c], R30 ;  /* 0x00001c1e01007387 */ /* 0x0001e20000100800 */
[C---:B------:R-:W-:Y:S02]  /*a960*/  SEL R26, R60.reuse, R26, !P2 ;  /* 0x0000001a3c1a7207 */ /* 0x040fe40005000000 */
[C---:B------:R-:W-:Y:S01]  /*a970*/  SEL R25, R60.reuse, R25, !P2 ;  /* 0x000000193c197207 */ /* 0x040fe20005000000 */
[----:B0-----:R-:W4:Y:S04]  /*a980*/  LDL.LU R30, [R1+0x1538] ;  /* 0x00153800011e7983 */ /* 0x001f280000300800 */
[----:B------:R0:W-:Y:S01]  /*a990*/  STL [R1+0xdc], R29 ;  /* 0x0000dc1d01007387 */ /* 0x0001e20000100800 */
[C---:B------:R-:W-:Y:S02]  /*a9a0*/  SEL R24, R60.reuse, R24, !P2 ;  /* 0x000000183c187207 */ /* 0x040fe40005000000 */
[C---:B------:R-:W-:Y:S01]  /*a9b0*/  SEL R23, R60.reuse, R23, !P2 ;  /* 0x000000173c177207 */ /* 0x040fe20005000000 */
[----:B0-----:R-:W2:Y:S04]  /*a9c0*/  LDL.LU R29, [R1+0x1534] ;  /* 0x00153400011d7983 */ /* 0x001ea80000300800 */
[----:B------:R0:W-:Y:S01]  /*a9d0*/  STL [R1+0xd8], R28 ;  /* 0x0000d81c01007387 */ /* 0x0001e20000100800 */
[----:B------:R-:W-:-:S03]  /*a9e0*/  SEL R22, R60, R22, !P2 ;  /* 0x000000163c167207 */ /* 0x000fc60005000000 */
        /* <DEDUP_REMOVED lines=58> */
[----:B------:R0:W-:Y:S04]  /*ad90*/  STL [R1+0x88], R5 ;  /* 0x0000880501007387 */ /* 0x0001e80000100800 */
        /* <DEDUP_REMOVED lines=10> */
[----:B0-----:R-:W2:Y:S01]  /*ae40*/  LDL.LU R12, [R1+0x14cc] ;  /* 0x0014cc00010c7983 */ /* 0x001ea20000300800 */
[----:B------:R-:W-:-:S05]  /*ae50*/  SEL R4, R60, R4, !P2 ;  /* 0x000000043c047207 */ /* 0x000fca0005000000 */
[----:B------:R2:W-:Y:S02]  /*ae60*/  STL [R1+0x68], R4 ;  /* 0x0000680401007387 */ /* 0x0005e40000100800 */
[----:B--2---:R-:W-:Y:S02]  /*ae70*/  SEL R4, R60, R12, !P2 ;  /* 0x0000000c3c047207 */ /* 0x004fe40005000000 */
[----:B------:R-:W2:Y:S04]  /*ae80*/  LDL.LU R12, [R1+0x6c] ;  /* 0x00006c00010c7983 */ /* 0x000ea80000300800 */
[----:B------:R0:W-:Y:S01]  /*ae90*/  STL [R1+0x60], R4 ;  /* 0x0000600401007387 */ /* 0x0001e20000100800 */
[----:B------:R-:W-:Y:S02]  /*aea0*/  @!P1 IMAD.MOV R57, RZ, RZ, -R57 ;  /* 0x000000ffff399224 */ /* 0x000fe400078e0a39 */
[----:B------:R-:W-:-:S02]  /*aeb0*/  @!P0 IMAD.MOV R58, RZ, RZ, -R58 ;  /* 0x000000ffff3a8224 */ /* 0x000fc400078e0a3a */
[----:B------:R-:W-:Y:S02]  /*aec0*/  @!P5 IMAD.MOV R59, RZ, RZ, -R59 ;  /* 0x000000ffff3bd224 */ /* 0x000fe400078e0a3b */
[----:B------:R-:W-:Y:S02]  /*aed0*/  @!P4 IMAD.MOV R8, RZ, RZ, -R8 ;  /* 0x000000ffff08c224 */ /* 0x000fe400078e0a08 */
[----:B------:R-:W-:Y:S01]  /*aee0*/  @!P3 IMAD.MOV R9, RZ, RZ, -R9 ;  /* 0x000000ffff09b224 */ /* 0x000fe200078e0a09 */
[C---:B--2---:R-:W-:Y:S02]  /*aef0*/  SEL R11, R12.reuse, R11, !P2 ;  /* 0x0000000b0c0b7207 */ /* 0x044fe40005000000 */
[C---:B0-----:R-:W-:Y:S02]  /*af00*/  SEL R4, R12.reuse, R10, !P2 ;  /* 0x0000000a0c047207 */ /* 0x041fe40005000000 */
[C---:B------:R-:W-:Y:S01]  /*af10*/  SEL R7, R12.reuse, R7, !P2 ;  /* 0x000000070c077207 */ /* 0x040fe20005000000 */
[----:B------:R-:W-:Y:S01]  /*af20*/  STL [R1+0x58], R11 ;  /* 0x0000580b01007387 */ /* 0x000fe20000100800 */
[----:B------:R-:W-:-:S03]  /*af30*/  SEL R6, R12, R6, !P2 ;  /* 0x000000060c067207 */ /* 0x000fc60005000000 */
[----:B------:R0:W-:Y:S01]  /*af40*/  STL [R1+0x54], R4 ;  /* 0x0000540401007387 */ /* 0x0001e20000100800 */
[C---:B------:R-:W-:Y:S02]  /*af50*/  SEL R0, R12.reuse, R0, !P2 ;  /* 0x000000000c007207 */ /* 0x040fe40005000000 */
[C---:B------:R-:W-:Y:S01]  /*af60*/  SEL R3, R12.reuse, R3, !P2 ;  /* 0x000000030c037207 */ /* 0x040fe20005000000 */
[----:B------:R-:W-:Y:S01]  /*af70*/  STL [R1+0x50], R7 ;  /* 0x0000500701007387 */ /* 0x000fe20000100800 */
[----:B0-----:R-:W-:-:S03]  /*af80*/  SEL R4, R12, R5, !P2 ;  /* 0x000000050c047207 */ /* 0x001fc60005000000 */
[----:B------:R-:W-:Y:S04]  /*af90*/  STL [R1+0x48], R6 ;  /* 0x0000480601007387 */ /* 0x000fe80000100800 */
[----:B------:R0:W-:Y:S04]  /*afa0*/  STL [R1+0x44], R4 ;  /* 0x0000440401007387 */ /* 0x0001e80000100800 */
[----:B------:R1:W-:Y:S01]  /*afb0*/  STL [R1+0x3c], R0 ;  /* 0x00003c0001007387 */ /* 0x0003e20000100800 */
[----:B0-----:R-:W-:-:S03]  /*afc0*/  SEL R4, R12, R61, !P2 ;  /* 0x0000003d0c047207 */ /* 0x001fc60005000000 */
[----:B------:R0:W-:Y:S01]  /*afd0*/  STL [R1+0x38], R3 ;  /* 0x0000380301007387 */ /* 0x0001e20000100800 */
[----:B-1----:R-:W-:-:S03]  /*afe0*/  SEL R0, R12, R2, !P2 ;  /* 0x000000020c007207 */ /* 0x002fc60005000000 */
[----:B------:R-:W-:Y:S01]  /*aff0*/  STL [R1+0x30], R4 ;  /* 0x0000300401007387 */ /* 0x000fe20000100800 */
[----:B------:R-:W-:-:S03]  /*b000*/  SEL R2, R12, R14, !P2 ;  /* 0x0000000e0c027207 */ /* 0x000fc60005000000 */
[----:B------:R1:W-:Y:S01]  /*b010*/  STL [R1+0x2c], R0 ;  /* 0x00002c0001007387 */ /* 0x0003e20000100800 */
[----:B0-----:R-:W-:-:S05]  /*b020*/  SEL R3, R12, R13, !P2 ;  /* 0x0000000d0c037207 */ /* 0x001fca0005000000 */
[----:B------:R0:W-:Y:S01]  /*b030*/  STL [R1+0x24], R3 ;  /* 0x0000240301007387 */ /* 0x0001e20000100800 */
[----:B-1----:R-:W-:-:S03]  /*b040*/  SEL R0, R12, R15, !P2 ;  /* 0x0000000f0c007207 */ /* 0x002fc60005000000 */
[----:B------:R1:W-:Y:S01]  /*b050*/  STL [R1+0x20], R2 ;  /* 0x0000200201007387 */ /* 0x0003e20000100800 */
[----:B------:R-:W-:-:S03]  /*b060*/  SEL R4, R12, R19, !P2 ;  /* 0x000000130c047207 */ /* 0x000fc60005000000 */
[----:B------:R2:W-:Y:S01]  /*b070*/  STL [R1+0x18], R0 ;  /* 0x0000180001007387 */ /* 0x0005e20000100800 */
[C---:B0-----:R-:W-:Y:S02]  /*b080*/  SEL R3, R12.reuse, R16, !P2 ;  /* 0x000000100c037207 */ /* 0x041fe40005000000 */
[----:B-1----:R-:W-:-:S03]  /*b090*/  SEL R2, R12, R17, !P2 ;  /* 0x000000110c027207 */ /* 0x002fc60005000000 */
[----:B------:R-:W-:Y:S01]  /*b0a0*/  STL [R1+0x14], R3 ;  /* 0x0000140301007387 */ /* 0x000fe20000100800 */
[C---:B------:R-:W-:Y:S02]  /*b0b0*/  SEL R61, R12.reuse, R20, !P2 ;  /* 0x000000140c3d7207 */ /* 0x040fe40005000000 */
[C---:B--2---:R-:W-:Y:S01]  /*b0c0*/  SEL R0, R12.reuse, R18, !P2 ;  /* 0x000000120c007207 */ /* 0x044fe20005000000 */
[----:B------:R-:W2:Y:S01]  /*b0d0*/  LDL.LU R60, [R1+0x180] ;  /* 0x00018000013c7983 */ /* 0x000ea20000300800 */
[C---:B------:R-:W-:Y:S02]  /*b0e0*/  SEL R21, R12.reuse, R21, !P2 ;  /* 0x000000150c157207 */ /* 0x040fe40005000000 */
[C---:B------:R-:W-:Y:S01]  /*b0f0*/  SEL R22, R12.reuse, R22, !P2 ;  /* 0x000000160c167207 */ /* 0x040fe20005000000 */
[----:B------:R-:W-:Y:S01]  /*b100*/  STL [R1+0x10], R2 ;  /* 0x0000100201007387 */ /* 0x000fe20000100800 */
[C---:B------:R-:W-:Y:S02]  /*b110*/  SEL R23, R12.reuse, R23, !P2 ;  /* 0x000000170c177207 */ /* 0x040fe40005000000 */
[C---:B------:R-:W-:Y:S01]  /*b120*/  SEL R24, R12.reuse, R24, !P2 ;  /* 0x000000180c187207 */ /* 0x040fe20005000000 */
[----:B------:R-:W-:Y:S01]  /*b130*/  STL [R1+0x8], R0 ;  /* 0x0000080001007387 */ /* 0x000fe20000100800 */
[----:B------:R-:W-:-:S03]  /*b140*/  SEL R25, R12, R25, !P2 ;  /* 0x000000190c197207 */ /* 0x000fc60005000000 */
        /* <DEDUP_REMOVED lines=8> */
[----:B------:R-:W-:Y:S04]  /*b1d0*/  STL [R1+0x1464], R23 ;  /* 0x0014641701007387 */ /* 0x000fe80000100800 */
[----:B------:R-:W-:Y:S01]  /*b1e0*/  STL [R1+0x1468], R24 ;  /* 0x0014681801007387 */ /* 0x000fe20000100800 */
[----:B----4-:R-:W-:-:S03]  /*b1f0*/  SEL R30, R12, R30, !P2 ;  /* 0x0000001e0c1e7207 */ /* 0x010fc60005000000 */
[----:B------:R-:W-:Y:S04]  /*b200*/  STL [R1+0x146c], R25 ;  /* 0x00146c1901007387 */ /* 0x000fe80000100800 */
[----:B------:R-:W-:Y:S01]  /*b210*/  STL [R1+0x1470], R26 ;  /* 0x0014701a01007387 */ /* 0x000fe20000100800 */
[----:B---3--:R-:W-:-:S03]  /*b220*/  SEL R31, R12, R31, !P2 ;  /* 0x0000001f0c1f7207 */ /* 0x008fc60005000000 */
[----:B------:R0:W-:Y:S01]  /*b230*/  STL [R1+0x1474], R27 ;  /* 0x0014741b01007387 */ /* 0x0001e20000100800 */
[C---:B------:R-:W-:Y:S02]  /*b240*/  SEL R32, R12.reuse, R32, !P2 ;  /* 0x000000200c207207 */ /* 0x040fe40005000000 */
[C---:B------:R-:W-:Y:S02]  /*b250*/  SEL R33, R12.reuse, R33, !P2 ;  /* 0x000000210c217207 */ /* 0x040fe40005000000 */
[C---:B------:R-:W-:Y:S01]  /*b260*/  SEL R34, R12.reuse, R34, !P2 ;  /* 0x000000220c227207 */ /* 0x040fe20005000000 */
[----:B0-----:R-:W3:Y:S04]  /*b270*/  LDL.LU R27, [R1+0x184] ;  /* 0x00018400011b7983 */ /* 0x001ee80000300800 */
[----:B------:R0:W-:Y:S01]  /*b280*/  STL [R1+0x1478], R28 ;  /* 0x0014781c01007387 */ /* 0x0001e20000100800 */
[----:B------:R-:W-:-:S02]  /*b290*/  SEL R35, R12, R35, !P2 ;  /* 0x000000230c237207 */ /* 0x000fc40005000000 */
[C---:B------:R-:W-:Y:S01]  /*b2a0*/  SEL R36, R12.reuse, R36, !P2 ;  /* 0x000000240c247207 */ /* 0x040fe20005000000 */
[----:B0-----:R-:W4:Y:S04]  /*b2b0*/  LDL.LU R28, [R1+0x17c] ;  /* 0x00017c00011c7983 */ /* 0x001f280000300800 */
[----:B------:R0:W-:Y:S01]  /*b2c0*/  STL [R1+0x147c], R29 ;  /* 0x00147c1d01007387 */ /* 0x0001e20000100800 */
[C---:B------:R-:W-:Y:S02]  /*b2d0*/  SEL R37, R12.reuse, R37, !P2 ;  /* 0x000000250c257207 */ /* 0x040fe40005000000 */
[C---:B------:R-:W-:Y:S01]  /*b2e0*/  SEL R38, R12.reuse, R38, !P2 ;  /* 0x000000260c267207 */ /* 0x040fe20005000000 */
[----:B0-----:R-:W3:Y:S04]  /*b2f0*/  LDL.LU R29, [R1+0x188] ;  /* 0x00018800011d7983 */ /* 0x001ee80000300800 */
[----:B------:R0:W-:Y:S01]  /*b300*/  STL [R1+0x1480], R30 ;  /* 0x0014801e01007387 */ /* 0x0001e20000100800 */
[----:B------:R-:W-:-:S02]  /*b310*/  SEL R39, R12, R39, !P2 ;  /* 0x000000270c277207 */ /* 0x000fc40005000000 */
[C---:B------:R-:W-:Y:S01]  /*b320*/  SEL R40, R12.reuse, R40, !P2 ;  /* 0x000000280c287207 */ /* 0x040fe20005000000 */
[----:B0-----:R-:W3:Y:S04]  /*b330*/  LDL.LU R30, [R1+0x174] ;  /* 0x00017400011e7983 */ /* 0x001ee80000300800 */
[----:B------:R-:W-:Y:S04]  /*b340*/  STL [R1+0x1484], R31 ;  /* 0x0014841f01007387 */ /* 0x000fe80000100800 */
        /* <DEDUP_REMOVED lines=19> */
[C---:B------:R-:W-:Y:S02]  /*b480*/  SEL R50, R12.reuse, R50, !P2 ;  /* 0x000000320c327207 */ /* 0x040fe40005000000 */
[C---:B------:R-:W-:Y:S01]  /*b490*/  SEL R51, R12.reuse, R51, !P2 ;  /* 0x000000330c337207 */ /* 0x040fe20005000000 */
[----:B------:R-:W-:Y:S01]  /*b4a0*/  STL [R1+0x14b0], R42 ;  /* 0x0014b02a01007387 */ /* 0x000fe20000100800 */
[C---:B------:R-:W-:Y:S02]  /*b4b0*/  SEL R52, R12.reuse, R52, !P2 ;  /* 0x000000340c347207 */ /* 0x040fe40005000000 */
[C---:B------:R-:W-:Y:S01]  /*b4c0*/  SEL R53, R12.reuse, R53, !P2 ;  /* 0x000000350c357207 */ /* 0x040fe20005000000 */
[----:B------:R-:W-:Y:S01]  /*b4d0*/  STL [R1+0x14b4], R43 ;  /* 0x0014b42b01007387 */ /* 0x000fe20000100800 */
[C---:B------:R-:W-:Y:S02]  /*b4e0*/  SEL R54, R12.reuse, R54, !P2 ;  /* 0x000000360c367207 */ /* 0x040fe40005000000 */
[C---:B------:R-:W-:Y:S01]  /*b4f0*/  SEL R55, R12.reuse, R55, !P2 ;  /* 0x000000370c377207 */ /* 0x040fe20005000000 */
[----:B------:R-:W-:Y:S01]  /*b500*/  STL [R1+0x14b8], R44 ;  /* 0x0014b82c01007387 */ /* 0x000fe20000100800 */
[----:B------:R-:W-:-:S02]  /*b510*/  SEL R56, R12, R56, !P2 ;  /* 0x000000380c387207 */ /* 0x000fc40005000000 */
[C---:B------:R-:W-:Y:S02]  /*b520*/  SEL R57, R12.reuse, R57, !P2 ;  /* 0x000000390c397207 */ /* 0x040fe40005000000 */
[C---:B------:R-:W-:Y:S02]  /*b530*/  SEL R58, R12.reuse, R58, !P2 ;  /* 0x0000003a0c3a7207 */ /* 0x040fe40005000000 */
[C---:B------:R-:W-:Y:S02]  /*b540*/  SEL R59, R12.reuse, R59, !P2 ;  /* 0x0000003b0c3b7207 */ /* 0x040fe40005000000 */
[C---:B------:R-:W-:Y:S02]  /*b550*/  SEL R13, R12.reuse, R8, !P2 ;  /* 0x000000080c0d7207 */ /* 0x040fe40005000000 */
[----:B------:R-:W-:Y:S01]  /*b560*/  SEL R15, R12, R9, !P2 ;  /* 0x000000090c0f7207 */ /* 0x000fe20005000000 */
[----:B------:R-:W-:Y:S01]  /*b570*/  STL [R1+0x14bc], R45 ;  /* 0x0014bc2d01007387 */ /* 0x000fe20000100800 */
[----:B------:R-:W0:Y:S03]  /*b580*/  S2R R12, SR_TID.X ;  /* 0x00000000000c7919 */ /* 0x000e260000002100 */
[----:B------:R-:W-:Y:S04]  /*b590*/  STL [R1+0x14c0], R46 ;  /* 0x0014c02e01007387 */ /* 0x000fe80000100800 */
[----:B------:R-:W-:Y:S04]  /*b5a0*/  STL [R1+0x14c4], R47 ;  /* 0x0014c42f01007387 */ /* 0x000fe80000100800 */
[----:B------:R-:W-:Y:S04]  /*b5b0*/  STL [R1+0x14c8], R48 ;  /* 0x0014c83001007387 */ /* 0x000fe80000100800 */
[----:B------:R-:W3:Y:S04]  /*b5c0*/  LDL.LU R16, [R1+0x170] ;  /* 0x0001700001107983 */ /* 0x000ee80000300800 */
        /* <DEDUP_REMOVED lines=11> */
[----:B------:R-:W3:Y:S01]  /*b680*/  LDL.LU R17, [R1+0x140] ;  /* 0x0001400001117983 */ /* 0x000ee20000300800 */
[----:B0-----:R-:W-:-:S03]  /*b690*/  LOP3.LUT R12, R12, 0x1f, RZ, 0xc0, !PT ;  /* 0x0000001f0c0c7812 */ /* 0x001fc600078ec0ff */
[----:B------:R-:W3:Y:S04]  /*b6a0*/  LDL.LU R14, [R1+0x13c] ;  /* 0x00013c00010e7983 */ /* 0x000ee80000300800 */
[----:B------:R-:W3:Y:S04]  /*b6b0*/  LDL.LU R2, [R1+0x138] ;  /* 0x0001380001027983 */ /* 0x000ee80000300800 */
[----:B------:R-:W3:Y:S01]  /*b6c0*/  LDL.LU R3, [R1+0x134] ;  /* 0x0001340001037983 */ /* 0x000ee20000300800 */
[----:B------:R-:W-:-:S03]  /*b6d0*/  IMAD R12, R12, UR6, RZ ;  /* 0x000000060c0c7c24 */ /* 0x000fc6000f8e02ff */
[----:B------:R-:W3:Y:S04]  /*b6e0*/  LDL.LU R5, [R1+0x130] ;  /* 0x0001300001057983 */ /* 0x000ee80000300800 */
[----:B------:R-:W3:Y:S04]  /*b6f0*/  LDL.LU R6, [R1+0x12c] ;  /* 0x00012c0001067983 */ /* 0x000ee80000300800 */
[----:B------:R-:W3:Y:S01]  /*b700*/  LDL.LU R7, [R1+0x128] ;  /* 0x0001280001077983 */ /* 0x000ee20000300800 */
[----:B------:R-:W-:Y:S01]  /*b710*/  LEA.HI.X.SX32 R0, R12, UR11, 0x1, P6 ;  /* 0x0000000b0c007c11 */ /* 0x000fe2000b0f0eff */
[----:B--2---:R-:W-:-:S02]  /*b720*/  IMAD R60, R60, UR12, RZ ;  /* 0x0000000c3c3c7c24 */ /* 0x004fc4000f8e02ff */
[----:B------:R-:W2:Y:S01]  /*b730*/  LDL.LU R10, [R1+0x124] ;  /* 0x00012400010a7983 */ /* 0x000ea20000300800 */
[----:B----4-:R-:W-:-:S03]  /*b740*/  IMAD R9, R28, UR12, RZ ;  /* 0x0000000c1c097c24 */ /* 0x010fc6000f8e02ff */
[----:B------:R-:W4:Y:S01]  /*b750*/  LDL.LU R11, [R1+0x120] ;  /* 0x00012000010b7983 */ /* 0x000f220000300800 */
[----:B---3--:R-:W-:-:S03]  /*b760*/  IMAD R29, R29, UR12, RZ ;  /* 0x0000000c1d1d7c24 */ /* 0x008fc6000f8e02ff */
[----:B------:R-:W3:Y:S01]  /*b770*/  LDL.LU R12, [R1+0x11c] ;  /* 0x00011c00010c7983 */ /* 0x000ee20000300800 */
[----:B------:R-:W-:Y:S01]  /*b780*/  IMAD R8, R30, UR7, RZ ;  /* 0x000000071e087c24 */ /* 0x000fe2000f8e02ff */
[----:B------:R-:W0:Y:S04]  /*b790*/  LDCU.64 UR10, c[0x0][0x380] ;  /* 0x00007000ff0a77ac */ /* 0x000e280008000a00 */
[----:B------:R1:W-:Y:S04]  /*b7a0*/  STL [R1+0x174], R8 ;  /* 0x0001740801007387 */ /* 0x0003e80000100800 */
[----:B------:R-:W-:Y:S01]  /*b7b0*/  STL [R1+0x178], R29 ;  /* 0x0001781d01007387 */ /* 0x000fe20000100800 */
[----:B-1----:R-:W-:-:S03]  /*b7c0*/  IMAD R8, R27, UR12, RZ ;  /* 0x0000000c1b087c24 */ /* 0x002fc6000f8e02ff */
[----:B------:R-:W-:Y:S04]  /*b7d0*/  STL [R1+0x17c], R9 ;  /* 0x00017c0901007387 */ /* 0x000fe80000100800 */
[----:B------:R-:W-:Y:S04]  /*b7e0*/  STL [R1+0x142c], R60 ;  /* 0x00142c3c01007387 */ /* 0x000fe80000100800 */
[----:B------:R1:W-:Y:S02]  /*b7f0*/  STL [R1+0x184], R8 ;  /* 0x0001840801007387 */ /* 0x0003e40000100800 */
[----:B-1----:R-:W-:-:S02]  /*b800*/  IMAD R8, R26, UR7, RZ ;  /* 0x000000071a087c24 */ /* 0x002fc4000f8e02ff */
[----:B------:R-:W-:-:S03]  /*b810*/  IMAD R9, R25, UR7, RZ ;  /* 0x0000000719097c24 */ /* 0x000fc6000f8e02ff */
[----:B------:R1:W-:Y:S01]  /*b820*/  STL [R1+0x16c], R8 ;  /* 0x00016c0801007387 */ /* 0x0003e20000100800 */
[----:B------:R-:W-:-:S03]  /*b830*/  IMAD R24, R24, UR7, RZ ;  /* 0x0000000718187c24 */ /* 0x000fc6000f8e02ff */
[----:B------:R0:W-:Y:S01]  /*b840*/  STL [R1+0x168], R9 ;  /* 0x0001680901007387 */ /* 0x0001e20000100800 */
[----:B-1----:R-:W-:-:S03]  /*b850*/  IMAD R8, R23, UR7, RZ ;  /* 0x0000000717087c24 */ /* 0x002fc6000f8e02ff */
[----:B------:R-:W-:Y:S01]  /*b860*/  STL [R1+0x164], R24 ;  /* 0x0001641801007387 */ /* 0x000fe20000100800 */
[----:B0-----:R-:W-:-:S03]  /*b870*/  IMAD R9, R22, UR7, RZ ;  /* 0x0000000716097c24 */ /* 0x001fc6000f8e02ff */
[----:B------:R0:W-:Y:S01]  /*b880*/  STL [R1+0x160], R8 ;  /* 0x0001600801007387 */ /* 0x0001e20000100800 */
[----:B------:R-:W-:-:S03]  /*b890*/  IMAD R21, R21, UR7, RZ ;  /* 0x0000000715157c24 */ /* 0x000fc6000f8e02ff */
[----:B------:R1:W-:Y:S01]  /*b8a0*/  STL [R1+0x15c], R9 ;  /* 0x00015c0901007387 */ /* 0x0003e20000100800 */
[----:B0-----:R-:W-:-:S03]  /*b8b0*/  IMAD R8, R61, UR7, RZ ;  /* 0x000000073d087c24 */ /* 0x001fc6000f8e02ff */
[----:B------:R-:W-:Y:S01]  /*b8c0*/  STL [R1+0x158], R21 ;  /* 0x0001581501007387 */ /* 0x000fe20000100800 */
[----:B------:R-:W-:Y:S02]  /*b8d0*/  IMAD R4, R4, UR7, RZ ;  /* 0x0000000704047c24 */ /* 0x000fe4000f8e02ff */
[----:B-1----:R-:W-:Y:S01]  /*b8e0*/  IMAD R9, R20, UR7, RZ ;  /* 0x0000000714097c24 */ /* 0x002fe2000f8e02ff */
[----:B------:R0:W-:Y:S04]  /*b8f0*/  STL [R1+0x154], R8 ;  /* 0x0001540801007387 */ /* 0x0001e80000100800 */
[----:B------:R1:W-:Y:S04]  /*b900*/  STL [R1+0x150], R9 ;  /* 0x0001500901007387 */ /* 0x0003e80000100800 */
[----:B------:R1:W-:Y:S01]  /*b910*/  STL [R1+0x14c], R4 ;  /* 0x00014c0401007387 */ /* 0x0003e20000100800 */
[----:B0-----:R-:W-:-:S02]  /*b920*/  IMAD R8, R19, UR7, RZ ;  /* 0x0000000713087c24 */ /* 0x001fc4000f8e02ff */
[----:B-1----:R-:W-:-:S03]  /*b930*/  IMAD R9, R18, UR7, RZ ;  /* 0x0000000712097c24 */ /* 0x002fc6000f8e02ff */
[----:B------:R0:W-:Y:S01]  /*b940*/  STL [R1+0x148], R8 ;  /* 0x0001480801007387 */ /* 0x0001e20000100800 */
[----:B------:R-:W-:-:S03]  /*b950*/  IMAD R4, R17, UR7, RZ ;  /* 0x0000000711047c24 */ /* 0x000fc6000f8e02ff */
[----:B------:R-:W-:Y:S01]  /*b960*/  STL [R1+0x144], R9 ;  /* 0x0001440901007387 */ /* 0x000fe20000100800 */
[----:B------:R-:W-:-:S03]  /*b970*/  IMAD R2, R2, UR7, RZ ;  /* 0x0000000702027c24 */ /* 0x000fc6000f8e02ff */
[----:B------:R1:W-:Y:S01]  /*b980*/  STL [R1+0x140], R4 ;  /* 0x0001400401007387 */ /* 0x0003e20000100800 */
[----:B0-----:R-:W-:-:S05]  /*b990*/  IMAD R8, R14, UR7, RZ ;  /* 0x000000070e087c24 */ /* 0x001fca000f8e02ff */
[----:B------:R-:W-:Y:S01]  /*b9a0*/  STL [R1+0x13c], R8 ;  /* 0x00013c0801007387 */ /* 0x000fe20000100800 */
[----:B-1----:R-:W-:-:S03]  /*b9b0*/  IMAD R4, R3, UR7, RZ ;  /* 0x0000000703047c24 */ /* 0x002fc6000f8e02ff */
[----:B------:R0:W-:Y:S01]  /*b9c0*/  STL [R1+0x138], R2 ;  /* 0x0001380201007387 */ /* 0x0001e20000100800 */
[----:B------:R-:W-:Y:S02]  /*b9d0*/  IMAD R3, R5, UR7, RZ ;  /* 0x0000000705037c24 */ /* 0x000fe4000f8e02ff */
[----:B------:R-:W-:Y:S01]  /*b9e0*/  IMAD R60, R7, UR7, RZ ;  /* 0x00000007073c7c24 */ /* 0x000fe2000f8e02ff */
[----:B------:R2:W-:Y:S01]  /*b9f0*/  STL [R1+0x134], R4 ;  /* 0x0001340401007387 */ /* 0x0005e20000100800 */
[----:B0-----:R-:W-:-:S03]  /*ba00*/  IMAD R2, R6, UR7, RZ ;  /* 0x0000000706027c24 */ /* 0x001fc6000f8e02ff */
[----:B------:R4:W-:Y:S04]  /*ba10*/  STL [R1+0x130], R3 ;  /* 0x0001300301007387 */ /* 0x0009e80000100800 */
[----:B------:R-:W-:Y:S04]  /*ba20*/  STL [R1+0x1430], R60 ;  /* 0x0014303c01007387 */ /* 0x000fe80000100800 */
[----:B------:R3:W-:Y:S01]  /*ba30*/  STL [R1+0x12c], R2 ;  /* 0x00012c0201007387 */ /* 0x0007e20000100800 */
[----:B--2---:R-:W-:-:S05]  /*ba40*/  IMAD R4, R10, UR7, RZ ;  /* 0x000000070a047c24 */ /* 0x004fca000f8e02ff */
[----:B------:R-:W-:Y:S04]  /*ba50*/  STL [R1+0x124], R4 ;  /* 0x0001240401007387 */ /* 0x000fe80000100800 */
[----:B------:R-:W2:Y:S01]  /*ba60*/  LDL.LU R17, [R1+0x118] ;  /* 0x0001180001117983 */ /* 0x000ea20000300800 */
[----:B----4-:R-:W-:-:S05]  /*ba70*/  IMAD R3, R11, UR7, RZ ;  /* 0x000000070b037c24 */ /* 0x010fca000f8e02ff */
[----:B------:R0:W-:Y:S04]  /*ba80*/  STL [R1+0x120], R3 ;  /* 0x0001200301007387 */ /* 0x0001e80000100800 */
[----:B------:R-:W4:Y:S01]  /*ba90*/  LDL.LU R18, [R1+0x114] ;  /* 0x0001140001127983 */ /* 0x000f220000300800 */
[----:B---3--:R-:W-:-:S05]  /*baa0*/  IMAD R2, R12, UR7, RZ ;  /* 0x000000070c027c24 */ /* 0x008fca000f8e02ff */
[----:B------:R1:W-:Y:S04]  /*bab0*/  STL [R1+0x11c], R2 ;  /* 0x00011c0201007387 */ /* 0x0003e80000100800 */
[----:B------:R-:W3:Y:S04]  /*bac0*/  LDL.LU R19, [R1+0x110] ;  /* 0x0001100001137983 */ /* 0x000ee80000300800 */
[----:B------:R-:W2:Y:S04]  /*bad0*/  LDL.LU R14, [R1+0x10c] ;  /* 0x00010c00010e7983 */ /* 0x000ea80000300800 */
[----:B------:R-:W2:Y:S04]  /*bae0*/  LDL.LU R12, [R1+0x108] ;  /* 0x00010800010c7983 */ /* 0x000ea80000300800 */
[----:B------:R-:W2:Y:S04]  /*baf0*/  LDL.LU R11, [R1+0x104] ;  /* 0x00010400010b7983 */ /* 0x000ea80000300800 */
[----:B------:R-:W2:Y:S04]  /*bb00*/  LDL.LU R10, [R1+0x100] ;  /* 0x00010000010a7983 */ /* 0x000ea80000300800 */
[----:B------:R-:W2:Y:S04]  /*bb10*/  LDL.LU R36, [R1+0xfc] ;  /* 0x0000fc0001247983 */ /* 0x000ea80000300800 */
[----:B------:R-:W2:Y:S04]  /*bb20*/  LDL.LU R35, [R1+0xf8] ;  /* 0x0000f80001237983 */ /* 0x000ea80000300800 */
[----:B------:R-:W3:Y:S04]  /*bb30*/  LDL.LU R7, [R1+0xf4] ;  /* 0x0000f40001077983 */ /* 0x000ee80000300800 */
[----:B------:R-:W3:Y:S04]  /*bb40*/  LDL.LU R6, [R1+0xf0] ;  /* 0x0000f00001067983 */ /* 0x000ee80000300800 */
[----:B------:R-:W3:Y:S04]  /*bb50*/  LDL.LU R5, [R1+0xec] ;  /* 0x0000ec0001057983 */ /* 0x000ee80000300800 */
[----:B0-----:R-:W3:Y:S04]  /*bb60*/  LDL.LU R3, [R1+0xe8] ;  /* 0x0000e80001037983 */ /* 0x001ee80000300800 */
[----:B-1----:R-:W3:Y:S04]  /*bb70*/  LDL.LU R2, [R1+0xe4] ;  /* 0x0000e40001027983 */ /* 0x002ee80000300800 */
[----:B------:R-:W3:Y:S04]  /*bb80*/  LDL.LU R20, [R1+0xe0] ;  /* 0x0000e00001147983 */ /* 0x000ee80000300800 */
[----:B------:R-:W3:Y:S04]  /*bb90*/  LDL.LU R34, [R1] ;  /* 0x0000000001227983 */ /* 0x000ee80000300800 */
        /* <DEDUP_REMOVED lines=14> */
[----:B------:R-:W4:Y:S01]  /*bc80*/  LDL.LU R4, [R1+0xbc] ;  /* 0x0000bc0001047983 */ /* 0x000f220000300800 */
[----:B--2---:R-:W-:-:S02]  /*bc90*/  IMAD R8, R35, UR7, RZ ;  /* 0x0000000723087c24 */ /* 0x004fc4000f8e02ff */
[----:B---3--:R-:W-:Y:S02]  /*bca0*/  IMAD R35, R34, UR7, RZ ;  /* 0x0000000722237c24 */ /* 0x008fe4000f8e02ff */
[----:B----4-:R-:W-:-:S03]  /*bcb0*/  IMAD R34, R33, UR7, RZ ;  /* 0x0000000721227c24 */ /* 0x010fc6000f8e02ff */
[----:B------:R0:W-:Y:S01]  /*bcc0*/  STL [R1], R35 ;  /* 0x0000002301007387 */ /* 0x0001e20000100800 */
[----:B------:R-:W-:-:S03]  /*bcd0*/  IMAD R33, R32, UR7, RZ ;  /* 0x0000000720217c24 */ /* 0x000fc6000f8e02ff */
[----:B------:R1:W-:Y:S01]  /*bce0*/  STL [R1+0xc], R34 ;  /* 0x00000c2201007387 */ /* 0x0003e20000100800 */
        /* <DEDUP_REMOVED lines=25> */
[----:B------:R-:W4:Y:S04]  /*be80*/  LDL.LU R48, [R1+0xb8] ;  /* 0x0000b80001307983 */ /* 0x000f280000300800 */
[----:B------:R0:W-:Y:S04]  /*be90*/  STL [R1+0xb4], R21 ;  /* 0x0000b41501007387 */ /* 0x0001e80000100800 */
[----:B------:R-:W4:Y:S04]  /*bea0*/  LDL.LU R47, [R1+0xb0] ;  /* 0x0000b000012f7983 */ /* 0x000f280000300800 */
        /* <DEDUP_REMOVED lines=9> */
[----:B------:R-:W-:-:S03]  /*bf40*/  IMAD R9, R36, UR7, RZ ;  /* 0x0000000724097c24 */ /* 0x000fc6000f8e02ff */
[----:B------:R-:W4:Y:S04]  /*bf50*/  LDL.LU R38, [R1+0x7c] ;  /* 0x00007c0001267983 */ /* 0x000f280000300800 */
[----:B------:R-:W4:Y:S04]  /*bf60*/  LDL.LU R37, [R1+0x78] ;  /* 0x0000780001257983 */ /* 0x000f280000300800 */
[----:B------:R-:W4:Y:S04]  /*bf70*/  LDL.LU R36, [R1+0x74] ;  /* 0x0000740001247983 */ /* 0x000f280000300800 */
[----:B0-----:R-:W4:Y:S04]  /*bf80*/  LDL.LU R35, [R1+0x70] ;  /* 0x0000700001237983 */ /* 0x001f280000300800 */
[----:B-1----:R-:W4:Y:S04]  /*bf90*/  LDL.LU R34, [R1+0x68] ;  /* 0x0000680001227983 */ /* 0x002f280000300800 */
[----:B--2---:R-:W2:Y:S04]  /*bfa0*/  LDL.LU R33, [R1+0x60] ;  /* 0x0000600001217983 */ /* 0x004ea80000300800 */
[----:B---3--:R-:W3:Y:S04]  /*bfb0*/  LDL.LU R32, [R1+0x58] ;  /* 0x0000580001207983 */ /* 0x008ee80000300800 */
[----:B----4-:R-:W4:Y:S04]  /*bfc0*/  LDL.LU R31, [R1+0x54] ;  /* 0x00005400011f7983 */ /* 0x010f280000300800 */
[----:B------:R-:W2:Y:S04]  /*bfd0*/  LDL.LU R30, [R1+0x50] ;  /* 0x00005000011e7983 */ /* 0x000ea80000300800 */
        /* <DEDUP_REMOVED lines=11> */
[----:B------:R-:W2:Y:S01]  /*c090*/  LDL.LU R60, [R1+0x8] ;  /* 0x00000800013c7983 */ /* 0x000ea20000300800 */
[----:B------:R-:W-:-:S05]  /*c0a0*/  IMAD R48, R48, UR7, RZ ;  /* 0x0000000730307c24 */ /* 0x000fca000f8e02ff */
[----:B------:R0:W-:Y:S01]  /*c0b0*/  STL [R1+0xb8], R48 ;  /* 0x0000b83001007387 */ /* 0x0001e20000100800 */
[----:B------:R-:W-:-:S03]  /*c0c0*/  IMAD R47, R47, UR7, RZ ;  /* 0x000000072f2f7c24 */ /* 0x000fc6000f8e02ff */
[----:B0-----:R-:W4:Y:S01]  /*c0d0*/  LDL.LU R48, [R1+0x14c8] ;  /* 0x0014c80001307983 */ /* 0x001f220000300800 */
[----:B------:R-:W-:-:S03]  /*c0e0*/  IMAD R46, R46, UR7, RZ ;  /* 0x000000072e2e7c24 */ /* 0x000fc6000f8e02ff */
[----:B------:R0:W-:Y:S01]  /*c0f0*/  STL [R1+0xb0], R47 ;  /* 0x0000b02f01007387 */ /* 0x0001e20000100800 */
[----:B------:R-:W-:Y:S02]  /*c100*/  IMAD R45, R45, UR7, RZ ;  /* 0x000000072d2d7c24 */ /* 0x000fe4000f8e02ff */
[----:B------:R-:W-:Y:S01]  /*c110*/  IMAD R44, R44, UR7, RZ ;  /* 0x000000072c2c7c24 */ /* 0x000fe2000f8e02ff */
[----:B0-----:R-:W4:Y:S01]  /*c120*/  LDL.LU R47, [R1+0x14c4] ;  /* 0x0014c400012f7983 */ /* 0x001f220000300800 */
[----:B------:R-:W-:-:S03]  /*c130*/  IMAD R43, R43, UR7, RZ ;  /* 0x000000072b2b7c24 */ /* 0x000fc6000f8e02ff */
[----:B------:R0:W-:Y:S01]  /*c140*/  STL [R1+0xac], R46 ;  /* 0x0000ac2e01007387 */ /* 0x0001e20000100800 */
[----:B------:R-:W-:Y:S02]  /*c150*/  IMAD R42, R42, UR7, RZ ;  /* 0x000000072a2a7c24 */ /* 0x000fe4000f8e02ff */
[----:B------:R-:W-:Y:S01]  /*c160*/  IMAD R41, R41, UR7, RZ ;  /* 0x0000000729297c24 */ /* 0x000fe2000f8e02ff */
[----:B0-----:R-:W4:Y:S04]  /*c170*/  LDL.LU R46, [R1+0x14c0] ;  /* 0x0014c000012e7983 */ /* 0x001f280000300800 */
[----:B------:R0:W-:Y:S01]  /*c180*/  STL [R1+0xa4], R45 ;  /* 0x0000a42d01007387 */ /* 0x0001e20000100800 */
[----:B------:R-:W-:Y:S02]  /*c190*/  IMAD R40, R40, UR7, RZ ;  /* 0x0000000728287c24 */ /* 0x000fe4000f8e02ff */
[----:B------:R-:W-:Y:S01]  /*c1a0*/  IMAD R39, R39, UR7, RZ ;  /* 0x0000000727277c24 */ /* 0x000fe2000f8e02ff */
[----:B0-----:R-:W4:Y:S04]  /*c1b0*/  LDL.LU R45, [R1+0x14bc] ;  /* 0x0014bc00012d7983 */ /* 0x001f280000300800 */
[----:B------:R0:W-:Y:S01]  /*c1c0*/  STL [R1+0xa0], R44 ;  /* 0x0000a02c01007387 */ /* 0x0001e20000100800 */
[----:B------:R-:W-:-:S03]  /*c1d0*/  IMAD R38, R38, UR7, RZ ;  /* 0x0000000726267c24 */ /* 0x000fc6000f8e02ff */
        /* <DEDUP_REMOVED lines=14> */
[----:B--2---:R-:W-:-:S03]  /*c2c0*/  IMAD R33, R33, UR7, RZ ;  /* 0x0000000721217c24 */ /* 0x004fc6000f8e02ff */
[----:B0-----:R-:W2:Y:S04]  /*c2d0*/  LDL.LU R39, [R1+0x14a4] ;  /* 0x0014a40001277983 */ /* 0x001ea80000300800 */
[----:B------:R0:W-:Y:S01]  /*c2e0*/  STL [R1+0x7c], R38 ;  /* 0x00007c2601007387 */ /* 0x0001e20000100800 */
[----:B---3--:R-:W-:-:S03]  /*c2f0*/  IMAD R32, R32, UR7, RZ ;  /* 0x0000000720207c24 */ /* 0x008fc6000f8e02ff */
[----:B0-----:R-:W3:Y:S04]  /*c300*/  LDL.LU R38, [R1+0x14a0] ;  /* 0x0014a00001267983 */ /* 0x001ee80000300800 */
[----:B------:R0:W-:Y:S01]  /*c310*/  STL [R1+0x78], R37 ;  /* 0x0000782501007387 */ /* 0x0001e20000100800 */
[----:B----4-:R-:W-:-:S03]  /*c320*/  IMAD R31, R31, UR7, RZ ;  /* 0x000000071f1f7c24 */ /* 0x010fc6000f8e02ff */
[----:B0-----:R-:W4:Y:S04]  /*c330*/  LDL.LU R37, [R1+0x149c] ;  /* 0x00149c0001257983 */ /* 0x001f280000300800 */
[----:B------:R0:W-:Y:S01]  /*c340*/  STL [R1+0x74], R36 ;  /* 0x0000742401007387 */ /* 0x0001e20000100800 */
[----:B------:R-:W-:-:S03]  /*c350*/  IMAD R30, R30, UR7, RZ ;  /* 0x000000071e1e7c24 */ /* 0x000fc6000f8e02ff */
[----:B0-----:R-:W2:Y:S04]  /*c360*/  LDL.LU R36, [R1+0x1498] ;  /* 0x0014980001247983 */ /* 0x001ea80000300800 */
        /* <DEDUP_REMOVED lines=45> */
[----:B------:R-:W-:-:S05]  /*c640*/  IMAD R60, R60, UR7, RZ ;  /* 0x000000073c3c7c24 */ /* 0x000fca000f8e02ff */
[----:B------:R2:W-:Y:S02]  /*c650*/  STL [R1+0x8], R60 ;  /* 0x0000083c01007387 */ /* 0x0005e40000100800 */
[----:B--2---:R-:W-:Y:S02]  /*c660*/  IMAD R60, R4, UR7, RZ ;  /* 0x00000007043c7c24 */ /* 0x004fe4000f8e02ff */
[----:B------:R-:W2:Y:S01]  /*c670*/  LDL.LU R4, [R1+0x1450] ;  /* 0x0014500001047983 */ /* 0x000ea20000300800 */
[----:B------:R-:W-:Y:S02]  /*c680*/  IMAD R61, R61, UR7, RZ ;  /* 0x000000073d3d7c24 */ /* 0x000fe4000f8e02ff */
[----:B------:R-:W-:Y:S02]  /*c690*/  IMAD R21, R21, UR7, RZ ;  /* 0x0000000715157c24 */ /* 0x000fe4000f8e02ff */
[----:B------:R-:W-:Y:S01]  /*c6a0*/  IMAD R17, R17, UR7, RZ ;  /* 0x0000000711117c24 */ /* 0x000fe2000f8e02ff */
[----:B------:R-:W-:Y:S01]  /*c6b0*/  STL [R1+0x1434], R60 ;  /* 0x0014343c01007387 */ /* 0x000fe20000100800 */
[----:B------:R-:W-:-:S02]  /*c6c0*/  IMAD R22, R22, UR7, RZ ;  /* 0x0000000716167c24 */ /* 0x000fc4000f8e02ff */
[----:B------:R-:W-:Y:S01]  /*c6d0*/  IMAD R23, R23, UR7, RZ ;  /* 0x0000000717177c24 */ /* 0x000fe2000f8e02ff */
[----:B------:R-:W-:Y:S01]  /*c6e0*/  STL [R1+0x1438], R61 ;  /* 0x0014383d01007387 */ /* 0x000fe20000100800 */
[----:B------:R-:W-:Y:S02]  /*c6f0*/  IMAD R18, R18, UR7, RZ ;  /* 0x0000000712127c24 */ /* 0x000fe4000f8e02ff */
[----:B------:R-:W-:Y:S01]  /*c700*/  IMAD R24, R24, UR7, RZ ;  /* 0x0000000718187c24 */ /* 0x000fe2000f8e02ff */
[----:B------:R2:W-:Y:S01]  /*c710*/  STL [R1+0x143c], R21 ;  /* 0x00143c1501007387 */ /* 0x0005e20000100800 */
[----:B------:R-:W-:Y:S02]  /*c720*/  IMAD R19, R19, UR7, RZ ;  /* 0x0000000713137c24 */ /* 0x000fe4000f8e02ff */
[----:B------:R-:W-:Y:S01]  /*c730*/  IMAD R25, R25, UR7, RZ ;  /* 0x0000000719197c24 */ /* 0x000fe2000f8e02ff */
[----:B------:R-:W-:Y:S01]  /*c740*/  STL [R1+0x1440], R22 ;  /* 0x0014401601007387 */ /* 0x000fe20000100800 */
[----:B------:R-:W-:-:S03]  /*c750*/  IMAD R16, R16, UR7, RZ ;  /* 0x0000000710107c24 */ /* 0x000fc6000f8e02ff */
[----:B------:R0:W-:Y:S01]  /*c760*/  STL [R1+0x1444], R23 ;  /* 0x0014441701007387 */ /* 0x0001e20000100800 */
[----:B------:R-:W-:-:S03]  /*c770*/  IMAD R14, R14, UR7, RZ ;  /* 0x000000070e0e7c24 */ /* 0x000fc6000f8e02ff */
[----:B------:R-:W-:Y:S01]  /*c780*/  STL [R1+0x1448], R24 ;  /* 0x0014481801007387 */ /* 0x000fe20000100800 */
[----:B------:R-:W-:-:S03]  /*c790*/  IMAD R12, R12, UR7, RZ ;  /* 0x000000070c0c7c24 */ /* 0x000fc6000f8e02ff */
[----:B------:R-:W-:Y:S01]  /*c7a0*/  STL [R1+0x144c], R25 ;  /* 0x00144c1901007387 */ /* 0x000fe20000100800 */
[----:B------:R-:W-:Y:S02]  /*c7b0*/  IMAD R11, R11, UR7, RZ ;  /* 0x000000070b0b7c24 */ /* 0x000fe4000f8e02ff */
[----:B------:R-:W-:Y:S01]  /*c7c0*/  IMAD R10, R10, UR7, RZ ;  /* 0x000000070a0a7c24 */ /* 0x000fe2000f8e02ff */
[-C--:B--2---:R-:W-:Y:S02]  /*c7d0*/  LEA R21, P1, R17, R4.reuse, 0x1 ;  /* 0x0000000411157211 */ /* 0x084fe400078208ff */
[-C--:B0-----:R-:W-:Y:S02]  /*c7e0*/  LEA R23, P2, R18, R4.reuse, 0x1 ;  /* 0x0000000412177211 */ /* 0x081fe400078408ff */
[-C--:B------:R-:W-:Y:S01]  /*c7f0*/  LEA R22, P3, R19, R4.reuse, 0x1 ;  /* 0x0000000413167211 */ /* 0x080fe200078608ff */
[----:B------:R0:W-:Y:S04]  /*c800*/  STL [R1+0x1250], R21 ;  /* 0x0012501501007387 */ /* 0x0001e80000100800 */
[----:B------:R1:W-:Y:S01]  /*c810*/  STL [R1+0x1254], R23 ;  /* 0x0012541701007387 */ /* 0x0003e20000100800 */
[----:B0-----:R-:W-:-:S03]  /*c820*/  LEA R21, P4, R16, R4, 0x1 ;  /* 0x0000000410157211 */ /* 0x001fc600078808ff */
[----:B------:R0:W-:Y:S01]  /*c830*/  STL [R1+0x1258], R22 ;  /* 0x0012581601007387 */ /* 0x0001e20000100800 */
[----:B-1----:R-:W-:-:S03]  /*c840*/  LEA R23, P5, R14, R4, 0x1 ;  /* 0x000000040e177211 */ /* 0x002fc600078a08ff */
[----:B------:R1:W-:Y:S01]  /*c850*/  STL [R1+0x125c], R21 ;  /* 0x00125c1501007387 */ /* 0x0003e20000100800 */
[----:B------:R-:W-:Y:S02]  /*c860*/  LEA.HI.X.SX32 R17, R17, R0, 0x1, P1 ;  /* 0x0000000011117211 */ /* 0x000fe400008f0eff */
[-C--:B0-----:R-:W-:Y:S01]  /*c870*/  LEA R22, P6, R12, R4.reuse, 0x1 ;  /* 0x000000040c167211 */ /* 0x081fe200078c08ff */
[----:B------:R-:W-:Y:S01]  /*c880*/  STL [R1+0x1260], R23 ;  /* 0x0012601701007387 */ /* 0x000fe20000100800 */
[----:B-1----:R-:W-:-:S03]  /*c890*/  LEA R21, P0, R11, R4, 0x1 ;  /* 0x000000040b157211 */ /* 0x002fc600078008ff */
[----:B------:R0:W-:Y:S04]  /*c8a0*/  STL [R1+0x1264], R22 ;  /* 0x0012641601007387 */ /* 0x0001e80000100800 */
[----:B------:R1:W-:Y:S01]  /*c8b0*/  STL [R1+0x1268], R21 ;  /* 0x0012681501007387 */ /* 0x0003e20000100800 */
[----:B0-----:R-:W-:-:S03]  /*c8c0*/  LEA R22, P1, R10, R4, 0x1 ;  /* 0x000000040a167211 */ /* 0x001fc600078208ff */
[----:B------:R0:W-:Y:S01]  /*c8d0*/  STL [R1+0x1248], R17 ;  /* 0x0012481101007387 */ /* 0x0001e20000100800 */
[----:B-1----:R-:W-:-:S03]  /*c8e0*/  LEA.HI.X.SX32 R21, R18, R0, 0x1, P2 ;  /* 0x0000000012157211 */ /* 0x002fc600010f0eff */
[----:B------:R-:W-:Y:S04]  /*c8f0*/  STL [R1+0x124c], R22 ;  /* 0x00124c1601007387 */ /* 0x000fe80000100800 */
[----:B------:R-:W2:Y:S01]  /*c900*/  LDL.LU R18, [R1+0x28] ;  /* 0x0000280001127983 */ /* 0x000ea20000300800 */
[----:B0-----:R-:W-:-:S03]  /*c910*/  LEA R17, P2, R9, R4, 0x1 ;  /* 0x0000000409117211 */ /* 0x001fc600078408ff */
[----:B------:R0:W-:Y:S04]  /*c920*/  STL [R1+0x1240], R21 ;  /* 0x0012401501007387 */ /* 0x0001e80000100800 */
[----:B------:R1:W-:Y:S01]  /*c930*/  STL [R1+0x1244], R17 ;  /* 0x0012441101007387 */ /* 0x0003e20000100800 */
[----:B0-----:R-:W-:-:S03]  /*c940*/  LEA.HI.X.SX32 R21, R19, R0, 0x1, P3 ;  /* 0x0000000013157211 */ /* 0x001fc600018f0eff */
[----:B------:R-:W2:Y:S01]  /*c950*/  LDL.LU R19, [R1+0x1c] ;  /* 0x00001c0001137983 */ /* 0x000ea20000300800 */
[----:B-1----:R-:W-:-:S03]  /*c960*/  LEA R17, P3, R8, R4, 0x1 ;  /* 0x0000000408117211 */ /* 0x002fc600078608ff */
[----:B------:R0:W-:Y:S02]  /*c970*/  STL [R1+0x1238], R21 ;  /* 0x0012381501007387 */ /* 0x0001e40000100800 */
[-C--:B0-----:R-:W-:Y:S02]  /*c980*/  LEA.HI.X.SX32 R21, R16, R0.reuse, 0x1, P4 ;  /* 0x0000000010157211 */ /* 0x081fe400020f0eff */
[----:B------:R-:W2:Y:S04]  /*c990*/  LDL.LU R16, [R1+0xc] ;  /* 0x00000c0001107983 */ /* 0x000ea80000300800 */
[----:B------:R0:W-:Y:S04]  /*c9a0*/  STL [R1+0x123c], R17 ;  /* 0x00123c1101007387 */ /* 0x0001e80000100800 */
[----:B0-----:R-:W3:Y:S04]  /*c9b0*/  LDL.LU R17, [R1+0x34] ;  /* 0x0000340001117983 */ /* 0x001ee80000300800 */
[----:B------:R0:W-:Y:S02]  /*c9c0*/  STL [R1+0xe88], R21 ;  /* 0x000e881501007387 */ /* 0x0001e40000100800 */
[----:B0-----:R-:W-:-:S02]  /*c9d0*/  LEA.HI.X.SX32 R21, R14, R0, 0x1, P5 ;  /* 0x000000000e157211 */ /* 0x001fc400028f0eff */
[----:B------:R-:W3:Y:S01]  /*c9e0*/  LDL.LU R14, [R1] ;  /* 0x00000000010e7983 */ /* 0x000ee20000300800 */
[----:B------:R-:W-:Y:S02]  /*c9f0*/  IMAD R7, R7, UR7, RZ ;  /* 0x0000000707077c24 */ /* 0x000fe4000f8e02ff */
[----:B------:R-:W-:-:S03]  /*ca00*/  IMAD R6, R6, UR7, RZ ;  /* 0x0000000706067c24 */ /* 0x000fc6000f8e02ff */
[----:B------:R-:W-:Y:S01]  /*ca10*/  LEA R22, P4, R7, R4, 0x1 ;  /* 0x0000000407167211 */ /* 0x000fe200078808ff */
[----:B------:R-:W-:-:S04]  /*ca20*/  IMAD R5, R5, UR7, RZ ;  /* 0x0000000705057c24 */ /* 0x000fc8000f8e02ff */
[----:B------:R0:W-:Y:S01]  /*ca30*/  STL [R1+0xea8], R22 ;  /* 0x000ea81601007387 */ /* 0x0001e20000100800 */
[----:B------:R-:W-:-:S03]  /*ca40*/  IMAD R3, R3, UR7, RZ ;  /* 0x0000000703037c24 */ /* 0x000fc6000f8e02ff */
[----:B------:R1:W-:Y:S01]  /*ca50*/  STL [R1+0xe8c], R21 ;  /* 0x000e8c1501007387 */ /* 0x0003e20000100800 */
[----:B------:R-:W-:Y:S01]  /*ca60*/  LEA.HI.X.SX32 R11, R11, R0, 0x1, P0 ;  /* 0x000000000b0b7211 */ /* 0x000fe200000f0eff */
[----:B------:R-:W-:Y:S02]  /*ca70*/  IMAD R2, R2, UR7, RZ ;  /* 0x0000000702027c24 */ /* 0x000fe4000f8e02ff */
[----:B------:R-:W4:Y:S01]  /*ca80*/  LDL.LU R25, [R1+0x4c] ;  /* 0x00004c0001197983 */ /* 0x000f220000300800 */
[----:B0-----:R-:W-:Y:S02]  /*ca90*/  LEA R22, P5, R6, R4, 0x1 ;  /* 0x0000000406167211 */ /* 0x001fe400078a08ff */
[----:B-1----:R-:W-:Y:S02]  /*caa0*/  LEA.HI.X.SX32 R21, R12, R0, 0x1, P6 ;  /* 0x000000000c157211 */ /* 0x002fe400030f0eff */
[----:B------:R-:W-:Y:S01]  /*cab0*/  LEA R12, P6, R5, R4, 0x1 ;  /* 0x00000004050c7211 */ /* 0x000fe200078c08ff */
[----:B------:R-:W-:Y:S01]  /*cac0*/  STL [R1+0xeb0], R22 ;  /* 0x000eb01601007387 */ /* 0x000fe20000100800 */
[----:B------:R-:W-:-:S03]  /*cad0*/  IMAD R20, R20, UR7, RZ ;  /* 0x0000000714147c24 */ /* 0x000fc6000f8e02ff */
[----:B------:R0:W-:Y:S04]  /*cae0*/  STL [R1+0xe90], R21 ;  /* 0x000e901501007387 */ /* 0x0001e80000100800 */
[----:B------:R-:W4:Y:S04]  /*caf0*/  LDL.LU R24, [R1+0x5c] ;  /* 0x00005c0001187983 */ /* 0x000f280000300800 */
[----:B------:R1:W-:Y:S01]  /*cb00*/  STL [R1+0xeb8], R12 ;  /* 0x000eb80c01007387 */ /* 0x0003e20000100800 */
[----:B0-----:R-:W-:-:S03]  /*cb10*/  LEA R21, P0, R3, R4, 0x1 ;  /* 0x0000000403157211 */ /* 0x001fc600078008ff */
[----:B------:R0:W-:Y:S01]  /*cb20*/  STL [R1+0xe94], R11 ;  /* 0x000e940b01007387 */ /* 0x0001e20000100800 */
[----:B-1----:R-:W-:-:S03]  /*cb30*/  LEA.HI.X.SX32 R12, R10, R0, 0x1, P1 ;  /* 0x000000000a0c7211 */ /* 0x002fc600008f0eff */
[----:B------:R-:W-:Y:S01]  /*cb40*/  STL [R1+0xec0], R21 ;  /* 0x000ec01501007387 */ /* 0x000fe20000100800 */
[----:B------:R-:W-:Y:S02]  /*cb50*/  LEA.HI.X.SX32 R10, R9, R0, 0x1, P2 ;  /* 0x00000000090a7211 */ /* 0x000fe400010f0eff */
[-C--:B0-----:R-:W-:Y:S01]  /*cb60*/  LEA R11, P1, R2, R4.reuse, 0x1 ;  /* 0x00000004020b7211 */ /* 0x081fe200078208ff */
[----:B------:R-:W-:Y:S01]  /*cb70*/  STL [R1+0xe98], R12 ;  /* 0x000e980c01007387 */ /* 0x000fe20000100800 */
[----:B------:R-:W-:Y:S02]  /*cb80*/  LEA R9, P2, R20, R4, 0x1 ;  /* 0x0000000414097211 */ /* 0x000fe400078408ff */
[-C--:B------:R-:W-:Y:S01]  /*cb90*/  LEA.HI.X.SX32 R8, R8, R0.reuse, 0x1, P3 ;  /* 0x0000000008087211 */ /* 0x080fe200018f0eff */
[----:B------:R-:W-:Y:S04]  /*cba0*/  STL [R1+0xec8], R11 ;  /* 0x000ec80b01007387 */ /* 0x000fe80000100800 */
[----:B------:R-:W4:Y:S04]  /*cbb0*/  LDL.LU R23, [R1+0x6c] ;  /* 0x00006c0001177983 */ /* 0x000f280000300800 */
[----:B------:R-:W-:Y:S04]  /*cbc0*/  STL [R1+0xe9c], R10 ;  /* 0x000e9c0a01007387 */ /* 0x000fe80000100800 */
[----:B------:R-:W-:Y:S04]  /*cbd0*/  STL [R1+0xed0], R9 ;  /* 0x000ed00901007387 */ /* 0x000fe80000100800 */
[----:B------:R-:W4:Y:S04]  /*cbe0*/  LDL.LU R22, [R1+0x80] ;  /* 0x0000800001167983 */ /* 0x000f280000300800 */
[----:B------:R0:W-:Y:S02]  /*cbf0*/  STL [R1+0xea0], R8 ;  /* 0x000ea00801007387 */ /* 0x0001e40000100800 */
[----:B0-----:R-:W-:-:S02]  /*cc00*/  LEA.HI.X.SX32 R8, R7, R0, 0x1, P4 ;  /* 0x0000000007087211 */ /* 0x001fc400020f0eff */
[-C--:B--2---:R-:W-:Y:S02]  /*cc10*/  LEA R10, P4, R16, R4.reuse, 0x1 ;  /* 0x00000004100a7211 */ /* 0x084fe400078808ff */
[----:B---3--:R-:W-:-:S05]  /*cc20*/  LEA R9, P3, R14, R4, 0x1 ;  /* 0x000000040e097211 */ /* 0x008fca00078608ff */
[----:B------:R0:W-:Y:S04]  /*cc30*/  STL [R1+0xed8], R9 ;  /* 0x000ed80901007387 */ /* 0x0001e80000100800 */
[----:B------:R-:W2:Y:S04]  /*cc40*/  LDL.LU R7, [R1+0x64] ;  /* 0x0000640001077983 */ /* 0x000ea80000300800 */
[----:B------:R1:W-:Y:S01]  /*cc50*/  STL [R1+0xea4], R8 ;  /* 0x000ea40801007387 */ /* 0x0003e20000100800 */
[----:B0-----:R-:W-:-:S03]  /*cc60*/  LEA.HI.X.SX32 R9, R6, R0, 0x1, P5 ;  /* 0x0000000006097211 */ /* 0x001fc600028f0eff */
[----:B-1----:R-:W3:Y:S04]  /*cc70*/  LDL.LU R8, [R1+0x8c] ;  /* 0x00008c0001087983 */ /* 0x002ee80000300800 */
[----:B------:R0:W-:Y:S04]  /*cc80*/  STL [R1+0xee0], R10 ;  /* 0x000ee00a01007387 */ /* 0x0001e80000100800 */
[----:B------:R-:W2:Y:S01]  /*cc90*/  LDL.LU R6, [R1+0x40] ;  /* 0x0000400001067983 */ /* 0x000ea20000300800 */
[----:B0-----:R-:W-:-:S03]  /*cca0*/  LEA R10, P5, R19, R4, 0x1 ;  /* 0x00000004130a7211 */ /* 0x001fc600078a08ff */
[----:B------:R0:W-:Y:S04]  /*ccb0*/  STL [R1+0xeac], R9 ;  /* 0x000eac0901007387 */ /* 0x0001e80000100800 */
[----:B------:R-:W3:Y:S04]  /*ccc0*/  LDL.LU R21, [R1+0x98] ;  /* 0x0000980001157983 */ /* 0x000ee80000300800 */
[----:B------:R-:W-:Y:S04]  /*ccd0*/  STL [R1+0xee8], R10 ;  /* 0x000ee80a01007387 */ /* 0x000fe80000100800 */
[----:B------:R-:W3:Y:S01]  /*cce0*/  LDL.LU R61, [R1+0xa8] ;  /* 0x0000a800013d7983 */ /* 0x000ee20000300800 */
[----:B0-----:R-:W-:-:S02]  /*ccf0*/  LEA.HI.X.SX32 R9, R5, R0, 0x1, P6 ;  /* 0x0000000005097211 */ /* 0x001fc400030f0eff */
[----:B------:R-:W-:Y:S02]  /*cd00*/  LEA R5, P6, R18, R4, 0x1 ;  /* 0x0000000412057211 */ /* 0x000fe400078c08ff */
[----:B------:R-:W-:Y:S01]  /*cd10*/  LEA.HI.X.SX32 R3, R3, R0, 0x1, P0 ;  /* 0x0000000003037211 */ /* 0x000fe200000f0eff */
[----:B------:R0:W-:Y:S04]  /*cd20*/  STL [R1+0xeb4], R9 ;  /* 0x000eb40901007387 */ /* 0x0001e80000100800 */
[----:B------:R1:W-:Y:S04]  /*cd30*/  STL [R1+0xef0], R5 ;  /* 0x000ef00501007387 */ /* 0x0003e80000100800 */
[----:B0-----:R-:W3:Y:S01]  /*cd40*/  LDL.LU R9, [R1+0xb4] ;  /* 0x0000b40001097983 */ /* 0x001ee20000300800 */
[----:B-1----:R-:W-:-:S03]  /*cd50*/  LEA R5, P0, R17, R4, 0x1 ;  /* 0x0000000411057211 */ /* 0x002fc600078008ff */
[----:B------:R0:W-:Y:S04]  /*cd60*/  STL [R1+0xebc], R3 ;  /* 0x000ebc0301007387 */ /* 0x0001e80000100800 */
[----:B------:R-:W3:Y:S01]  /*cd70*/  LDL.LU R60, [R1+0xbc] ;  /* 0x0000bc00013c7983 */ /* 0x000ee20000300800 */
[----:B0-----:R-:W-:-:S03]  /*cd80*/  LEA.HI.X.SX32 R3, R2, R0, 0x1, P1 ;  /* 0x0000000002037211 */ /* 0x001fc600008f0eff */
[----:B------:R-:W-:Y:S04]  /*cd90*/  STL [R1+0xef8], R5 ;  /* 0x000ef80501007387 */ /* 0x000fe80000100800 */
[----:B------:R0:W-:Y:S04]  /*cda0*/  STL [R1+0xec4], R3 ;  /* 0x000ec40301007387 */ /* 0x0001e80000100800 */
[----:B------:R-:W3:Y:S01]  /*cdb0*/  LDL.LU R10, [R1+0xb8] ;  /* 0x0000b800010a7983 */ /* 0x000ee20000300800 */
[----:B0-----:R-:W-:Y:S02]  /*cdc0*/  LEA.HI.X.SX32 R3, R20, R0, 0x1, P2 ;  /* 0x0000000014037211 */ /* 0x001fe400010f0eff */
[----:B--2---:R-:W-:-:S05]  /*cdd0*/  LEA R2, P1, R6, R4, 0x1 ;  /* 0x0000000406027211 */ /* 0x004fca00078208ff */
[----:B------:R4:W-:Y:S04]  /*cde0*/  STL [R1+0xf00], R2 ;  /* 0x000f000201007387 */ /* 0x0009e80000100800 */
[----:B------:R0:W-:Y:S04]  /*cdf0*/  STL [R1+0xecc], R3 ;  /* 0x000ecc0301007387 */ /* 0x0001e80000100800 */
[----:B------:R-:W2:Y:S01]  /*ce00*/  LDL.LU R11, [R1+0xb0] ;  /* 0x0000b000010b7983 */ /* 0x000ea20000300800 */
[----:B----4-:R-:W-:Y:S02]  /*ce10*/  LEA R2, P2, R25, R4, 0x1 ;  /* 0x0000000419027211 */ /* 0x010fe400078408ff */
[----:B0-----:R-:W-:-:S03]  /*ce20*/  LEA.HI.X.SX32 R3, R14, R0, 0x1, P3 ;  /* 0x000000000e037211 */ /* 0x001fc600018f0eff */
[----:B------:R0:W-:Y:S04]  /*ce30*/  STL [R1+0xf08], R2 ;  /* 0x000f080201007387 */ /* 0x0001e80000100800 */
[----:B------:R-:W4:Y:S04]  /*ce40*/  LDL.LU R12, [R1+0xac] ;  /* 0x0000ac00010c7983 */ /* 0x000f280000300800 */
[----:B------:R1:W-:Y:S01]  /*ce50*/  STL [R1+0xed4], R3 ;  /* 0x000ed40301007387 */ /* 0x0003e20000100800 */
[----:B0-----:R-:W-:-:S05]  /*ce60*/  LEA R2, P3, R24, R4, 0x1 ;  /* 0x0000000418027211 */ /* 0x001fca00078608ff */
[----:B------:R0:W-:Y:S01]  /*ce70*/  STL [R1+0xf10], R2 ;  /* 0x000f100201007387 */ /* 0x0001e20000100800 */
[----:B-1----:R-:W-:-:S03]  /*ce80*/  LEA.HI.X.SX32 R3, R16, R0, 0x1, P4 ;  /* 0x0000000010037211 */ /* 0x002fc600020f0eff */
[----:B------:R-:W4:Y:S04]  /*ce90*/  LDL.LU R14, [R1+0xa4] ;  /* 0x0000a400010e7983 */ /* 0x000f280000300800 */
[----:B------:R1:W-:Y:S01]  /*cea0*/  STL [R1+0xedc], R3 ;  /* 0x000edc0301007387 */ /* 0x0003e20000100800 */
[----:B0-----:R-:W-:-:S05]  /*ceb0*/  LEA R2, P4, R7, R4, 0x1 ;  /* 0x0000000407027211 */ /* 0x001fca00078808ff */
[----:B------:R0:W-:Y:S01]  /*cec0*/  STL [R1+0xf18], R2 ;  /* 0x000f180201007387 */ /* 0x0001e20000100800 */
[----:B-1----:R-:W-:-:S03]  /*ced0*/  LEA.HI.X.SX32 R3, R19, R0, 0x1, P5 ;  /* 0x0000000013037211 */ /* 0x002fc600028f0eff */
[----:B------:R-:W4:Y:S04]  /*cee0*/  LDL.LU R16, [R1+0xa0] ;  /* 0x0000a00001107983 */ /* 0x000f280000300800 */
[----:B------:R1:W-:Y:S01]  /*cef0*/  STL [R1+0xee4], R3 ;  /* 0x000ee40301007387 */ /* 0x0003e20000100800 */
[----:B0-----:R-:W-:-:S03]  /*cf00*/  LEA R2, P5, R23, R4, 0x1 ;  /* 0x0000000417027211 */ /* 0x001fc600078a08ff */
[----:B------:R-:W4:Y:S01]  /*cf10*/  LDL.LU R19, [R1+0x9c] ;  /* 0x00009c0001137983 */ /* 0x000f220000300800 */
[----:B-1----:R-:W-:-:S03]  /*cf20*/  LEA.HI.X.SX32 R3, R18, R0, 0x1, P6 ;  /* 0x0000000012037211 */ /* 0x002fc600030f0eff */
[----:B------:R0:W-:Y:S04]  /*cf30*/  STL [R1+0xf20], R2 ;  /* 0x000f200201007387 */ /* 0x0001e80000100800 */
[----:B------:R1:W-:Y:S04]  /*cf40*/  STL [R1+0xeec], R3 ;  /* 0x000eec0301007387 */ /* 0x0003e80000100800 */
[----:B------:R-:W4:Y:S01]  /*cf50*/  LDL.LU R18, [R1+0x94] ;  /* 0x0000940001127983 */ /* 0x000f220000300800 */
[----:B0-----:R-:W-:Y:S02]  /*cf60*/  LEA R2, P6, R22, R4, 0x1 ;  /* 0x0000000416027211 */ /* 0x001fe400078c08ff */
[----:B-1----:R-:W-:-:S03]  /*cf70*/  LEA.HI.X.SX32 R3, R17, R0, 0x1, P0 ;  /* 0x0000000011037211 */ /* 0x002fc600000f0eff */
[----:B------:R3:W-:Y:S04]  /*cf80*/  STL [R1+0xf28], R2 ;  /* 0x000f280201007387 */ /* 0x0007e80000100800 */
[----:B------:R-:W-:Y:S04]  /*cf90*/  STL [R1+0xef4], R3 ;  /* 0x000ef40301007387 */ /* 0x000fe80000100800 */
[----:B------:R-:W4:Y:S01]  /*cfa0*/  LDL.LU R17, [R1+0x90] ;  /* 0x0000900001117983 */ /* 0x000f220000300800 */
[----:B------:R-:W-:Y:S02]  /*cfb0*/  LEA.HI.X.SX32 R5, R6, R0, 0x1, P1 ;  /* 0x0000000006057211 */ /* 0x000fe400008f0eff */
[----:B---3--:R-:W-:-:S05]  /*cfc0*/  LEA R2, P0, R8, R4, 0x1 ;  /* 0x0000000408027211 */ /* 0x008fca00078008ff */
[----:B------:R0:W-:Y:S04]  /*cfd0*/  STL [R1+0xf30], R2 ;  /* 0x000f300201007387 */ /* 0x0001e80000100800 */
[----:B------:R1:W-:Y:S01]  /*cfe0*/  STL [R1+0xefc], R5 ;  /* 0x000efc0501007387 */ /* 0x0003e20000100800 */
[----:B0-----:R-:W-:-:S03]  /*cff0*/  LEA.HI.X.SX32 R2, R25, R0, 0x1, P2 ;  /* 0x0000000019027211 */ /* 0x001fc600010f0eff */
[----:B------:R-:W3:Y:S01]  /*d000*/  LDL.LU R25, [R1+0x88] ;  /* 0x0000880001197983 */ /* 0x000ee20000300800 */
[-C--:B------:R-:W-:Y:S02]  /*d010*/  LEA R3, P1, R21, R4.reuse, 0x1 ;  /* 0x0000000415037211 */ /* 0x080fe400078208ff */
[----:B-1----:R-:W-:-:S03]  /*d020*/  LEA R5, P2, R61, R4, 0x1 ;  /* 0x000000043d057211 */ /* 0x002fc600078408ff */
[----:B------:R0:W-:Y:S04]  /*d030*/  STL [R1+0xf38], R3 ;  /* 0x000f380301007387 */ /* 0x0001e80000100800 */
[----:B------:R1:W-:Y:S04]  /*d040*/  STL [R1+0xf04], R2 ;  /* 0x000f040201007387 */ /* 0x0003e80000100800 */
[----:B------:R1:W-:Y:S01]  /*d050*/  STL [R1+0xf40], R5 ;  /* 0x000f400501007387 */ /* 0x0003e20000100800 */
[----:B0-----:R-:W-:-:S03]  /*d060*/  LEA.HI.X.SX32 R3, R24, R0, 0x1, P3 ;  /* 0x0000000018037211 */ /* 0x001fc600018f0eff */
[----:B------:R-:W3:Y:S01]  /*d070*/  LDL.LU R24, [R1+0x84] ;  /* 0x0000840001187983 */ /* 0x000ee20000300800 */
[----:B-1----:R-:W-:Y:S02]  /*d080*/  LEA R2, P3, R9, R4, 0x1 ;  /* 0x0000000409027211 */ /* 0x002fe400078608ff */
[----:B------:R-:W-:Y:S01]  /*d090*/  LEA.HI.X.SX32 R5, R7, R0, 0x1, P4 ;  /* 0x0000000007057211 */ /* 0x000fe200020f0eff */
[----:B------:R0:W-:Y:S04]  /*d0a0*/  STL [R1+0xf0c], R3 ;  /* 0x000f0c0301007387 */ /* 0x0001e80000100800 */
[----:B------:R1:W-:Y:S04]  /*d0b0*/  STL [R1+0xf48], R2 ;  /* 0x000f480201007387 */ /* 0x0003e80000100800 */
[----:B------:R1:W-:Y:S01]  /*d0c0*/  STL [R1+0xf14], R5 ;  /* 0x000f140501007387 */ /* 0x0003e20000100800 */
[----:B0-----:R-:W-:-:S02]  /*d0d0*/  LEA R3, P4, R60, R4, 0x1 ;  /* 0x000000043c037211 */ /* 0x001fc400078808ff */
[----:B-1----:R-:W-:Y:S02]  /*d0e0*/  LEA.HI.X.SX32 R2, R23, R0, 0x1, P5 ;  /* 0x0000000017027211 */ /* 0x002fe400028f0eff */
[----:B------:R-:W3:Y:S01]  /*d0f0*/  LDL.LU R23, [R1+0x7c] ;  /* 0x00007c0001177983 */ /* 0x000ee20000300800 */
[----:B------:R-:W-:-:S03]  /*d100*/  LEA R5, P5, R10, R4, 0x1 ;  /* 0x000000040a057211 */ /* 0x000fc600078a08ff */
[----:B------:R0:W-:Y:S04]  /*d110*/  STL [R1+0xf50], R3 ;  /* 0x000f500301007387 */ /* 0x0001e80000100800 */
[----:B------:R-:W-:Y:S04]  /*d120*/  STL [R1+0xf1c], R2 ;  /* 0x000f1c0201007387 */ /* 0x000fe80000100800 */
[----:B------:R1:W-:Y:S01]  /*d130*/  STL [R1+0xf58], R5 ;  /* 0x000f580501007387 */ /* 0x0003e20000100800 */
[----:B0-----:R-:W-:-:S03]  /*d140*/  LEA.HI.X.SX32 R3, R22, R0, 0x1, P6 ;  /* 0x0000000016037211 */ /* 0x001fc600030f0eff */
[----:B------:R-:W3:Y:S01]  /*d150*/  LDL.LU R22, [R1+0x78] ;  /* 0x0000780001167983 */ /* 0x000ee20000300800 */
[----:B-1----:R-:W-:-:S03]  /*d160*/  LEA.HI.X.SX32 R5, R8, R0, 0x1, P0 ;  /* 0x0000000008057211 */ /* 0x002fc600000f0eff */
[----:B------:R4:W-:Y:S01]  /*d170*/  STL [R1+0xf24], R3 ;  /* 0x000f240301007387 */ /* 0x0009e20000100800 */
[----:B--2---:R-:W-:-:S05]  /*d180*/  LEA R2, P6, R11, R4, 0x1 ;  /* 0x000000040b027211 */ /* 0x004fca00078c08ff */
[----:B------:R0:W-:Y:S04]  /*d190*/  STL [R1+0xf60], R2 ;  /* 0x000f600201007387 */ /* 0x0001e80000100800 */
[----:B------:R1:W-:Y:S01]  /*d1a0*/  STL [R1+0xf2c], R5 ;  /* 0x000f2c0501007387 */ /* 0x0003e20000100800 */
[----:B----4-:R-:W-:Y:S02]  /*d1b0*/  LEA R3, P0, R12, R4, 0x1 ;  /* 0x000000040c037211 */ /* 0x010fe400078008ff */
[----:B0-----:R-:W-:Y:S02]  /*d1c0*/  LEA.HI.X.SX32 R2, R21, R0, 0x1, P1 ;  /* 0x0000000015027211 */ /* 0x001fe400008f0eff */
[----:B------:R-:W2:Y:S04]  /*d1d0*/  LDL.LU R21, [R1+0x74] ;  /* 0x0000740001157983 */ /* 0x000ea80000300800 */
[----:B------:R0:W-:Y:S01]  /*d1e0*/  STL [R1+0xf68], R3 ;  /* 0x000f680301007387 */ /* 0x0001e20000100800 */
[----:B-1----:R-:W-:-:S03]  /*d1f0*/  LEA R5, P1, R14, R4, 0x1 ;  /* 0x000000040e057211 */ /* 0x002fc600078208ff */
[----:B------:R1:W-:Y:S01]  /*d200*/  STL [R1+0xf34], R2 ;  /* 0x000f340201007387 */ /* 0x0003e20000100800 */
[----:B0-----:R-:W-:-:S03]  /*d210*/  LEA.HI.X.SX32 R3, R61, R0, 0x1, P2 ;  /* 0x000000003d037211 */ /* 0x001fc600010f0eff */
[----:B------:R0:W-:Y:S04]  /*d220*/  STL [R1+0xf70], R5 ;  /* 0x000f700501007387 */ /* 0x0001e80000100800 */
[----:B------:R-:W4:Y:S01]  /*d230*/  LDL.LU R61, [R1+0x70] ;  /* 0x00007000013d7983 */ /* 0x000f220000300800 */
[----:B-1----:R-:W-:Y:S02]  /*d240*/  LEA R2, P2, R16, R4, 0x1 ;  /* 0x0000000410027211 */ /* 0x002fe400078408ff */
[----:B0-----:R-:W-:Y:S01]  /*d250*/  LEA.HI.X.SX32 R5, R9, R0, 0x1, P3 ;  /* 0x0000000009057211 */ /* 0x001fe200018f0eff */
[----:B------:R0:W-:Y:S04]  /*d260*/  STL [R1+0xf3c], R3 ;  /* 0x000f3c0301007387 */ /* 0x0001e80000100800 */
[----:B------:R1:W-:Y:S04]  /*d270*/  STL [R1+0xf78], R2 ;  /* 0x000f780201007387 */ /* 0x0003e80000100800 */
[----:B------:R1:W-:Y:S01]  /*d280*/  STL [R1+0xf44], R5 ;  /* 0x000f440501007387 */ /* 0x0003e20000100800 */
[----:B0-----:R-:W-:-:S02]  /*d290*/  LEA R3, P3, R19, R4, 0x1 ;  /* 0x0000000413037211 */ /* 0x001fc400078608ff */
[----:B-1----:R-:W-:Y:S02]  /*d2a0*/  LEA.HI.X.SX32 R2, R60, R0, 0x1, P4 ;  /* 0x000000003c027211 */ /* 0x002fe400020f0eff */
[----:B------:R-:W4:Y:S01]  /*d2b0*/  LDL.LU R60, [R1+0x68] ;  /* 0x00006800013c7983 */ /* 0x000f220000300800 */
[----:B------:R-:W-:-:S03]  /*d2c0*/  LEA R5, P4, R18, R4, 0x1 ;  /* 0x0000000412057211 */ /* 0x000fc600078808ff */
[----:B------:R0:W-:Y:S04]  /*d2d0*/  STL [R1+0xf80], R3 ;  /* 0x000f800301007387 */ /* 0x0001e80000100800 */
[----:B------:R1:W-:Y:S04]  /*d2e0*/  STL [R1+0xf4c], R2 ;  /* 0x000f4c0201007387 */ /* 0x0003e80000100800 */
[----:B------:R-:W-:Y:S01]  /*d2f0*/  STL [R1+0xf88], R5 ;  /* 0x000f880501007387 */ /* 0x000fe20000100800 */
[----:B0-----:R-:W-:-:S03]  /*d300*/  LEA.HI.X.SX32 R3, R10, R0, 0x1, P5 ;  /* 0x000000000a037211 */ /* 0x001fc600028f0eff */
[----:B------:R-:W4:Y:S01]  /*d310*/  LDL.LU R20, [R1+0x60] ;  /* 0x0000600001147983 */ /* 0x000f220000300800 */
[----:B-1----:R-:W-:-:S03]  /*d320*/  LEA R2, P5, R17, R4, 0x1 ;  /* 0x0000000411027211 */ /* 0x002fc600078a08ff */
[----:B------:R0:W-:Y:S04]  /*d330*/  STL [R1+0xf54], R3 ;  /* 0x000f540301007387 */ /* 0x0001e80000100800 */
[----:B------:R1:W-:Y:S01]  /*d340*/  STL [R1+0xf90], R2 ;  /* 0x000f900201007387 */ /* 0x0003e20000100800 */
[----:B0-----:R-:W-:-:S03]  /*d350*/  LEA.HI.X.SX32 R3, R11, R0, 0x1, P6 ;  /* 0x000000000b037211 */ /* 0x001fc600030f0eff */
[----:B-1----:R-:W4:Y:S04]  /*d360*/  LDL.LU R2, [R1+0x58] ;  /* 0x0000580001027983 */ /* 0x002f280000300800 */
[----:B------:R0:W-:Y:S01]  /*d370*/  STL [R1+0xf5c], R3 ;  /* 0x000f5c0301007387 */ /* 0x0001e20000100800 */
[----:B---3--:R-:W-:-:S03]  /*d380*/  LEA R5, P6, R25, R4, 0x1 ;  /* 0x0000000419057211 */ /* 0x008fc600078c08ff */
[----:B0-----:R-:W3:Y:S01]  /*d390*/  LDL.LU R3, [R1+0x54] ;  /* 0x0000540001037983 */ /* 0x001ee20000300800 */
[----:B------:R-:W-:-:S03]  /*d3a0*/  LEA.HI.X.SX32 R6, R12, R0, 0x1, P0 ;  /* 0x000000000c067211 */ /* 0x000fc600000f0eff */
[----:B------:R0:W-:Y:S04]  /*d3b0*/  STL [R1+0xf98], R5 ;  /* 0x000f980501007387 */ /* 0x0001e80000100800 */
[----:B0-----:R-:W3:Y:S01]  /*d3c0*/  LDL.LU R5, [R1+0x50] ;  /* 0x0000500001057983 */ /* 0x001ee20000300800 */
[----:B------:R-:W-:-:S03]  /*d3d0*/  LEA R7, P0, R24, R4, 0x1 ;  /* 0x0000000418077211 */ /* 0x000fc600078008ff */
[----:B------:R0:W-:Y:S04]  /*d3e0*/  STL [R1+0xf64], R6 ;  /* 0x000f640601007387 */ /* 0x0001e80000100800 */
[----:B0-----:R-:W3:Y:S01]  /*d3f0*/  LDL.LU R6, [R1+0x48] ;  /* 0x0000480001067983 */ /* 0x001ee20000300800 */
[----:B------:R-:W-:-:S03]  /*d400*/  LEA.HI.X.SX32 R8, R14, R0, 0x1, P1 ;  /* 0x000000000e087211 */ /* 0x000fc600008f0eff */
[----:B------:R0:W-:Y:S04]  /*d410*/  STL [R1+0xfa0], R7 ;  /* 0x000fa00701007387 */ /* 0x0001e80000100800 */
[----:B0-----:R-:W3:Y:S04]  /*d420*/  LDL.LU R7, [R1+0x44] ;  /* 0x0000440001077983 */ /* 0x001ee80000300800 */
[----:B------:R0:W-:Y:S04]  /*d430*/  STL [R1+0xf6c], R8 ;  /* 0x000f6c0801007387 */ /* 0x0001e80000100800 */
[----:B0-----:R-:W3:Y:S01]  /*d440*/  LDL.LU R8, [R1+0x3c] ;  /* 0x00003c0001087983 */ /* 0x001ee20000300800 */
[----:B------:R-:W-:-:S02]  /*d450*/  LEA R9, P1, R23, R4, 0x1 ;  /* 0x0000000417097211 */ /* 0x000fc400078208ff */
[----:B------:R-:W-:Y:S02]  /*d460*/  LEA.HI.X.SX32 R10, R16, R0, 0x1, P2 ;  /* 0x00000000100a7211 */ /* 0x000fe400010f0eff */
[----:B------:R-:W-:Y:S01]  /*d470*/  LEA R11, P2, R22, R4, 0x1 ;  /* 0x00000004160b7211 */ /* 0x000fe200078408ff */
[----:B------:R0:W-:Y:S01]  /*d480*/  STL [R1+0xfa8], R9 ;  /* 0x000fa80901007387 */ /* 0x0001e20000100800 */
[-C--:B------:R-:W-:Y:S02]  /*d490*/  LEA.HI.X.SX32 R12, R19, R0.reuse, 0x1, P3 ;  /* 0x00000000130c7211 */ /* 0x080fe400018f0eff */
[-C--:B------:R-:W-:Y:S01]  /*d4a0*/  LEA.HI.X.SX32 R16, R18, R0.reuse, 0x1, P4 ;  /* 0x0000000012107211 */ /* 0x080fe200020f0eff */
[----:B0-----:R-:W3:Y:S04]  /*d4b0*/  LDL.LU R9, [R1+0x38] ;  /* 0x0000380001097983 */ /* 0x001ee80000300800 */
[----:B------:R0:W-:Y:S01]  /*d4c0*/  STL [R1+0xf74], R10 ;  /* 0x000f740a01007387 */ /* 0x0001e20000100800 */
[----:B------:R-:W-:-:S03]  /*d4d0*/  LEA.HI.X.SX32 R18, R17, R0, 0x1, P5 ;  /* 0x0000000011127211 */ /* 0x000fc600028f0eff */
[----:B0-----:R-:W3:Y:S04]  /*d4e0*/  LDL.LU R10, [R1+0x30] ;  /* 0x00003000010a7983 */ /* 0x001ee80000300800 */
[----:B------:R0:W-:Y:S01]  /*d4f0*/  STL [R1+0xfb0], R11 ;  /* 0x000fb00b01007387 */ /* 0x0001e20000100800 */
[----:B------:R-:W-:-:S03]  /*d500*/  LEA.HI.X.SX32 R25, R25, R0, 0x1, P6 ;  /* 0x0000000019197211 */ /* 0x000fc600030f0eff */
[----:B0-----:R-:W3:Y:S04]  /*d510*/  LDL.LU R11, [R1+0x2c] ;  /* 0x00002c00010b7983 */ /* 0x001ee80000300800 */
[----:B------:R0:W-:Y:S04]  /*d520*/  STL [R1+0xf7c], R12 ;  /* 0x000f7c0c01007387 */ /* 0x0001e80000100800 */
[----:B0-----:R-:W3:Y:S01]  /*d530*/  LDL.LU R12, [R1+0x24] ;  /* 0x00002400010c7983 */ /* 0x001ee20000300800 */
[-C--:B------:R-:W-:Y:S02]  /*d540*/  LEA.HI.X.SX32 R24, R24, R0.reuse, 0x1, P0 ;  /* 0x0000000018187211 */ /* 0x080fe400000f0eff */
[----:B------:R-:W-:-:S02]  /*d550*/  LEA.HI.X.SX32 R23, R23, R0, 0x1, P1 ;  /* 0x0000000017177211 */ /* 0x000fc400008f0eff */
[----:B------:R-:W-:Y:S02]  /*d560*/  LEA.HI.X.SX32 R22, R22, R0, 0x1, P2 ;  /* 0x0000000016167211 */ /* 0x000fe400010f0eff */
[----:B--2---:R-:W-:-:S05]  /*d570*/  LEA R14, P3, R21, R4, 0x1 ;  /* 0x00000004150e7211 */ /* 0x004fca00078608ff */
[----:B------:R0:W-:Y:S04]  /*d580*/  STL [R1+0xfb8], R14 ;  /* 0x000fb80e01007387 */ /* 0x0001e80000100800 */
[----:B0-----:R-:W2:Y:S01]  /*d590*/  LDL.LU R14, [R1+0x20] ;  /* 0x00002000010e7983 */ /* 0x001ea20000300800 */
[----:B----4-:R-:W-:-:S03]  /*d5a0*/  LEA R19, P4, R61, R4, 0x1 ;  /* 0x000000043d137211 */ /* 0x010fc600078808ff */
[----:B------:R0:W-:Y:S04]  /*d5b0*/  STL [R1+0xf84], R16 ;  /* 0x000f841001007387 */ /* 0x0001e80000100800 */
[----:B0-----:R-:W4:Y:S04]  /*d5c0*/  LDL.LU R16, [R1+0x18] ;  /* 0x0000180001107983 */ /* 0x001f280000300800 */
[----:B------:R0:W-:Y:S01]  /*d5d0*/  STL [R1+0xfc0], R19 ;  /* 0x000fc01301007387 */ /* 0x0001e20000100800 */
[----:B------:R-:W-:-:S03]  /*d5e0*/  LEA R17, P5, R60, R4, 0x1 ;  /* 0x000000043c117211 */ /* 0x000fc600078a08ff */
[----:B0-----:R-:W4:Y:S04]  /*d5f0*/  LDL.LU R19, [R1+0x14] ;  /* 0x0000140001137983 */ /* 0x001f280000300800 */
[----:B------:R0:W-:Y:S04]  /*d600*/  STL [R1+0xf8c], R18 ;  /* 0x000f8c1201007387 */ /* 0x0001e80000100800 */
[----:B0-----:R-:W4:Y:S04]  /*d610*/  LDL.LU R18, [R1+0x10] ;  /* 0x0000100001127983 */ /* 0x001f280000300800 */
[----:B------:R0:W-:Y:S04]  /*d620*/  STL [R1+0xfc8], R17 ;  /* 0x000fc81101007387 */ /* 0x0001e80000100800 */
[----:B0-----:R-:W4:Y:S04]  /*d630*/  LDL.LU R17, [R1+0x8] ;  /* 0x0000080001117983 */ /* 0x001f280000300800 */
[----:B------:R0:W-:Y:S02]  /*d640*/  STL [R1+0xf94], R25 ;  /* 0x000f941901007387 */ /* 0x0001e40000100800 */
[----:B0-----:R-:W-:-:S05]  /*d650*/  LEA R25, P6, R20, R4, 0x1 ;  /* 0x0000000414197211 */ /* 0x001fca00078c08ff */
[----:B------:R0:W-:Y:S04]  /*d660*/  STL [R1+0xfd0], R25 ;  /* 0x000fd01901007387 */ /* 0x0001e80000100800 */
[----:B0-----:R-:W4:Y:S04]  /*d670*/  LDL.LU R25, [R1+0x144c] ;  /* 0x00144c0001197983 */ /* 0x001f280000300800 */
[----:B------:R0:W-:Y:S02]  /*d680*/  STL [R1+0xf9c], R24 ;  /* 0x000f9c1801007387 */ /* 0x0001e40000100800 */
[----:B0-----:R-:W-:-:S05]  /*d690*/  LEA R24, P0, R2, R4, 0x1 ;  /* 0x0000000402187211 */ /* 0x001fca00078008ff */
[----:B------:R0:W-:Y:S04]  /*d6a0*/  STL [R1+0xfd8], R24 ;  /* 0x000fd81801007387 */ /* 0x0001e80000100800 */
[----:B0-----:R-:W4:Y:S04]  /*d6b0*/  LDL.LU R24, [R1+0x1448] ;  /* 0x0014480001187983 */ /* 0x001f280000300800 */
[----:B------:R3:W-:Y:S02]  /*d6c0*/  STL [R1+0xfa4], R23 ;  /* 0x000fa41701007387 */ /* 0x0007e40000100800 */
[----:B---3--:R-:W-:-:S05]  /*d6d0*/  LEA R23, P1, R3, R4, 0x1 ;  /* 0x0000000403177211 */ /* 0x008fca00078208ff */
[----:B------:R0:W-:Y:S01]  /*d6e0*/  STL [R1+0xfe0], R23 ;  /* 0x000fe01701007387 */ /* 0x0001e20000100800 */
[----:B------:R-:W-:-:S03]  /*d6f0*/  LEA.HI.X.SX32 R21, R21, R0, 0x1, P3 ;  /* 0x0000000015157211 */ /* 0x000fc600018f0eff */
[----:B0-----:R-:W3:Y:S04]  /*d700*/  LDL.LU R23, [R1+0x1444] ;  /* 0x0014440001177983 */ /* 0x001ee80000300800 */
[----:B------:R0:W-:Y:S02]  /*d710*/  STL [R1+0xfac], R22 ;  /* 0x000fac1601007387 */ /* 0x0001e40000100800 */
[----:B0-----:R-:W-:-:S05]  /*d720*/  LEA R22, P2, R5, R4, 0x1 ;  /* 0x0000000405167211 */ /* 0x001fca00078408ff */
        /* <DEDUP_REMOVED lines=10> */
[----:B------:R0:W-:Y:S04]  /*d7d0*/  STL [R1+0xff8], R61 ;  /* 0x000ff83d01007387 */ /* 0x0001e80000100800 */
[----:B0-----:R-:W3:Y:S04]  /*d7e0*/  LDL.LU R61, [R1+0x1438] ;  /* 0x00143800013d7983 */ /* 0x001ee80000300800 */
[----:B------:R0:W-:Y:S02]  /*d7f0*/  STL [R1+0xfc4], R60 ;  /* 0x000fc43c01007387 */ /* 0x0001e40000100800 */
[----:B0-----:R-:W-:-:S05]  /*d800*/  LEA R60, P5, R8, R4, 0x1 ;  /* 0x00000004083c7211 */ /* 0x001fca00078a08ff */
[----:B------:R0:W-:Y:S04]  /*d810*/  STL [R1+0x1000], R60 ;  /* 0x0010003c01007387 */ /* 0x0001e80000100800 */
[----:B0-----:R-:W3:Y:S01]  /*d820*/  LDL.LU R60, [R1+0x1434] ;  /* 0x00143400013c7983 */ /* 0x001ee20000300800 */
[----:B------:R-:W-:-:S05]  /*d830*/  LEA.HI.X.SX32 R20, R20, R0, 0x1, P6 ;  /* 0x0000000014147211 */ /* 0x000fca00030f0eff */
[----:B------:R0:W-:Y:S01]  /*d840*/  STL [R1+0xfcc], R20 ;  /* 0x000fcc1401007387 */ /* 0x0001e20000100800 */
[----:B------:R-:W-:Y:S02]  /*d850*/  LEA.HI.X.SX32 R2, R2, R0, 0x1, P0 ;  /* 0x0000000002027211 */ /* 0x000fe400000f0eff */
[----:B0-----:R-:W-:-:S05]  /*d860*/  LEA R20, P6, R9, R4, 0x1 ;  /* 0x0000000409147211 */ /* 0x001fca00078c08ff */
[----:B------:R0:W-:Y:S04]  /*d870*/  STL [R1+0x1008], R20 ;  /* 0x0010081401007387 */ /* 0x0001e80000100800 */
[----:B------:R1:W-:Y:S01]  /*d880*/  STL [R1+0xfd4], R2 ;  /* 0x000fd40201007387 */ /* 0x0003e20000100800 */
[----:B0-----:R-:W-:Y:S02]  /*d890*/  LEA R20, P0, R10, R4, 0x1 ;  /* 0x000000040a147211 */ /* 0x001fe400078008ff */
[----:B-1----:R-:W-:-:S03]  /*d8a0*/  LEA.HI.X.SX32 R2, R3, R0, 0x1, P1 ;  /* 0x0000000003027211 */ /* 0x002fc600008f0eff */
[----:B------:R0:W-:Y:S01]  /*d8b0*/  STL [R1+0x1010], R20 ;  /* 0x0010101401007387 */ /* 0x0001e20000100800 */
[----:B------:R-:W-:-:S03]  /*d8c0*/  LEA.HI.X.SX32 R3, R5, R0, 0x1, P2 ;  /* 0x0000000005037211 */ /* 0x000fc600010f0eff */
[----:B------:R1:W-:Y:S01]  /*d8d0*/  STL [R1+0xfdc], R2 ;  /* 0x000fdc0201007387 */ /* 0x0003e20000100800 */
[----:B------:R-:W-:Y:S02]  /*d8e0*/  LEA.HI.X.SX32 R5, R6, R0, 0x1, P3 ;  /* 0x0000000006057211 */ /* 0x000fe400018f0eff */
[-C--:B0-----:R-:W-:Y:S02]  /*d8f0*/  LEA R20, P1, R11, R4.reuse, 0x1 ;  /* 0x000000040b147211 */ /* 0x081fe400078208ff */
[----:B-1----:R-:W-:-:S03]  /*d900*/  LEA R2, P2, R12, R4, 0x1 ;  /* 0x000000040c027211 */ /* 0x002fc600078408ff */
[----:B------:R-:W-:Y:S04]  /*d910*/  STL [R1+0x1018], R20 ;  /* 0x0010181401007387 */ /* 0x000fe80000100800 */
[----:B------:R2:W-:Y:S04]  /*d920*/  STL [R1+0xfe4], R3 ;  /* 0x000fe40301007387 */ /* 0x0005e80000100800 */
[----:B------:R0:W-:Y:S04]  /*d930*/  STL [R1+0x1020], R2 ;  /* 0x0010200201007387 */ /* 0x0001e80000100800 */
[----:B------:R4:W-:Y:S01]  /*d940*/  STL [R1+0xfec], R5 ;  /* 0x000fec0501007387 */ /* 0x0009e20000100800 */
[----:B--2---:R-:W-:-:S02]  /*d950*/  LEA R3, P3, R14, R4, 0x1 ;  /* 0x000000040e037211 */ /* 0x004fc400078608ff */
[----:B0-----:R-:W-:-:S03]  /*d960*/  LEA.HI.X.SX32 R2, R7, R0, 0x1, P4 ;  /* 0x0000000007027211 */ /* 0x001fc600020f0eff */
[----:B------:R0:W-:Y:S01]  /*d970*/  STL [R1+0x1028], R3 ;  /* 0x0010280301007387 */ /* 0x0001e20000100800 */
[----:B----4-:R-:W-:-:S03]  /*d980*/  LEA R5, P4, R16, R4, 0x1 ;  /* 0x0000000410057211 */ /* 0x010fc600078808ff */
[----:B------:R1:W-:Y:S04]  /*d990*/  STL [R1+0xff4], R2 ;  /* 0x000ff40201007387 */ /* 0x0003e80000100800 */
[----:B------:R2:W-:Y:S01]  /*d9a0*/  STL [R1+0x1030], R5 ;  /* 0x0010300501007387 */ /* 0x0005e20000100800 */
[----:B0-----:R-:W-:Y:S02]  /*d9b0*/  LEA.HI.X.SX32 R3, R8, R0, 0x1, P5 ;  /* 0x0000000008037211 */ /* 0x001fe400028f0eff */
[----:B-1----:R-:W-:-:S03]  /*d9c0*/  LEA R2, P5, R19, R4, 0x1 ;  /* 0x0000000413027211 */ /* 0x002fc600078a08ff */
[----:B------:R0:W-:Y:S01]  /*d9d0*/  STL [R1+0xffc], R3 ;  /* 0x000ffc0301007387 */ /* 0x0001e20000100800 */
[----:B--2---:R-:W-:-:S03]  /*d9e0*/  LEA.HI.X.SX32 R5, R9, R0, 0x1, P6 ;  /* 0x0000000009057211 */ /* 0x004fc600030f0eff */
[----:B------:R1:W-:Y:S04]  /*d9f0*/  STL [R1+0x1038], R2 ;  /* 0x0010380201007387 */ /* 0x0003e80000100800 */
[----:B------:R2:W-:Y:S01]  /*da00*/  STL [R1+0x1004], R5 ;  /* 0x0010040501007387 */ /* 0x0005e20000100800 */
[----:B0-----:R-:W-:Y:S02]  /*da10*/  LEA R3, P6, R18, R4, 0x1 ;  /* 0x0000000412037211 */ /* 0x001fe400078c08ff */
[----:B-1----:R-:W-:-:S03]  /*da20*/  LEA.HI.X.SX32 R2, R10, R0, 0x1, P0 ;  /* 0x000000000a027211 */ /* 0x002fc600000f0eff */
[----:B------:R0:W-:Y:S01]  /*da30*/  STL [R1+0x1040], R3 ;  /* 0x0010400301007387 */ /* 0x0001e20000100800 */
[----:B--2---:R-:W-:-:S03]  /*da40*/  LEA R5, P0, R17, R4, 0x1 ;  /* 0x0000000411057211 */ /* 0x004fc600078008ff */
[----:B------:R-:W-:Y:S04]  /*da50*/  STL [R1+0x100c], R2 ;  /* 0x00100c0201007387 */ /* 0x000fe80000100800 */
[----:B------:R1:W-:Y:S01]  /*da60*/  STL [R1+0x1048], R5 ;  /* 0x0010480501007387 */ /* 0x0003e20000100800 */
[----:B0-----:R-:W-:-:S05]  /*da70*/  LEA.HI.X.SX32 R3, R11, R0, 0x1, P1 ;  /* 0x000000000b037211 */ /* 0x001fca00008f0eff */
[----:B------:R3:W-:Y:S01]  /*da80*/  STL [R1+0x1014], R3 ;  /* 0x0010140301007387 */ /* 0x0007e20000100800 */
[----:B-1----:R-:W-:Y:S01]  /*da90*/  LEA.HI.X.SX32 R5, R12, R0, 0x1, P2 ;  /* 0x000000000c057211 */ /* 0x002fe200010f0eff */
[----:B------:R-:W-:Y:S02]  /*daa0*/  IMAD R26, R26, UR7, RZ ;  /* 0x000000071a1a7c24 */ /* 0x000fe4000f8e02ff */
[----:B------:R-:W-:Y:S02]  /*dab0*/  IMAD R27, R27, UR7, RZ ;  /* 0x000000071b1b7c24 */ /* 0x000fe4000f8e02ff */
[----:B------:R-:W-:Y:S02]  /*dac0*/  IMAD R28, R28, UR7, RZ ;  /* 0x000000071c1c7c24 */ /* 0x000fe4000f8e02ff */
[----:B------:R-:W-:Y:S02]  /*dad0*/  IMAD R29, R29, UR7, RZ ;  /* 0x000000071d1d7c24 */ /* 0x000fe4000f8e02ff */
[----:B------:R-:W-:-:S02]  /*dae0*/  IMAD R30, R30, UR7, RZ ;  /* 0x000000071e1e7c24 */ /* 0x000fc4000f8e02ff */
[----:B------:R-:W-:Y:S02]  /*daf0*/  IMAD R31, R31, UR7, RZ ;  /* 0x000000071f1f7c24 */ /* 0x000fe4000f8e02ff */
        /* <DEDUP_REMOVED lines=16> */
[----:B------:R-:W-:Y:S01]  /*dc00*/  IMAD R48, R48, UR7, RZ ;  /* 0x0000000730307c24 */ /* 0x000fe2000f8e02ff */
[----:B---3--:R-:W-:-:S02]  /*dc10*/  LEA R3, P2, R61, R4, 0x1 ;  /* 0x000000043d037211 */ /* 0x008fc400078408ff */
[----:B------:R-:W-:-:S05]  /*dc20*/  LEA R2, P1, R60, R4, 0x1 ;  /* 0x000000043c027211 */ /* 0x000fca00078208ff */
[----:B------:R0:W-:Y:S04]  /*dc30*/  STL [R1+0x1050], R2 ;  /* 0x0010500201007387 */ /* 0x0001e80000100800 */
[----:B------:R1:W-:Y:S01]  /*dc40*/  STL [R1+0x101c], R5 ;  /* 0x00101c0501007387 */ /* 0x0003e20000100800 */
[----:B0-----:R-:W-:-:S03]  /*dc50*/  LEA.HI.X.SX32 R2, R14, R0, 0x1, P3 ;  /* 0x000000000e027211 */ /* 0x001fc600018f0eff */
[----:B------:R0:W-:Y:S01]  /*dc60*/  STL [R1+0x1058], R3 ;  /* 0x0010580301007387 */ /* 0x0001e20000100800 */
[----:B-1----:R-:W-:-:S03]  /*dc70*/  LEA R5, P3, R21, R4, 0x1 ;  /* 0x0000000415057211 */ /* 0x002fc600078608ff */
        /* <DEDUP_REMOVED lines=12> */
[----:B------:R1:W-:Y:S04]  /*dd40*/  STL [R1+0x103c], R2 ;  /* 0x00103c0201007387 */ /* 0x0003e80000100800 */
[----:B------:R2:W-:Y:S01]  /*dd50*/  STL [R1+0x1078], R5 ;  /* 0x0010780501007387 */ /* 0x0005e20000100800 */
[----:B0-----:R-:W-:Y:S02]  /*dd60*/  LEA.HI.X.SX32 R3, R17, R0, 0x1, P0 ;  /* 0x0000000011037211 */ /* 0x001fe400000f0eff */
[----:B-1----:R-:W-:-:S03]  /*dd70*/  LEA R2, P0, R25, R4, 0x1 ;  /* 0x0000000419027211 */ /* 0x002fc600078008ff */
[----:B------:R0:W-:Y:S01]  /*dd80*/  STL [R1+0x1044], R3 ;  /* 0x0010440301007387 */ /* 0x0001e20000100800 */
[----:B--2---:R-:W-:-:S03]  /*dd90*/  LEA.HI.X.SX32 R5, R60, R0, 0x1, P1 ;  /* 0x000000003c057211 */ /* 0x004fc600008f0eff */
[----:B------:R-:W2:Y:S04]  /*dda0*/  LDL.LU R60, [R1+0x1430] ;  /* 0x00143000013c7983 */ /* 0x000ea80000300800 */
[----:B------:R1:W-:Y:S01]  /*ddb0*/  STL [R1+0x1080], R2 ;  /* 0x0010800201007387 */ /* 0x0003e20000100800 */
[----:B0-----:R-:W-:-:S03]  /*ddc0*/  LEA R3, P1, R26, R4, 0x1 ;  /* 0x000000041a037211 */ /* 0x001fc600078208ff */
[----:B------:R0:W-:Y:S01]  /*ddd0*/  STL [R1+0x104c], R5 ;  /* 0x00104c0501007387 */ /* 0x0001e20000100800 */
[----:B-1----:R-:W-:-:S03]  /*dde0*/  LEA.HI.X.SX32 R2, R61, R0, 0x1, P2 ;  /* 0x000000003d027211 */ /* 0x002fc600010f0eff */
[----:B------:R1:W-:Y:S01]  /*ddf0*/  STL [R1+0x1088], R3 ;  /* 0x0010880301007387 */ /* 0x0003e20000100800 */
[----:B0-----:R-:W-:-:S03]  /*de00*/  LEA R5, P2, R27, R4, 0x1 ;  /* 0x000000041b057211 */ /* 0x001fc600078408ff */
[----:B------:R0:W-:Y:S04]  /*de10*/  STL [R1+0x1054], R2 ;  /* 0x0010540201007387 */ /* 0x0001e80000100800 */
[----:B------:R3:W-:Y:S01]  /*de20*/  STL [R1+0x1090], R5 ;  /* 0x0010900501007387 */ /* 0x0007e20000100800 */
[----:B-1----:R-:W-:Y:S02]  /*de30*/  LEA.HI.X.SX32 R3, R21, R0, 0x1, P3 ;  /* 0x0000000015037211 */ /* 0x002fe400018f0eff */
[----:B0-----:R-:W-:-:S03]  /*de40*/  LEA R2, P3, R28, R4, 0x1 ;  /* 0x000000041c027211 */ /* 0x001fc600078608ff */
[----:B------:R0:W-:Y:S01]  /*de50*/  STL [R1+0x105c], R3 ;  /* 0x00105c0301007387 */ /* 0x0001e20000100800 */
[----:B---3--:R-:W-:-:S03]  /*de60*/  LEA.HI.X.SX32 R5, R22, R0, 0x1, P4 ;  /* 0x0000000016057211 */ /* 0x008fc600020f0eff */
[----:B------:R1:W-:Y:S04]  /*de70*/  STL [R1+0x1098], R2 ;  /* 0x0010980201007387 */ /* 0x0003e80000100800 */
[----:B------:R3:W-:Y:S01]  /*de80*/  STL [R1+0x1064], R5 ;  /* 0x0010640501007387 */ /* 0x0007e20000100800 */
[----:B0-----:R-:W-:Y:S02]  /*de90*/  LEA R3, P4, R29, R4, 0x1 ;  /* 0x000000041d037211 */ /* 0x001fe400078808ff */
[----:B-1----:R-:W-:-:S03]  /*dea0*/  LEA.HI.X.SX32 R2, R23, R0, 0x1, P5 ;  /* 0x0000000017027211 */ /* 0x002fc600028f0eff */
[----:B------:R0:W-:Y:S01]  /*deb0*/  STL [R1+0x10a0], R3 ;  /* 0x0010a00301007387 */ /* 0x0001e20000100800 */
[----:B---3--:R-:W-:-:S03]  /*dec0*/  LEA R5, P5, R30, R4, 0x1 ;  /* 0x000000041e057211 */ /* 0x008fc600078a08ff */
[----:B------:R1:W-:Y:S04]  /*ded0*/  STL [R1+0x106c], R2 ;  /* 0x00106c0201007387 */ /* 0x0003e80000100800 */
[----:B------:R3:W-:Y:S01]  /*dee0*/  STL [R1+0x10a8], R5 ;  /* 0x0010a80501007387 */ /* 0x0007e20000100800 */
[----:B0-----:R-:W-:Y:S02]  /*def0*/  LEA.HI.X.SX32 R3, R24, R0, 0x1, P6 ;  /* 0x0000000018037211 */ /* 0x001fe400030f0eff */
[----:B-1----:R-:W-:-:S03]  /*df00*/  LEA R2, P6, R31, R4, 0x1 ;  /* 0x000000041f027211 */ /* 0x002fc600078c08ff */
        /* <DEDUP_REMOVED lines=62> */
[----:B------:R1:W-:Y:S01]  /*e2f0*/  STL [R1+0x1128], R2 ;  /* 0x0011280201007387 */ /* 0x0003e20000100800 */
[----:B------:R-:W-:-:S03]  /*e300*/  IMAD R49, R49, UR7, RZ ;  /* 0x0000000731317c24 */ /* 0x000fc6000f8e02ff */
[----:B------:R3:W-:Y:S01]  /*e310*/  STL [R1+0x10f4], R5 ;  /* 0x0010f40501007387 */ /* 0x0007e20000100800 */
[----:B0-----:R-:W-:Y:S02]  /*e320*/  LEA R3, P1, R47, R4, 0x1 ;  /* 0x000000042f037211 */ /* 0x001fe400078208ff */
[----:B-1----:R-:W-:-:S03]  /*e330*/  LEA.HI.X.SX32 R2, R41, R0, 0x1, P2 ;  /* 0x0000000029027211 */ /* 0x002fc600010f0eff */
[----:B------:R0:W-:Y:S01]  /*e340*/  STL [R1+0x1130], R3 ;  /* 0x0011300301007387 */ /* 0x0001e20000100800 */
[----:B---3--:R-:W-:-:S03]  /*e350*/  LEA R5, P2, R48, R4, 0x1 ;  /* 0x0000000430057211 */ /* 0x008fc600078408ff */
[----:B------:R1:W-:Y:S01]  /*e360*/  STL [R1+0x10fc], R2 ;  /* 0x0010fc0201007387 */ /* 0x0003e20000100800 */
[----:B------:R-:W-:-:S03]  /*e370*/  IMAD R50, R50, UR7, RZ ;  /* 0x0000000732327c24 */ /* 0x000fc6000f8e02ff */
[----:B------:R3:W-:Y:S01]  /*e380*/  STL [R1+0x1138], R5 ;  /* 0x0011380501007387 */ /* 0x0007e20000100800 */
[----:B0-----:R-:W-:-:S03]  /*e390*/  LEA.HI.X.SX32 R3, R42, R0, 0x1, P3 ;  /* 0x000000002a037211 */ /* 0x001fc600018f0eff */
[----:B------:R-:W4:Y:S01]  /*e3a0*/  LDL.LU R12, [R1+0x174] ;  /* 0x00017400010c7983 */ /* 0x000f220000300800 */
[----:B-1----:R-:W-:Y:S01]  /*e3b0*/  LEA R2, P3, R49, R4, 0x1 ;  /* 0x0000000431027211 */ /* 0x002fe200078608ff */
[----:B------:R-:W-:Y:S01]  /*e3c0*/  IMAD R51, R51, UR7, RZ ;  /* 0x0000000733337c24 */ /* 0x000fe2000f8e02ff */
[----:B---3--:R-:W-:Y:S01]  /*e3d0*/  LEA.HI.X.SX32 R5, R43, R0, 0x1, P4 ;  /* 0x000000002b057211 */ /* 0x008fe200020f0eff */
[----:B------:R0:W-:Y:S01]  /*e3e0*/  STL [R1+0x1104], R3 ;  /* 0x0011040301007387 */ /* 0x0001e20000100800 */
[----:B------:R-:W-:-:S03]  /*e3f0*/  IMAD R52, R52, UR7, RZ ;  /* 0x0000000734347c24 */ /* 0x000fc6000f8e02ff */
[----:B------:R1:W-:Y:S04]  /*e400*/  STL [R1+0x1140], R2 ;  /* 0x0011400201007387 */ /* 0x0003e80000100800 */
        /* <DEDUP_REMOVED lines=9> */
[----:B------:R-:W2:Y:S01]  /*e4a0*/  LDL.LU R17, [R1+0x16c] ;  /* 0x00016c0001117983 */ /* 0x000ea20000300800 */
[----:B-1----:R-:W-:Y:S02]  /*e4b0*/  LEA R2, P6, R52, R4, 0x1 ;  /* 0x0000000434027211 */ /* 0x002fe400078c08ff */
[----:B---3--:R-:W-:Y:S01]  /*e4c0*/  LEA.HI.X.SX32 R5, R46, R0, 0x1, P0 ;  /* 0x000000002e057211 */ /* 0x008fe200000f0eff */
[----:B------:R0:W-:Y:S01]  /*e4d0*/  STL [R1+0x111c], R3 ;  /* 0x00111c0301007387 */ /* 0x0001e20000100800 */
[----:B------:R-:W-:-:S03]  /*e4e0*/  IMAD R54, R54, UR7, RZ ;  /* 0x0000000736367c24 */ /* 0x000fc6000f8e02ff */
[----:B------:R1:W-:Y:S04]  /*e4f0*/  STL [R1+0x1158], R2 ;  /* 0x0011580201007387 */ /* 0x0003e80000100800 */
[----:B------:R-:W-:Y:S01]  /*e500*/  STL [R1+0x1124], R5 ;  /* 0x0011240501007387 */ /* 0x000fe20000100800 */
[----:B0-----:R-:W-:-:S03]  /*e510*/  LEA R3, P0, R53, R4, 0x1 ;  /* 0x0000000435037211 */ /* 0x001fc600078008ff */
[----:B------:R-:W3:Y:S01]  /*e520*/  LDL.LU R24, [R1+0x168] ;  /* 0x0001680001187983 */ /* 0x000ee20000300800 */
[----:B-1----:R-:W-:Y:S01]  /*e530*/  LEA.HI.X.SX32 R2, R47, R0, 0x1, P1 ;  /* 0x000000002f027211 */ /* 0x002fe200008f0eff */
[----:B------:R-:W-:Y:S02]  /*e540*/  IMAD R55, R55, UR7, RZ ;  /* 0x0000000737377c24 */ /* 0x000fe4000f8e02ff */
[----:B------:R0:W-:Y:S01]  /*e550*/  STL [R1+0x1160], R3 ;  /* 0x0011600301007387 */ /* 0x0001e20000100800 */
[----:B------:R-:W-:-:S03]  /*e560*/  IMAD R56, R56, UR7, RZ ;  /* 0x0000000738387c24 */ /* 0x000fc6000f8e02ff */
[----:B------:R1:W-:Y:S04]  /*e570*/  STL [R1+0x112c], R2 ;  /* 0x00112c0201007387 */ /* 0x0003e80000100800 */
[----:B------:R-:W3:Y:S01]  /*e580*/  LDL.LU R23, [R1+0x164] ;  /* 0x0001640001177983 */ /* 0x000ee20000300800 */
[----:B0-----:R-:W-:Y:S02]  /*e590*/  LEA R3, P1, R54, R4, 0x1 ;  /* 0x0000000436037211 */ /* 0x001fe400078208ff */
[----:B-1----:R-:W-:-:S03]  /*e5a0*/  LEA.HI.X.SX32 R2, R48, R0, 0x1, P2 ;  /* 0x0000000030027211 */ /* 0x002fc600010f0eff */
[----:B------:R0:W-:Y:S01]  /*e5b0*/  STL [R1+0x1168], R3 ;  /* 0x0011680301007387 */ /* 0x0001e20000100800 */
[----:B------:R-:W-:Y:S01]  /*e5c0*/  LEA R5, P2, R55, R4, 0x1 ;  /* 0x0000000437057211 */ /* 0x000fe200078408ff */
[----:B------:R-:W-:Y:S02]  /*e5d0*/  IMAD R57, R57, UR7, RZ ;  /* 0x0000000739397c24 */ /* 0x000fe4000f8e02ff */
[----:B------:R1:W-:Y:S01]  /*e5e0*/  STL [R1+0x1134], R2 ;  /* 0x0011340201007387 */ /* 0x0003e20000100800 */
[----:B0-----:R-:W-:-:S03]  /*e5f0*/  LEA.HI.X.SX32 R3, R49, R0, 0x1, P3 ;  /* 0x0000000031037211 */ /* 0x001fc600018f0eff */
[----:B------:R0:W-:Y:S01]  /*e600*/  STL [R1+0x1170], R5 ;  /* 0x0011700501007387 */ /* 0x0001e20000100800 */
[----:B-1----:R-:W-:-:S03]  /*e610*/  LEA R2, P3, R56, R4, 0x1 ;  /* 0x0000000438027211 */ /* 0x002fc600078608ff */
[----:B------:R-:W3:Y:S01]  /*e620*/  LDL.LU R22, [R1+0x160] ;  /* 0x0001600001167983 */ /* 0x000ee20000300800 */
[----:B------:R-:W-:-:S03]  /*e630*/  IMAD R58, R58, UR7, RZ ;  /* 0x000000073a3a7c24 */ /* 0x000fc6000f8e02ff */
[----:B------:R1:W-:Y:S01]  /*e640*/  STL [R1+0x113c], R3 ;  /* 0x00113c0301007387 */ /* 0x0003e20000100800 */
[----:B0-----:R-:W-:-:S03]  /*e650*/  LEA.HI.X.SX32 R5, R50, R0, 0x1, P4 ;  /* 0x0000000032057211 */ /* 0x001fc600020f0eff */
[----:B------:R0:W-:Y:S01]  /*e660*/  STL [R1+0x1178], R2 ;  /* 0x0011780201007387 */ /* 0x0001e20000100800 */
[----:B-1----:R-:W-:-:S03]  /*e670*/  LEA R3, P4, R57, R4, 0x1 ;  /* 0x0000000439037211 */ /* 0x002fc600078808ff */
[----:B------:R-:W-:Y:S01]  /*e680*/  STL [R1+0x1144], R5 ;  /* 0x0011440501007387 */ /* 0x000fe20000100800 */
[----:B0-----:R-:W-:-:S03]  /*e690*/  LEA.HI.X.SX32 R2, R51, R0, 0x1, P5 ;  /* 0x0000000033027211 */ /* 0x001fc600028f0eff */
[----:B------:R-:W3:Y:S04]  /*e6a0*/  LDL.LU R21, [R1+0x15c] ;  /* 0x00015c0001157983 */ /* 0x000ee80000300800 */
[----:B------:R0:W-:Y:S04]  /*e6b0*/  STL [R1+0x1180], R3 ;  /* 0x0011800301007387 */ /* 0x0001e80000100800 */
[----:B------:R1:W-:Y:S04]  /*e6c0*/  STL [R1+0x114c], R2 ;  /* 0x00114c0201007387 */ /* 0x0003e80000100800 */
[----:B------:R-:W3:Y:S01]  /*e6d0*/  LDL.LU R11, [R1+0x158] ;  /* 0x00015800010b7983 */ /* 0x000ee20000300800 */
[----:B0-----:R-:W-:-:S02]  /*e6e0*/  LEA R3, P5, R58, R4, 0x1 ;  /* 0x000000043a037211 */ /* 0x001fc400078a08ff */
[----:B-1----:R-:W-:-:S03]  /*e6f0*/  LEA.HI.X.SX32 R2, R52, R0, 0x1, P6 ;  /* 0x0000000034027211 */ /* 0x002fc600030f0eff */
[----:B------:R0:W-:Y:S04]  /*e700*/  STL [R1+0x1188], R3 ;  /* 0x0011880301007387 */ /* 0x0001e80000100800 */
[----:B------:R1:W-:Y:S04]  /*e710*/  STL [R1+0x1154], R2 ;  /* 0x0011540201007387 */ /* 0x0003e80000100800 */
[----:B------:R-:W3:Y:S01]  /*e720*/  LDL.LU R61, [R1+0x154] ;  /* 0x00015400013d7983 */ /* 0x000ee20000300800 */
[----:B------:R-:W-:Y:S02]  /*e730*/  IMAD R59, R59, UR7, RZ ;  /* 0x000000073b3b7c24 */ /* 0x000fe4000f8e02ff */
[----:B------:R-:W-:-:S03]  /*e740*/  IMAD R13, R13, UR7, RZ ;  /* 0x000000070d0d7c24 */ /* 0x000fc6000f8e02ff */
[----:B0-----:R-:W-:Y:S02]  /*e750*/  LEA R3, P6, R59, R4, 0x1 ;  /* 0x000000043b037211 */ /* 0x001fe400078c08ff */
[----:B-1----:R-:W-:Y:S02]  /*e760*/  LEA.HI.X.SX32 R2, R53, R0, 0x1, P0 ;  /* 0x0000000035027211 */ /* 0x002fe400000f0eff */
[----:B------:R-:W-:Y:S01]  /*e770*/  LEA R5, P0, R13, R4, 0x1 ;  /* 0x000000040d057211 */ /* 0x000fe200078008ff */
[----:B------:R0:W-:Y:S01]  /*e780*/  STL [R1+0x1190], R3 ;  /* 0x0011900301007387 */ /* 0x0001e20000100800 */
[----:B------:R-:W-:-:S03]  /*e790*/  IMAD R15, R15, UR7, RZ ;  /* 0x000000070f0f7c24 */ /* 0x000fc6000f8e02ff */
[----:B------:R-:W-:Y:S04]  /*e7a0*/  STL [R1+0x115c], R2 ;  /* 0x00115c0201007387 */ /* 0x000fe80000100800 */
[----:B------:R1:W-:Y:S01]  /*e7b0*/  STL [R1+0x1198], R5 ;  /* 0x0011980501007387 */ /* 0x0003e20000100800 */
[----:B0-----:R-:W-:-:S03]  /*e7c0*/  LEA.HI.X.SX32 R3, R54, R0, 0x1, P1 ;  /* 0x0000000036037211 */ /* 0x001fc600008f0eff */
[----:B------:R-:W3:Y:S04]  /*e7d0*/  LDL.LU R20, [R1+0x150] ;  /* 0x0001500001147983 */ /* 0x000ee80000300800 */
[----:B------:R0:W-:Y:S01]  /*e7e0*/  STL [R1+0x1164], R3 ;  /* 0x0011640301007387 */ /* 0x0001e20000100800 */
[----:B-1----:R-:W-:Y:S02]  /*e7f0*/  LEA.HI.X.SX32 R5, R55, R0, 0x1, P2 ;  /* 0x0000000037057211 */ /* 0x002fe400010f0eff */
[----:B0-----:R-:W-:Y:S02]  /*e800*/  LEA R3, P2, R15, R4, 0x1 ;  /* 0x000000040f037211 */ /* 0x001fe400078408ff */
[-C--:B------:R-:W-:Y:S02]  /*e810*/  LEA.HI.X.SX32 R8, R57, R0.reuse, 0x1, P4 ;  /* 0x0000000039087211 */ /* 0x080fe400020f0eff */
[----:B------:R-:W-:-:S02]  /*e820*/  LEA.HI.X.SX32 R9, R13, R0, 0x1, P0 ;  /* 0x000000000d097211 */ /* 0x000fc400000f0eff */
[----:B------:R-:W-:Y:S02]  /*e830*/  LEA.HI.X.SX32 R13, R15, R0, 0x1, P2 ;  /* 0x000000000f0d7211 */ /* 0x000fe400010f0eff */
[----:B----4-:R-:W-:-:S05]  /*e840*/  LEA R2, P1, R12, R4, 0x1 ;  /* 0x000000040c027211 */ /* 0x010fca00078208ff */
[----:B------:R0:W-:Y:S04]  /*e850*/  STL [R1+0x1234], R2 ;  /* 0x0012340201007387 */ /* 0x0001e80000100800 */
[----:B0-----:R-:W4:Y:S04]  /*e860*/  LDL.LU R2, [R1+0x14c] ;  /* 0x00014c0001027983 */ /* 0x001f280000300800 */
[----:B------:R0:W-:Y:S04]  /*e870*/  STL [R1+0x116c], R5 ;  /* 0x00116c0501007387 */ /* 0x0001e80000100800 */
[----:B------:R1:W-:Y:S01]  /*e880*/  STL [R1+0x11a0], R3 ;  /* 0x0011a00301007387 */ /* 0x0003e20000100800 */
[----:B0-----:R-:W-:-:S03]  /*e890*/  LEA.HI.X.SX32 R5, R56, R0, 0x1, P3 ;  /* 0x0000000038057211 */ /* 0x001fc600018f0eff */
[----:B-1----:R-:W4:Y:S01]  /*e8a0*/  LDL.LU R3, [R1+0x148] ;  /* 0x0001480001037983 */ /* 0x002f220000300800 */
[----:B--2---:R-:W-:-:S03]  /*e8b0*/  LEA R6, P3, R17, R4, 0x1 ;  /* 0x0000000411067211 */ /* 0x004fc600078608ff */
[----:B------:R0:W-:Y:S04]  /*e8c0*/  STL [R1+0x1174], R5 ;  /* 0x0011740501007387 */ /* 0x0001e80000100800 */
[----:B0-----:R-:W2:Y:S04]  /*e8d0*/  LDL.LU R5, [R1+0x144] ;  /* 0x0001440001057983 */ /* 0x001ea80000300800 */
[----:B------:R0:W-:Y:S01]  /*e8e0*/  STL [R1+0x11a8], R6 ;  /* 0x0011a80601007387 */ /* 0x0001e20000100800 */
[----:B---3--:R-:W-:-:S03]  /*e8f0*/  LEA R7, P4, R24, R4, 0x1 ;  /* 0x0000000418077211 */ /* 0x008fc600078808ff */
[----:B0-----:R-:W3:Y:S04]  /*e900*/  LDL.LU R6, [R1+0x140] ;  /* 0x0001400001067983 */ /* 0x001ee80000300800 */
[----:B------:R0:W-:Y:S04]  /*e910*/  STL [R1+0x117c], R8 ;  /* 0x00117c0801007387 */ /* 0x0001e80000100800 */
[----:B------:R-:W3:Y:S01]  /*e920*/  LDL.LU R19, [R1+0x13c] ;  /* 0x00013c0001137983 */ /* 0x000ee20000300800 */
[----:B0-----:R-:W-:-:S03]  /*e930*/  LEA.HI.X.SX32 R8, R58, R0, 0x1, P5 ;  /* 0x000000003a087211 */ /* 0x001fc600028f0eff */
[----:B------:R0:W-:Y:S04]  /*e940*/  STL [R1+0x11b0], R7 ;  /* 0x0011b00701007387 */ /* 0x0001e80000100800 */
[----:B------:R1:W-:Y:S04]  /*e950*/  STL [R1+0x1184], R8 ;  /* 0x0011840801007387 */ /* 0x0003e80000100800 */
[----:B------:R-:W3:Y:S01]  /*e960*/  LDL.LU R18, [R1+0x138] ;  /* 0x0001380001127983 */ /* 0x000ee20000300800 */
[----:B0-----:R-:W-:Y:S02]  /*e970*/  LEA R7, P5, R23, R4, 0x1 ;  /* 0x0000000417077211 */ /* 0x001fe400078a08ff */
[----:B-1----:R-:W-:-:S03]  /*e980*/  LEA.HI.X.SX32 R8, R59, R0, 0x1, P6 ;  /* 0x000000003b087211 */ /* 0x002fc600030f0eff */
[----:B------:R0:W-:Y:S04]  /*e990*/  STL [R1+0x11b8], R7 ;  /* 0x0011b80701007387 */ /* 0x0001e80000100800 */
[----:B------:R-:W3:Y:S04]  /*e9a0*/  LDL.LU R14, [R1+0x134] ;  /* 0x00013400010e7983 */ /* 0x000ee80000300800 */
[----:B------:R1:W-:Y:S01]  /*e9b0*/  STL [R1+0x118c], R8 ;  /* 0x00118c0801007387 */ /* 0x0003e20000100800 */
[----:B0-----:R-:W-:-:S03]  /*e9c0*/  LEA R7, P6, R22, R4, 0x1 ;  /* 0x0000000416077211 */ /* 0x001fc600078c08ff */
[----:B------:R-:W3:Y:S04]  /*e9d0*/  LDL.LU R16, [R1+0x130] ;  /* 0x0001300001107983 */ /* 0x000ee80000300800 */
[----:B-1----:R-:W3:Y:S04]  /*e9e0*/  LDL.LU R8, [R1+0x12c] ;  /* 0x00012c0001087983 */ /* 0x002ee80000300800 */
[----:B------:R0:W-:Y:S01]  /*e9f0*/  STL [R1+0x11c0], R7 ;  /* 0x0011c00701007387 */ /* 0x0001e20000100800 */
[----:B------:R-:W-:-:S03]  /*ea00*/  LEA.HI.X.SX32 R10, R12, R0, 0x1, P1 ;  /* 0x000000000c0a7211 */ /* 0x000fc600008f0eff */
[----:B------:R1:W-:Y:S01]  /*ea10*/  STL [R1+0x1194], R9 ;  /* 0x0011940901007387 */ /* 0x0003e20000100800 */
[----:B0-----:R-:W-:-:S03]  /*ea20*/  LEA R7, P0, R21, R4, 0x1 ;  /* 0x0000000415077211 */ /* 0x001fc600078008ff */
[----:B-1----:R-:W3:Y:S04]  /*ea30*/  LDL.LU R9, [R1+0x124] ;  /* 0x0001240001097983 */ /* 0x002ee80000300800 */
[----:B------:R0:W-:Y:S01]  /*ea40*/  STL [R1+0x11c8], R7 ;  /* 0x0011c80701007387 */ /* 0x0001e20000100800 */
[----:B------:R-:W-:-:S03]  /*ea50*/  LEA R12, P2, R61, R4, 0x1 ;  /* 0x000000043d0c7211 */ /* 0x000fc600078408ff */
[----:B------:R1:W-:Y:S01]  /*ea60*/  STL [R1+0x1230], R10 ;  /* 0x0012300a01007387 */ /* 0x0003e20000100800 */
[----:B0-----:R-:W-:-:S03]  /*ea70*/  LEA R7, P1, R11, R4, 0x1 ;  /* 0x000000040b077211 */ /* 0x001fc600078208ff */
[----:B-1----:R-:W3:Y:S04]  /*ea80*/  LDL.LU R10, [R1+0x120] ;  /* 0x00012000010a7983 */ /* 0x002ee80000300800 */
[----:B------:R0:W-:Y:S04]  /*ea90*/  STL [R1+0x11d0], R7 ;  /* 0x0011d00701007387 */ /* 0x0001e80000100800 */
[----:B0-----:R-:W3:Y:S04]  /*eaa0*/  LDL.LU R7, [R1+0x178] ;  /* 0x0001780001077983 */ /* 0x001ee80000300800 */
[----:B------:R-:W-:Y:S04]  /*eab0*/  STL [R1+0x119c], R13 ;  /* 0x00119c0d01007387 */ /* 0x000fe80000100800 */
[----:B------:R0:W-:Y:S04]  /*eac0*/  STL [R1+0x11d8], R12 ;  /* 0x0011d80c01007387 */ /* 0x0001e80000100800 */
[----:B0-----:R-:W3:Y:S01]  /*ead0*/  LDL.LU R12, [R1+0x11c] ;  /* 0x00011c00010c7983 */ /* 0x001ee20000300800 */
[----:B------:R-:W-:-:S02]  /*eae0*/  LEA.HI.X.SX32 R15, R17, R0, 0x1, P3 ;  /* 0x00000000110f7211 */ /* 0x000fc400018f0eff */
[----:B------:R-:W-:Y:S02]  /*eaf0*/  LEA R13, P3, R20, R4, 0x1 ;  /* 0x00000004140d7211 */ /* 0x000fe400078608ff */
[-C--:B------:R-:W-:Y:S01]  /*eb00*/  LEA.HI.X.SX32 R24, R24, R0.reuse, 0x1, P4 ;  /* 0x0000000018187211 */ /* 0x080fe200020f0eff */
[----:B------:R-:W-:Y:S04]  /*eb10*/  STL [R1+0x11a4], R15 ;  /* 0x0011a40f01007387 */ /* 0x000fe80000100800 */
[----:B------:R-:W3:Y:S04]  /*eb20*/  LDL.LU R17, [R1+0x17c] ;  /* 0x00017c0001117983 */ /* 0x000ee80000300800 */
[----:B------:R0:W-:Y:S04]  /*eb30*/  STL [R1+0x11e0], R13 ;  /* 0x0011e00d01007387 */ /* 0x0001e80000100800 */
[----:B------:R-:W-:Y:S01]  /*eb40*/  STL [R1+0x11ac], R24 ;  /* 0x0011ac1801007387 */ /* 0x000fe20000100800 */
[----:B0-----:R-:W-:-:S02]  /*eb50*/  LEA.HI.X.SX32 R13, R23, R0, 0x1, P5 ;  /* 0x00000000170d7211 */ /* 0x001fc400028f0eff */
[-C--:B------:R-:W-:Y:S02]  /*eb60*/  LEA.HI.X.SX32 R21, R21, R0.reuse, 0x1, P0 ;  /* 0x0000000015157211 */ /* 0x080fe400000f0eff */
[----:B------:R-:W-:Y:S02]  /*eb70*/  LEA.HI.X.SX32 R20, R20, R0, 0x1, P3 ;  /* 0x0000000014147211 */ /* 0x000fe400018f0eff */
[----:B----4-:R-:W-:-:S05]  /*eb80*/  LEA R15, P4, R2, R4, 0x1 ;  /* 0x00000004020f7211 */ /* 0x010fca00078808ff */
[----:B------:R0:W-:Y:S04]  /*eb90*/  STL [R1+0x11e8], R15 ;  /* 0x0011e80f01007387 */ /* 0x0001e80000100800 */
[----:B------:R2:W-:Y:S01]  /*eba0*/  STL [R1+0x11b4], R13 ;  /* 0x0011b40d01007387 */ /* 0x0005e20000100800 */
[----:B0-----:R-:W-:Y:S02]  /*ebb0*/  LEA.HI.X.SX32 R15, R22, R0, 0x1, P6 ;  /* 0x00000000160f7211 */ /* 0x001fe400030f0eff */
[----:B------:R-:W-:-:S05]  /*ebc0*/  LEA R23, P5, R3, R4, 0x1 ;  /* 0x0000000403177211 */ /* 0x000fca00078a08ff */
[----:B------:R-:W-:Y:S04]  /*ebd0*/  STL [R1+0x11f0], R23 ;  /* 0x0011f01701007387 */ /* 0x000fe80000100800 */
[----:B------:R3:W-:Y:S01]  /*ebe0*/  STL [R1+0x11bc], R15 ;  /* 0x0011bc0f01007387 */ /* 0x0007e20000100800 */
[----:B--2---:R-:W-:-:S05]  /*ebf0*/  LEA R13, P6, R5, R4, 0x1 ;  /* 0x00000004050d7211 */ /* 0x004fca00078c08ff */
[----:B------:R0:W-:Y:S04]  /*ec00*/  STL [R1+0x11f8], R13 ;  /* 0x0011f80d01007387 */ /* 0x0001e80000100800 */
[----:B------:R1:W-:Y:S01]  /*ec10*/  STL [R1+0x11c4], R21 ;  /* 0x0011c41501007387 */ /* 0x0003e20000100800 */
[----:B---3--:R-:W-:Y:S02]  /*ec20*/  LEA R15, P0, R6, R4, 0x1 ;  /* 0x00000004060f7211 */ /* 0x008fe400078008ff */
[----:B0-----:R-:W-:Y:S02]  /*ec30*/  LEA.HI.X.SX32 R13, R11, R0, 0x1, P1 ;  /* 0x000000000b0d7211 */ /* 0x001fe400008f0eff */
[----:B------:R-:W2:Y:S04]  /*ec40*/  LDL.LU R11, [R1+0x184] ;  /* 0x00018400010b7983 */ /* 0x000ea80000300800 */
[----:B------:R-:W-:Y:S01]  /*ec50*/  STL [R1+0x1200], R15 ;  /* 0x0012000f01007387 */ /* 0x000fe20000100800 */
[----:B-1----:R-:W-:-:S03]  /*ec60*/  LEA R21, P1, R19, R4, 0x1 ;  /* 0x0000000413157211 */ /* 0x002fc600078208ff */
[----:B------:R0:W-:Y:S04]  /*ec70*/  STL [R1+0x11cc], R13 ;  /* 0x0011cc0d01007387 */ /* 0x0001e80000100800 */
[----:B------:R-:W-:Y:S01]  /*ec80*/  STL [R1+0x1208], R21 ;  /* 0x0012081501007387 */ /* 0x000fe20000100800 */
[----:B0-----:R-:W-:Y:S02]  /*ec90*/  LEA.HI.X.SX32 R13, R61, R0, 0x1, P2 ;  /* 0x000000003d0d7211 */ /* 0x001fe400010f0eff */
[----:B------:R-:W-:-:S03]  /*eca0*/  LEA R15, P2, R18, R4, 0x1 ;  /* 0x00000004120f7211 */ /* 0x000fc600078408ff */
[----:B------:R0:W-:Y:S04]  /*ecb0*/  STL [R1+0x11d4], R13 ;  /* 0x0011d40d01007387 */ /* 0x0001e80000100800 */
[----:B------:R1:W-:Y:S01]  /*ecc0*/  STL [R1+0x1210], R15 ;  /* 0x0012100f01007387 */ /* 0x0003e20000100800 */
[----:B0-----:R-:W-:-:S03]  /*ecd0*/  LEA R13, P3, R14, R4, 0x1 ;  /* 0x000000040e0d7211 */ /* 0x001fc600078608ff */
[----:B------:R-:W-:Y:S01]  /*ece0*/  STL [R1+0x11dc], R20 ;  /* 0x0011dc1401007387 */ /* 0x000fe20000100800 */
[----:B-1----:R-:W-:Y:S02]  /*ecf0*/  LEA.HI.X.SX32 R15, R2, R0, 0x1, P4 ;  /* 0x00000000020f7211 */ /* 0x002fe400020f0eff */
[----:B------:R-:W-:Y:S01]  /*ed00*/  LEA R2, P4, R16, R4, 0x1 ;  /* 0x0000000410027211 */ /* 0x000fe200078808ff */
[----:B------:R0:W-:Y:S04]  /*ed10*/  STL [R1+0x1218], R13 ;  /* 0x0012180d01007387 */ /* 0x0001e80000100800 */
[----:B------:R-:W-:Y:S04]  /*ed20*/  STL [R1+0x11e4], R15 ;  /* 0x0011e40f01007387 */ /* 0x000fe80000100800 */
[----:B------:R1:W-:Y:S01]  /*ed30*/  STL [R1+0x121c], R2 ;  /* 0x00121c0201007387 */ /* 0x0003e20000100800 */
[----:B0-----:R-:W-:-:S02]  /*ed40*/  LEA.HI.X.SX32 R13, R3, R0, 0x1, P5 ;  /* 0x00000000030d7211 */ /* 0x001fc400028f0eff */
[----:B------:R-:W-:-:S03]  /*ed50*/  LEA R3, P5, R8, R4, 0x1 ;  /* 0x0000000408037211 */ /* 0x000fc600078a08ff */
[----:B------:R-:W-:Y:S01]  /*ed60*/  STL [R1+0x11ec], R13 ;  /* 0x0011ec0d01007387 */ /* 0x000fe20000100800 */
[----:B-1----:R-:W-:-:S03]  /*ed70*/  LEA.HI.X.SX32 R2, R5, R0, 0x1, P6 ;  /* 0x0000000005027211 */ /* 0x002fc600030f0eff */
[----:B------:R0:W-:Y:S01]  /*ed80*/  STL [R1+0x1220], R3 ;  /* 0x0012200301007387 */ /* 0x0001e20000100800 */
[----:B------:R-:W-:-:S03]  /*ed90*/  LEA R5, P6, R60, R4, 0x1 ;  /* 0x000000043c057211 */ /* 0x000fc600078c08ff */
        /* <DEDUP_REMOVED lines=9> */
[----:B---3--:R-:W-:-:S03]  /*ee30*/  LEA.HI.X.SX32 R2, R18, R0, 0x1, P2 ;  /* 0x0000000012027211 */ /* 0x008fc600010f0eff */
[----:B------:R-:W-:Y:S04]  /*ee40*/  STL [R1+0x122c], R3 ;  /* 0x00122c0301007387 */ /* 0x000fe80000100800 */
[----:B------:R1:W-:Y:S01]  /*ee50*/  STL [R1+0x120c], R2 ;  /* 0x00120c0201007387 */ /* 0x0003e20000100800 */
[----:B0-----:R-:W-:-:S05]  /*ee60*/  LEA.HI.X.SX32 R5, R14, R0, 0x1, P3 ;  /* 0x000000000e057211 */ /* 0x001fca00018f0eff */
[----:B------:R-:W-:Y:S01]  /*ee70*/  STL [R1+0x1214], R5 ;  /* 0x0012140501007387 */ /* 0x000fe20000100800 */
[----:B-1----:R-:W-:Y:S02]  /*ee80*/  LEA.HI.X.SX32 R2, R16, R0, 0x1, P4 ;  /* 0x0000000010027211 */ /* 0x002fe400020f0eff */
[----:B------:R-:W0:Y:S01]  /*ee90*/  LDC R16, c[0x0][0x3a8] ;  /* 0x0000ea00ff107b82 */ /* 0x000e220000000800 */
[----:B------:R-:W-:-:S05]  /*eea0*/  LEA R3, P3, R12, R4, 0x1 ;  /* 0x000000040c037211 */ /* 0x000fca00078608ff */
[----:B------:R1:W-:Y:S04]  /*eeb0*/  STL [R1+0xaa4], R3 ;  /* 0x000aa40301007387 */ /* 0x0003e80000100800 */
[----:B------:R3:W-:Y:S01]  /*eec0*/  STL [R1+0xa8c], R2 ;  /* 0x000a8c0201007387 */ /* 0x0007e20000100800 */
[----:B-1----:R-:W-:-:S03]  /*eed0*/  LEA.HI.X.SX32 R3, R60, R0, 0x1, P6 ;  /* 0x000000003c037211 */ /* 0x002fc600030f0eff */
[----:B------:R-:W4:Y:S01]  /*eee0*/  LDL.LU R60, [R1+0x142c] ;  /* 0x00142c00013c7983 */ /* 0x000f220000300800 */
[----:B------:R-:W-:Y:S02]  /*eef0*/  LEA R14, P4, R17, UR10, 0x1 ;  /* 0x0000000a110e7c11 */ /* 0x000fe4000f8808ff */
[-C--:B---3--:R-:W-:Y:S02]  /*ef00*/  LEA.HI.X.SX32 R2, R8, R0.reuse, 0x1, P5 ;  /* 0x0000000008027211 */ /* 0x088fe400028f0eff */
[----:B------:R-:W-:Y:S02]  /*ef10*/  LEA R18, P2, R7, UR10, 0x1 ;  /* 0x0000000a07127c11 */ /* 0x000fe4000f8408ff */
[----:B------:R-:W-:Y:S02]  /*ef20*/  LEA.HI.X.SX32 R15, R17, UR11, 0x1, P4 ;  /* 0x0000000b110f7c11 */ /* 0x000fe4000a0f0eff */
[----:B------:R-:W1:Y:S01]  /*ef30*/  LDC R17, c[0x0][0x3a8] ;  /* 0x0000ea00ff117b82 */ /* 0x000e620000000800 */
[----:B------:R-:W-:Y:S01]  /*ef40*/  LEA.HI.X.SX32 R19, R7, UR11, 0x1, P2 ;  /* 0x0000000b07137c11 */ /* 0x000fe200090f0eff */
[----:B------:R3:W-:Y:S01]  /*ef50*/  STL [R1+0xa90], R2 ;  /* 0x000a900201007387 */ /* 0x0007e20000100800 */
[----:B0-----:R-:W-:Y:S01]  /*ef60*/  IMAD R16, R16, 0x1f, RZ ;  /* 0x0000001f10107824 */ /* 0x001fe200078e02ff */
[----:B------:R-:W-:-:S02]  /*ef70*/  LEA.HI.X.SX32 R4, R10, R0, 0x1, P1 ;  /* 0x000000000a047211 */ /* 0x000fc400008f0eff */
[----:B------:R-:W-:Y:S01]  /*ef80*/  STL [R1+0xa94], R3 ;  /* 0x000a940301007387 */ /* 0x000fe20000100800 */
[----:B---3--:R-:W-:-:S03]  /*ef90*/  LEA.HI.X.SX32 R2, R9, R0, 0x1, P0 ;  /* 0x0000000009027211 */ /* 0x008fc600000f0eff */
[----:B------:R-:W-:Y:S01]  /*efa0*/  STL.64 [R1+0x9e0], R18 ;  /* 0x0009e01201007387 */ /* 0x000fe20000100a00 */
[----:B------:R-:W-:-:S03]  /*efb0*/  LEA.HI.X.SX32 R0, R12, R0, 0x1, P3 ;  /* 0x000000000c007211 */ /* 0x000fc600018f0eff */
[----:B------:R0:W-:Y:S04]  /*efc0*/  STL [R1+0xa98], R2 ;  /* 0x000a980201007387 */ /* 0x0001e80000100800 */
[----:B------:R3:W-:Y:S01]  /*efd0*/  STL [R1+0xa9c], R4 ;  /* 0x000a9c0401007387 */ /* 0x0007e20000100800 */
[----:B0-----:R-:W-:-:S03]  /*efe0*/  IMAD.WIDE R2, R16, 0x2, R18 ;  /* 0x0000000210027825 */ /* 0x001fc600078e0212 */
[----:B------:R1:W-:Y:S04]  /*eff0*/  STL [R1+0xaa0], R0 ;  /* 0x000aa00001007387 */ /* 0x0003e80000100800 */
[----:B------:R0:W-:Y:S01]  /*f000*/  STL [R1+0xaac], R2 ;  /* 0x000aac0201007387 */ /* 0x0001e20000100800 */
[----:B---3--:R-:W-:-:S04]  /*f010*/  IMAD.WIDE R4, R16, 0x2, R14 ;  /* 0x0000000210047825 */ /* 0x008fc800078e020e */
[C---:B-1----:R-:W-:Y:S02]  /*f020*/  IMAD R0, R17.reuse, 0x1e, RZ ;  /* 0x0000001e11007824 */ /* 0x042fe400078e02ff */
[----:B------:R-:W-:Y:S01]  /*f030*/  IMAD R10, R17, 0x1d, RZ ;  /* 0x0000001d110a7824 */ /* 0x000fe200078e02ff */
[----:B--2---:R-:W-:-:S04]  /*f040*/  LEA R12, P0, R11, UR10, 0x1 ;  /* 0x0000000a0b0c7c11 */ /* 0x004fc8000f8008ff */
[----:B------:R-:W-:Y:S02]  /*f050*/  LEA.HI.X.SX32 R13, R11, UR11, 0x1, P0 ;  /* 0x0000000b0b0d7c11 */ /* 0x000fe400080f0eff */
[----:B----4-:R-:W-:-:S04]  /*f060*/  LEA R6, P1, R60, UR10, 0x1 ;  /* 0x0000000a3c067c11 */ /* 0x010fc8000f8208ff */
[----:B0-----:R-:W-:Y:S01]  /*f070*/  LEA.HI.X.SX32 R2, R60, UR11, 0x1, P1 ;  /* 0x0000000b3c027c11 */ /* 0x001fe200088f0eff */
[----:B------:R-:W-:Y:S04]  /*f080*/  STL [R1+0xa88], R6 ;  /* 0x000a880601007387 */ /* 0x000fe80000100800 */
[----:B------:R0:W-:Y:S04]  /*f090*/  STL [R1+0xaa8], R3 ;  /* 0x000aa80301007387 */ /* 0x0001e80000100800 */
[----:B------:R-:W-:Y:S04]  /*f0a0*/  STL.64 [R1+0xa60], R14 ;  /* 0x000a600e01007387 */ /* 0x000fe80000100a00 */
[----:B------:R1:W5:Y:S01]  /*f0b0*/  LDL.LU R60, [R1+0x1428] ;  /* 0x00142800013c7983 */ /* 0x0003620000300800 */
[----:B0-----:R-:W-:-:S03]  /*f0c0*/  IMAD.MOV.U32 R3, RZ, RZ, R2 ;  /* 0x000000ffff037224 */ /* 0x001fc600078e0002 */
[----:B------:R-:W-:Y:S04]  /*f0d0*/  STL.64 [R1+0x9e8], R12 ;  /* 0x0009e80c01007387 */ /* 0x000fe80000100a00 */
[----:B------:R0:W-:Y:S04]  /*f0e0*/  STL [R1+0xa84], R2 ;  /* 0x000a840201007387 */ /* 0x0001e80000100800 */
[----:B------:R-:W-:Y:S01]  /*f0f0*/  STL [R1+0xab4], R4 ;  /* 0x000ab40401007387 */ /* 0x000fe20000100800 */
[----:B0-----:R-:W-:Y:S02]  /*f100*/  IMAD.MOV.U32 R2, RZ, RZ, R6 ;  /* 0x000000ffff027224 */ /* 0x001fe400078e0006 */
[C---:B------:R-:W-:Y:S01]  /*f110*/  IMAD.WIDE R6, R16.reuse, 0x2, R12 ;  /* 0x0000000210067825 */ /* 0x040fe200078e020c */
[----:B------:R0:W-:Y:S03]  /*f120*/  STL [R1+0xab0], R5 ;  /* 0x000ab00501007387 */ /* 0x0001e60000100800 */
[----:B------:R-:W-:Y:S01]  /*f130*/  IMAD.WIDE R8, R16, 0x2, R2 ;  /* 0x0000000210087825 */ /* 0x000fe200078e0202 */
[----:B------:R-:W-:Y:S04]  /*f140*/  STL [R1+0xabc], R6 ;  /* 0x000abc0601007387 */ /* 0x000fe80000100800 */
[----:B------:R2:W-:Y:S01]  /*f150*/  STL [R1+0xab8], R7 ;  /* 0x000ab80701007387 */ /* 0x0005e20000100800 */
[----:B0-----:R-:W-:-:S03]  /*f160*/  IMAD.WIDE R4, R0, 0x2, R18 ;  /* 0x0000000200047825 */ /* 0x001fc600078e0212 */
[----:B------:R-:W-:Y:S04]  /*f170*/  STL [R1+0xac4], R8 ;  /* 0x000ac40801007387 */ /* 0x000fe80000100800 */
[----:B------:R0:W-:Y:S01]  /*f180*/  STL [R1+0xac0], R9 ;  /* 0x000ac00901007387 */ /* 0x0001e20000100800 */
[----:B--2---:R-:W-:-:S03]  /*f190*/  IMAD.WIDE R6, R0, 0x2, R14 ;  /* 0x0000000200067825 */ /* 0x004fc600078e020e */
[----:B------:R-:W-:Y:S04]  /*f1a0*/  STL [R1+0xacc], R4 ;  /* 0x000acc0401007387 */ /* 0x000fe80000100800 */
[----:B------:R2:W-:Y:S01]  /*f1b0*/  STL [R1+0xac8], R5 ;  /* 0x000ac80501007387 */ /* 0x0005e20000100800 */
[----:B0-----:R-:W-:-:S03]  /*f1c0*/  IMAD.WIDE R8, R0, 0x2, R2 ;  /* 0x0000000200087825 */ /* 0x001fc600078e0202 */
[----:B------:R-:W-:Y:S01]  /*f1d0*/  STL [R1+0xad4], R6 ;  /* 0x000ad40601007387 */ /* 0x000fe20000100800 */
[----:B--2---:R-:W-:-:S03]  /*f1e0*/  IMAD.WIDE R4, R0, 0x2, R12 ;  /* 0x0000000200047825 */ /* 0x004fc600078e020c */
[----:B------:R0:W-:Y:S04]  /*f1f0*/  STL [R1+0xad0], R7 ;  /* 0x000ad00701007387 */ /* 0x0001e80000100800 */
[----:B------:R-:W-:Y:S04]  /*f200*/  STL [R1+0xadc], R4 ;  /* 0x000adc0401007387 */ /* 0x000fe80000100800 */
[----:B------:R2:W-:Y:S01]  /*f210*/  STL [R1+0xad8], R5 ;  /* 0x000ad80501007387 */ /* 0x0005e20000100800 */
[----:B0-----:R-:W-:-:S03]  /*f220*/  IMAD.WIDE R6, R10, 0x2, R18 ;  /* 0x000000020a067825 */ /* 0x001fc600078e0212 */
[----:B------:R-:W-:Y:S04]  /*f230*/  STL [R1+0xae4], R8 ;  /* 0x000ae40801007387 */ /* 0x000fe80000100800 */
[----:B------:R0:W-:Y:S01]  /*f240*/  STL [R1+0xae0], R9 ;  /* 0x000ae00901007387 */ /* 0x0001e20000100800 */
[----:B--2---:R-:W-:-:S03]  /*f250*/  IMAD.WIDE R4, R10, 0x2, R14 ;  /* 0x000000020a047825 */ /* 0x004fc600078e020e */
[----:B------:R-:W-:Y:S01]  /*f260*/  STL [R1+0xaec], R6 ;  /* 0x000aec0601007387 */ /* 0x000fe20000100800 */
[----:B------:R-:W-:-:S03]  /*f270*/  IMAD R0, R17, 0x1c, RZ ;  /* 0x0000001c11007824 */ /* 0x000fc600078e02ff */
        /* <DEDUP_REMOVED lines=155> */
[----:B------:R-:W-:-:S03]  /*fc30*/  IMAD.SHL.U32 R0, R17, 0x10, RZ ;  /* 0x0000001011007824 */ /* 0x000fc600078e00ff */
        /* <DEDUP_REMOVED lines=197> */
[----:B------:R-:W-:-:S03]  /*10890*/  IMAD.WIDE R10, R11, 0x2, R2 ;  /* 0x000000020b0a7825 */ /* 0x000fc600078e0202 */
[----:B------:R0:W-:Y:S01]  /*108a0*/  STL [R1+0xe50], R7 ;  /* 0x000e500701007387 */ /* 0x0001e20000100800 */
[----:B--2---:R-:W-:-:S03]  /*108b0*/  IMAD.WIDE R4, R17, 0x2, R18 ;  /* 0x0000000211047825 */ /* 0x004fc600078e0212 */
[----:B------:R-:W-:Y:S04]  /*108c0*/  STL [R1+0xe5c], R8 ;  /* 0x000e5c0801007387 */ /* 0x000fe80000100800 */
[----:B------:R2:W-:Y:S01]  /*108d0*/  STL [R1+0xe58], R9 ;  /* 0x000e580901007387 */ /* 0x0005e20000100800 */
[----:B0-----:R-:W-:-:S03]  /*108e0*/  IMAD.WIDE R6, R17, 0x2, R14 ;  /* 0x0000000211067825 */ /* 0x001fc600078e020e */
[----:B------:R-:W-:Y:S01]  /*108f0*/  STL [R1+0xe64], R10 ;  /* 0x000e640a01007387 */ /* 0x000fe20000100800 */
[----:B------:R-:W-:-:S03]  /*10900*/  IMAD.WIDE R2, R17, 0x2, R2 ;  /* 0x0000000211027825 */ /* 0x000fc600078e0202 */
[----:B------:R-:W-:Y:S01]  /*10910*/  STL [R1+0xe60], R11 ;  /* 0x000e600b01007387 */ /* 0x000fe20000100800 */
[----:B--2---:R-:W-:-:S03]  /*10920*/  IMAD.WIDE R8, R17, 0x2, R12 ;  /* 0x0000000211087825 */ /* 0x004fc600078e020c */
[----:B------:R-:W-:Y:S04]  /*10930*/  STL [R1+0xe6c], R4 ;  /* 0x000e6c0401007387 */ /* 0x000fe80000100800 */
[----:B------:R-:W-:Y:S04]  /*10940*/  STL [R1+0xe68], R5 ;  /* 0x000e680501007387 */ /* 0x000fe80000100800 */
[----:B------:R-:W-:Y:S04]  /*10950*/  STL [R1+0xe74], R6 ;  /* 0x000e740601007387 */ /* 0x000fe80000100800 */
[----:B------:R-:W-:Y:S04]  /*10960*/  STL [R1+0xe70], R7 ;  /* 0x000e700701007387 */ /* 0x000fe80000100800 */
[----:B------:R-:W-:Y:S04]  /*10970*/  STL [R1+0xe7c], R8 ;  /* 0x000e7c0801007387 */ /* 0x000fe80000100800 */
[----:B------:R-:W-:Y:S04]  /*10980*/  STL [R1+0xe78], R9 ;  /* 0x000e780901007387 */ /* 0x000fe80000100800 */
[----:B------:R0:W-:Y:S04]  /*10990*/  STL [R1+0xe84], R2 ;  /* 0x000e840201007387 */ /* 0x0001e80000100800 */
[----:B------:R2:W-:Y:S04]  /*109a0*/  STL [R1+0xe80], R3 ;  /* 0x000e800301007387 */ /* 0x0005e80000100800 */
[----:B------:R1:W-:Y:S04]  /*109b0*/  STL [R1+0xa80], RZ ;  /* 0x000a80ff01007387 */ /* 0x0003e80000100800 */
        /* <DEDUP_REMOVED lines=475> */
[----:B------:R1:W-:Y:S01]  /*12770*/  STL [R1+0x3dc], RZ ;  /* 0x0003dcff01007387 */ /* 0x0003e20000100800 */
[----:B------:R-:W-:-:S03]  /*12780*/  IMAD.SHL.U32 R61, R17, 0x20, RZ ;  /* 0x00000020113d7824 */ /* 0x000fc600078e00ff */
[----:B------:R1:W-:Y:S04]  /*12790*/  STL [R1+0x3c0], RZ ;  /* 0x0003c0ff01007387 */ /* 0x0003e80000100800 */
[----:B------:R1:W-:Y:S04]  /*127a0*/  STL [R1+0x3c4], RZ ;  /* 0x0003c4ff01007387 */ /* 0x0003e80000100800 */
[----:B------:R1:W-:Y:S04]  /*127b0*/  STL [R1+0x3c8], RZ ;  /* 0x0003c8ff01007387 */ /* 0x0003e80000100800 */
[----:B------:R1:W-:Y:S04]  /*127c0*/  STL [R1+0x3cc], RZ ;  /* 0x0003ccff01007387 */ /* 0x0003e80000100800 */
[----:B------:R-:W3:Y:S01]  /*127d0*/  LDL R17, [R1+0xa6c] ;  /* 0x000a6c0001117983 */ /* 0x000ee20000100800 */
[----:B------:R-:W4:Y:S03]  /*127e0*/  S2R R18, SR_TID.X ;  /* 0x0000000000127919 */ /* 0x000f260000002100 */
        /* <DEDUP_REMOVED lines=9> */
[----:B----4-:R-:W-:-:S03]  /*12880*/  LOP3.LUT R18, R18, 0x1f, RZ, 0xc0, !PT ;  /* 0x0000001f12127812 */ /* 0x010fc600078ec0ff */
[----:B------:R1:W-:Y:S04]  /*12890*/  STL [R1+0x394], RZ ;  /* 0x000394ff01007387 */ /* 0x0003e80000100800 */
[----:B------:R1:W-:Y:S04]  /*128a0*/  STL [R1+0x398], RZ ;  /* 0x000398ff01007387 */ /* 0x0003e80000100800 */
[----:B------:R1:W-:Y:S04]  /*128b0*/  STL [R1+0x39c], RZ ;  /* 0x00039cff01007387 */ /* 0x0003e80000100800 */
[----:B------:R1:W-:Y:S04]  /*128c0*/  STL [R1+0x380], RZ ;  /* 0x000380ff01007387 */ /* 0x0003e80000100800 */
[----:B------:R1:W-:Y:S01]  /*128d0*/  STL [R1+0x384], RZ ;  /* 0x000384ff01007387 */ /* 0x0003e20000100800 */
[----:B0-----:R-:W-:-:S03]  /*128e0*/  IMAD.SHL.U32 R2, R18, 0x2, RZ ;  /* 0x0000000212027824 */ /* 0x001fc600078e00ff */
[----:B------:R1:W-:Y:S04]  /*128f0*/  STL [R1+0x388], RZ ;  /* 0x000388ff01007387 */ /* 0x0003e80000100800 */
[----:B------:R1:W-:Y:S04]  /*12900*/  STL [R1+0x38c], RZ ;  /* 0x00038cff01007387 */ /* 0x0003e80000100800 */
[----:B------:R1:W-:Y:S04]  /*12910*/  STL [R1+0x370], RZ ;  /* 0x000370ff01007387 */ /* 0x0003e80000100800 */
[----:B------:R1:W-:Y:S04]  /*12920*/  STL [R1+0x374], RZ ;  /* 0x000374ff01007387 */ /* 0x0003e80000100800 */
[----:B------:R1:W-:Y:S01]  /*12930*/  STL [R1+0x378], RZ ;  /* 0x000378ff01007387 */ /* 0x0003e20000100800 */
[----:B------:R-:W-:-:S03]  /*12940*/  LOP3.LUT R5, R2, 0x10, RZ, 0x3c, !PT ;  /* 0x0000001002057812 */ /* 0x000fc600078e3cff */
[----:B------:R1:W-:Y:S01]  /*12950*/  STL [R1+0x37c], RZ ;  /* 0x00037cff01007387 */ /* 0x0003e20000100800 */
[----:B--2---:R-:W-:-:S03]  /*12960*/  LOP3.LUT R3, R2, 0x30, RZ, 0x3c, !PT ;  /* 0x0000003002037812 */ /* 0x004fc600078e3cff */
[----:B------:R1:W-:Y:S01]  /*12970*/  STL [R1+0x360], RZ ;  /* 0x000360ff01007387 */ /* 0x0003e20000100800 */
[----:B------:R-:W-:-:S03]  /*12980*/  LOP3.LUT R4, R2, 0x20, RZ, 0x3c, !PT ;  /* 0x0000002002047812 */ /* 0x000fc600078e3cff */
[----:B------:R1:W-:Y:S04]  /*12990*/  STL [R1+0x364], RZ ;  /* 0x000364ff01007387 */ /* 0x0003e80000100800 */
[----:B------:R1:W-:Y:S04]  /*129a0*/  STL [R1+0x368], RZ ;  /* 0x000368ff01007387 */ /* 0x0003e80000100800 */
[----:B------:R1:W-:Y:S04]  /*129b0*/  STL [R1+0x36c], RZ ;  /* 0x00036cff01007387 */ /* 0x0003e80000100800 */
[----:B------:R1:W-:Y:S04]  /*129c0*/  STL [R1+0x350], RZ ;  /* 0x000350ff01007387 */ /* 0x0003e80000100800 */
[----:B------:R1:W-:Y:S04]  /*129d0*/  STL [R1+0x354], RZ ;  /* 0x000354ff01007387 */ /* 0x0003e80000100800 */
[----:B------:R1:W-:Y:S04]  /*129e0*/  STL [R1+0x358], RZ ;  /* 0x000358ff01007387 */ /* 0x0003e80000100800 */
[----:B------:R1:W-:Y:S01]  /*129f0*/  STL [R1+0x35c], RZ ;  /* 0x00035cff01007387 */ /* 0x0003e20000100800 */
[----:B------:R-:W-:Y:S01]  /*12a00*/  USHF.R.S32.HI UR7, URZ, 0x1f, UR4 ;  /* 0x0000001fff077899 */ /* 0x000fe20008011404 */
[----:B------:R-:W-:Y:S01]  /*12a10*/  SHF.R.S32.HI R0, RZ, 0x1f, R61 ;  /* 0x0000001fff007819 */ /* 0x000fe2000001143d */
[----:B------:R-:W-:-:S02]  /*12a20*/  USHF.L.U32 UR6, UR6, 0x5, URZ ;  /* 0x0000000506067899 */ /* 0x000fc400080006ff */
[----:B------:R-:W-:Y:S01]  /*12a30*/  ULEA.HI UR7, UR7, UR4, URZ, 0x5 ;  /* 0x0000000407077291 */ /* 0x000fe2000f8f28ff */
[C---:B------:R-:W-:Y:S01]  /*12a40*/  SHF.L.U64.HI R0, R61.reuse, 0x1, R0 ;  /* 0x000000013d007819 */ /* 0x040fe20000010200 */
[----:B------:R-:W-:Y:S01]  /*12a50*/  USHF.R.S32.HI UR4, URZ, 0x1f, UR6 ;  /* 0x0000001fff047899 */ /* 0x000fe20008011406 */
[----:B------:R-:W-:Y:S02]  /*12a60*/  CS2R R52, SRZ ;  /* 0x0000000000347805 */ /* 0x000fe4000001ff00 */
[----:B------:R-:W-:Y:S01]  /*12a70*/  CS2R R54, SRZ ;  /* 0x0000000000367805 */ /* 0x000fe2000001ff00 */
[----:B------:R-:W-:Y:S01]  /*12a80*/  IMAD.SHL.U32 R61, R61, 0x2, RZ ;  /* 0x000000023d3d7824 */ /* 0x000fe200078e00ff */
[----:B------:R-:W-:Y:S02]  /*12a90*/  USHF.L.U32 UR10, UR6, 0x1, URZ ;  /* 0x00000001060a7899 */ /* 0x000fe400080006ff */
[----:B------:R-:W-:Y:S02]  /*12aa0*/  USHF.R.S32.HI UR7, URZ, 0x5, UR7 ;  /* 0x00000005ff077899 */ /* 0x000fe40008011407 */
[----:B------:R-:W-:Y:S01]  /*12ab0*/  USHF.L.U64.HI UR4, UR6, 0x1, UR4 ;  /* 0x0000000106047899 */ /* 0x000fe20008010204 */
[----:B---3--:R-:W-:-:S02]  /*12ac0*/  LOP3.LUT R5, R17, 0x20, RZ, 0x3c, !PT ;  /* 0x0000002011057812 */ /* 0x008fc400078e3cff */
[C---:B------:R-:W-:Y:S02]  /*12ad0*/  LOP3.LUT R3, R17.reuse, 0x60, RZ, 0x3c, !PT ;  /* 0x0000006011037812 */ /* 0x040fe400078e3cff */
[----:B------:R-:W-:Y:S01]  /*12ae0*/  LOP3.LUT R4, R17, 0x40, RZ, 0x3c, !PT ;  /* 0x0000004011047812 */ /* 0x000fe200078e3cff */
[----:B------:R1:W-:Y:S04]  /*12af0*/  STL [R1+0x1280], R5 ;  /* 0x0012800501007387 */ /* 0x0003e80000100800 */
[----:B------:R1:W-:Y:S04]  /*12b00*/  STL [R1+0x1278], R3 ;  /* 0x0012780301007387 */ /* 0x0003e80000100800 */
[----:B------:R1:W-:Y:S02]  /*12b10*/  STL [R1+0x127c], R4 ;  /* 0x00127c0401007387 */ /* 0x0003e40000100800 */
.L_x_1:
[----:B-----5:R0:W-:Y:S01]  /*12b20*/  STL [R1+0x1fe8], R37 ;  /* 0x001fe82501007387 */ /* 0x0201e20000100800 */
[----:B-1----:R-:W1:Y:S03]  /*12b30*/  LDC R3, c[0x0][0x3a0] ;  /* 0x0000e800ff037b82 */ /* 0x002e660000000800 */
[----:B------:R-:W2:Y:S04]  /*12b40*/  LDL R5, [R1+0xa84] ;  /* 0x000a840001057983 */ /* 0x000ea80000100800 */
[----:B------:R-:W2:Y:S04]  /*12b50*/  LDL R4, [R1+0xa88] ;  /* 0x000a880001047983 */ /* 0x000ea80000100800 */
[----:B0-----:R-:W1:Y:S04]  /*12b60*/  LDL R37, [R1+0xa80] ;  /* 0x000a800001257983 */ /* 0x001e680000100800 */
[----:B------:R-:W-:Y:S04]  /*12b70*/  STL [R1+0x1fc4], R30 ;  /* 0x001fc41e01007387 */ /* 0x000fe80000100800 */
[----:B------:R-:W-:Y:S04]  /*12b80*/  STL [R1+0x1fcc], R30 ;  /* 0x001fcc1e01007387 */ /* 0x000fe80000100800 */
[----:B------:R-:W-:Y:S04]  /*12b90*/  STL [R1+0x1fd4], R30 ;  /* 0x001fd41e01007387 */ /* 0x000fe80000100800 */
[----:B------:R-:W-:Y:S04]  /*12ba0*/  STL [R1+0x1fdc], R30 ;  /* 0x001fdc1e01007387 */ /* 0x000fe80000100800 */
[----:B------:R0:W-:Y:S04]  /*12bb0*/  STL [R1+0x1fe4], R30 ;  /* 0x001fe41e01007387 */ /* 0x0001e80000100800 */
[----:B------:R-:W-:Y:S04]  /*12bc0*/  STL [R1+0x1fc0], R31 ;  /* 0x001fc01f01007387 */ /* 0x000fe80000100800 */
        /* <DEDUP_REMOVED lines=83> */
[----:B------:R-:W-:Y:S01]  /*13100*/  STL [R1+0x1e80], R49 ;  /* 0x001e803101007387 */ /* 0x000fe20000100800 */
[----:B-1----:R-:W-:-:S03]  /*13110*/  IMAD R3, R37, -0x20, R3 ;  /* 0xffffffe025037824 */ /* 0x002fc600078e0203 */
[----:B------:R-:W-:Y:S04]  /*13120*/  STL [R1+0x1e7c], R48 ;  /* 0x001e7c3001007387 */ /* 0x000fe80000100800 */
[----:B------:R-:W-:Y:S04]  /*13130*/  STL [R1+0x1e78], R47 ;  /* 0x001e782f01007387 */ /* 0x000fe80000100800 */
[----:B------:R-:W-:Y:S04]  /*13140*/  STL [R1+0x1e74], R46 ;  /* 0x001e742e01007387 */ /* 0x000fe80000100800 */
[----:B------:R-:W-:Y:S04]  /*13150*/  STL [R1+0x1e70], R45 ;  /* 0x001e702d01007387 */ /* 0x000fe80000100800 */
[----:B------:R-:W-:Y:S01]  /*13160*/  STL [R1+0x1e6c], R44 ;  /* 0x001e6c2c01007387 */ /* 0x000fe20000100800 */
[----:B------:R-:W-:-:S03]  /*13170*/  ISETP.GT.AND P0, PT, R3, RZ, PT ;  /* 0x000000ff0300720c */ /* 0x000fc60003f04270 */
[----:B------:R-:W-:Y:S04]  /*13180*/  STL [R1+0x1e68], R43 ;  /* 0x001e682b01007387 */ /* 0x000fe80000100800 */
[----:B------:R-:W-:Y:S04]  /*13190*/  STL [R1+0x1e64], R42 ;  /* 0x001e642a01007387 */ /* 0x000fe80000100800 */
[----:B------:R-:W-:Y:S04]  /*131a0*/  STL [R1+0x1e60], R41 ;  /* 0x001e602901007387 */ /* 0x000fe80000100800 */
[----:B------:R-:W-:Y:S04]  /*131b0*/  STL [R1+0x1e5c], R40 ;  /* 0x001e5c2801007387 */ /* 0x000fe80000100800 */
[----:B------:R-:W-:Y:S04]  /*131c0*/  STL [R1+0x1e58], R39 ;  /* 0x001e582701007387 */ /* 0x000fe80000100800 */
[----:B------:R-:W-:Y:S04]  /*131d0*/  STL [R1+0x1e54], R38 ;  /* 0x001e542601007387 */ /* 0x000fe80000100800 */
[----:B------:R-:W-:Y:S01]  /*131e0*/  STL [R1+0x1dcc], R61 ;  /* 0x001dcc3d01007387 */ /* 0x000fe20000100800 */
[----:B------:R-:W-:-:S03]  /*131f0*/  PRMT R34, RZ, 0x7610, R34 ;  /* 0x00007610ff227816 */ /* 0x000fc60000000022 */
[----:B-----5:R-:W-:Y:S04]  /*13200*/  STL [R1+0x1dc8], R60 ;  /* 0x001dc83c01007387 */ /* 0x020fe80000100800 */
[----:B------:R-:W-:Y:S04]  /*13210*/  STL [R1+0x1dd0], R60 ;  /* 0x001dd03c01007387 */ /* 0x000fe80000100800 */
[----:B------:R-:W-:Y:S04]  /*13220*/  STL.64 [R1+0x1bd8], R54 ;  /* 0x001bd83601007387 */ /* 0x000fe80000100a00 */
[----:B------:R-:W-:Y:S04]  /*13230*/  STL [R1+0x1dd8], R54 ;  /* 0x001dd83601007387 */ /* 0x000fe80000100800 */
[----:B------:R-:W-:Y:S04]  /*13240*/  STL [R1+0x1dd4], R55 ;  /* 0x001dd43701007387 */ /* 0x000fe80000100800 */
[----:B------:R-:W-:Y:S04]  /*13250*/  STL.64 [R1+0x1bd0], R52 ;  /* 0x001bd03401007387 */ /* 0x000fe80000100a00 */
[----:B------:R-:W-:Y:S04]  /*13260*/  STL [R1+0x1ddc], R53 ;  /* 0x001ddc3501007387 */ /* 0x000fe80000100800 */
[----:B------:R-:W-:Y:S04]  /*13270*/  STL [R1+0x14d0], R0 ;  /* 0x0014d00001007387 */ /* 0x000fe80000100800 */
[----:B------:R-:W-:Y:S04]  /*13280*/  STL [R1+0x1de0], R0 ;  /* 0x001de00001007387 */ /* 0x000fe80000100800 */
[----:B------:R-:W3:Y:S04]  /*13290*/  LDL.LU R37, [R1+0x1fe8] ;  /* 0x001fe80001257983 */ /* 0x000ee80000300800 */
[----:B--2---:R-:W2:Y:S04]  /*132a0*/  @P0 LDG.E.U16 R34, desc[UR8][R4.64] ;  /* 0x0000000804220981 */ /* 0x004ea8000c1e1500 */
[----:B------:R-:W4:Y:S01]  /*132b0*/  LDL.64 R4, [R1+0x9e8] ;  /* 0x0009e80001047983 */ /* 0x000f220000100a00 */
[----:B------:R-:W-:-:S02]  /*132c0*/  PRMT R35, RZ, 0x7610, R35 ;  /* 0x00007610ff237816 */ /* 0x000fc40000000023 */
[----:B------:R-:W-:-:S04]  /*132d0*/  PRMT R36, RZ, 0x7610, R36 ;  /* 0x00007610ff247816 */ /* 0x000fc80000000024 */
[----:B----4-:R-:W4:Y:S04]  /*132e0*/  @P0 LDG.E.U16 R35, desc[UR8][R4.64] ;  /* 0x0000000804230981 */ /* 0x010f28000c1e1500 */
[----:B------:R-:W2:Y:S01]  /*132f0*/  LDL.64 R4, [R1+0xa60] ;  /* 0x000a600001047983 */ /* 0x000ea20000100a00 */
[----:B---3--:R-:W-:-:S03]  /*13300*/  PRMT R37, RZ, 0x7610, R37 ;  /* 0x00007610ff257816 */ /* 0x008fc60000000025 */
[----:B--2---:R-:W2:Y:S04]  /*13310*/  @P0 LDG.E.U16 R36, desc[UR8][R4.64] ;  /* 0x0000000804240981 */ /* 0x004ea8000c1e1500 */
[----:B------:R-:W3:Y:S01]  /*13320*/  LDL.64 R4, [R1+0x9e0] ;  /* 0x0009e00001047983 */ /* 0x000ee20000100a00 */
[----:B------:R-:W-:-:S03]  /*13330*/  ISETP.GT.AND P1, PT, R3, 0x1, PT ;  /* 0x000000010300780c */ /* 0x000fc60003f24270 */
[----:B---3--:R1:W3:Y:S04]  /*13340*/  @P0 LDG.E.U16 R37, desc[UR8][R4.64] ;  /* 0x0000000804250981 */ /* 0x0082e8000c1e1500 */
[----:B------:R-:W1:Y:S04]  /*13350*/  LDL R4, [R1+0xe80] ;  /* 0x000e800001047983 */ /* 0x000e680000100800 */
[----:B------:R-:W1:Y:S01]  /*13360*/  LDL R5, [R1+0xe84] ;  /* 0x000e840001057983 */ /* 0x000e620000100800 */
[----:B0-----:R-:W-:Y:S02]  /*13370*/  PRMT R30, RZ, 0x7610, R30 ;  /* 0x00007610ff1e7816 */ /* 0x001fe4000000001e */
[----:B-1----:R-:W-:-:S04]  /*13380*/  @P1 LOP3.LUT R5, R5, R4, RZ, 0x3c, !PT ;  /* 0x0000000405051212 */ /* 0x002fc800078e3cff */
[----:B------:R-:W-:-:S04]  /*13390*/  @P1 LOP3.LUT R4, R5, R4, RZ, 0x3c, !PT ;  /* 0x0000000405041212 */ /* 0x000fc800078e3cff */
[----:B------:R-:W-:-:S05]  /*133a0*/  @P1 LOP3.LUT R5, R5, R4, RZ, 0x3c, !PT ;  /* 0x0000000405051212 */ /* 0x000fca00078e3cff */
[----:B------:R-:W2:Y:S04]  /*133b0*/  @P1 LDG.E.U16 R30, desc[UR8][R4.64] ;  /* 0x00000008041e1981 */ /* 0x000ea8000c1e1500 */
[----:B--2---:R0:W-:Y:S04]  /*133c0*/  STL [R1+0x6c0], R30 ;  /* 0x0006c01e01007387 */ /* 0x0041e80000100800 */
[----:B0-----:R-:W2:Y:S04]  /*133d0*/  LDL.LU R30, [R1+0x1fe4] ;  /* 0x001fe400011e7983 */ /* 0x001ea80000300800 */
[----:B------:R-:W2:Y:S04]  /*133e0*/  LDL R4, [R1+0xe78] ;  /* 0x000e780001047983 */ /* 0x000ea80000100800 */
[----:B------:R-:W2:Y:S01]  /*133f0*/  LDL R5, [R1+0xe7c] ;  /* 0x000e7c0001057983 */ /* 0x000ea20000100800 */
[----:B------:R-:W-:-:S02]  /*13400*/  PRMT R31, RZ, 0x7610, R31 ;  /* 0x00007610ff1f7816 */ /* 0x000fc4000000001f */
[----:B--2---:R-:W-:-:S04]  /*13410*/  @P1 LOP3.LUT R5, R5, R4, RZ, 0x3c, !PT ;  /* 0x0000000405051212 */ /* 0x004fc800078e3cff */
        /* <DEDUP_REMOVED lines=20> */
[----:B------:R-:W2:Y:S01]  /*13560*/  @P1 LDG.E.U16 R31, desc[UR8][R4.64] ;  /* 0x00000008041f1981 */ /* 0x000ea2000c1e1500 */
[----:B------:R-:W-:-:S03]  /*13570*/  ISETP.GT.AND P0, PT, R3, 0x2, PT ;  /* 0x000000020300780c */ /* 0x000fc60003f04270 */
        /* <DEDUP_REMOVED lines=82> */
[----:B------:R0:W2:Y:S04]  /*13aa0*/  @P0 LDG.E.U16 R30, desc[UR8][R4.64] ;  /* 0x00000008041e0981 */ /* 0x0000a8000c1e1500 */
[----:B------:R-:W0:Y:S04]  /*13ab0*/  LDL R4, [R1+0xe18] ;  /* 0x000e180001047983 */ /* 0x000e280000100800 */
[----:B------:R-:W0:Y:S01]  /*13ac0*/  LDL R5, [R1+0xe1c] ;  /* 0x000e1c0001057983 */ /* 0x000e220000100800 */
[----:B------:R-:W-:Y:S02]  /*13ad0*/  PRMT R31, RZ, 0x7610, R31 ;  /* 0x00007610ff1f7816 */ /* 0x000fe4000000001f */
[----:B0-----:R-:W-:-:S04]  /*13ae0*/  @P0 LOP3.LUT R5, R5, R4, RZ, 0x3c, !PT ;  /* 0x0000000405050212 */ /* 0x001fc800078e3cff */
        /* <DEDUP_REMOVED lines=19> */
[----:B------:R-:W-:Y:S02]  /*13c20*/  ISETP.GT.AND P1, PT, R3, 0x5, PT ;  /* 0x000000050300780c */ /* 0x000fe40003f24270 */
[----:B------:R-:W-:-:S11]  /*13c30*/  PRMT R26, RZ, 0x7610, R26 ;  /* 0x00007610ff1a7816 */ /* 0x000fd6000000001a */
[----:B0-----:R-:W-:-:S04]  /*13c40*/  @P1 LOP3.LUT R5, R5, R4, RZ, 0x3c, !PT ;  /* 0x0000000405051212 */ /* 0x001fc800078e3cff */
        /* <DEDUP_REMOVED lines=313> */
[----:B------:R-:W3:Y:S04]  /*14fe0*/  LDL R4, [R1+0xce0] ;  /* 0x000ce00001047983 */ /* 0x000ee80000100800 */
[----:B------:R-:W3:Y:S01]  /*14ff0*/  LDL R5, [R1+0xce4] ;  /* 0x000ce40001057983 */ /* 0x000ee20000100800 */
[----:B--2---:R-:W-:-:S02]  /*15000*/  PRMT R18, RZ, 0x7610, R18 ;  /* 0x00007610ff127816 */ /* 0x004fc40000000012 */
[----:B---3--:R-:W-:-:S04]  /*15010*/  @P0 LOP3.LUT R5, R5, R4, RZ, 0x3c, !PT ;  /* 0x0000000405050212 */ /* 0x008fc800078e3cff */
[----:B------:R-:W-:-:S04]  /*15020*/  @P0 LOP3.LUT R4, R5, R4, RZ, 0x3c, !PT ;  /* 0x0000000405040212 */ /* 0x000fc800078e3cff */
[----:B------:R-:W-:-:S05]  /*15030*/  @P0 LOP3.LUT R5, R5, R4, RZ, 0x3c, !PT ;  /* 0x0000000405050212 */ /* 0x000fca00078e3cff */
[----:B------:R-:W2:Y:S04]  /*15040*/  @P0 LDG.E.U16 R18, desc[UR8][R4.64] ;  /* 0x0000000804120981 */ /* 0x000ea8000c1e1500 */
        /* <DEDUP_REMOVED lines=41> */
[----:B------:R-:W-:-:S02]  /*152e0*/  PRMT R19, RZ, 0x7610, R19 ;  /* 0x00007610ff137816 */ /* 0x000fc40000000013 */
[----:B---3--:R-:W-:-:S04]  /*152f0*/  @P1 LOP3.LUT R5, R5, R4, RZ, 0x3c, !PT ;  /* 0x0000000405051212 */ /* 0x008fc800078e3cff */
[----:B------:R-:W-:-:S04]  /*15300*/  @P1 LOP3.LUT R4, R5, R4, RZ, 0x3c, !PT ;  /* 0x0000000405041212 */ /* 0x000fc800078e3cff */
[----:B------:R-:W-:-:S05]  /*15310*/  @P1 LOP3.LUT R5, R5, R4, RZ, 0x3c, !PT ;  /* 0x0000000405051212 */ /* 0x000fca00078e3cff */
[----:B------:R-:W3:Y:S04]  /*15320*/  @P1 LDG.E.U16 R19, desc[UR8][R4.64] ;  /* 0x0000000804131981 */ /* 0x000ee8000c1e1500 */
[----:B---3--:R0:W-:Y:S04]  /*15330*/  STL [R1+0x698], R19 ;  /* 0x0006981301007387 */ /* 0x0081e80000100800 */
[----:B0-----:R-:W3:Y:S04]  /*15340*/  LDL.LU R19, [R1+0x1f30] ;  /* 0x001f300001137983 */ /* 0x001ee80000300800 */
        /* <DEDUP_REMOVED lines=28> */
[----:B---3--:R-:W-:Y:S02]  /*15510*/  PRMT R19, RZ, 0x7610, R19 ;  /* 0x00007610ff137816 */ /* 0x008fe40000000013 */
[----:B0-----:R-:W-:-:S04]  /*15520*/  @P0 LOP3.LUT R5, R5, R4, RZ, 0x3c, !PT ;  /* 0x0000000405050212 */ /* 0x001fc800078e3cff */
[----:B------:R-:W-:-:S04]  /*15530*/  @P0 LOP3.LUT R4, R5, R4, RZ, 0x3c, !PT ;  /* 0x0000000405040212 */ /* 0x000fc800078e3cff */
[----:B------:R-:W-:-:S05]  /*15540*/  @P0 LOP3.LUT R5, R5, R4, RZ, 0x3c, !PT ;  /* 0x0000000405050212 */ /* 0x000fca00078e3cff */
[----:B------:R0:W3:Y:S04]  /*15550*/  @P0 LDG.E.U16 R19, desc[UR8][R4.64] ;  /* 0x0000000804130981 */ /* 0x0000e8000c1e1500 */
        /* <DEDUP_REMOVED lines=356> */
[----:B------:R0:W3:Y:S04]  /*16ba0*/  @P0 LDG.E.U16 R47, desc[UR8][R4.64] ;  /* 0x00000008042f0981 */ /* 0x0000e8000c1e1500 */
[----:B------:R-:W0:Y:S04]  /*16bb0*/  LDL R4, [R1+0xb48] ;  /* 0x000b480001047983 */ /* 0x000e280000100800 */
[----:B------:R-:W0:Y:S01]  /*16bc0*/  LDL R5, [R1+0xb4c] ;  /* 0x000b4c0001057983 */ /* 0x000e220000100800 */
[----:B--2---:R-:W-:Y:S02]  /*16bd0*/  PRMT R6, RZ, 0x7610, R6 ;  /* 0x00007610ff067816 */ /* 0x004fe40000000006 */
[----:B0-----:R-:W-:-:S04]  /*16be0*/  @P0 LOP3.LUT R5, R5, R4, RZ, 0x3c, !PT ;  /* 0x0000000405050212 */ /* 0x001fc800078e3cff */
[----:B------:R-:W-:-:S04]  /*16bf0*/  @P0 LOP3.LUT R4, R5, R4, RZ, 0x3c, !PT ;  /* 0x0000000405040212 */ /* 0x000fc800078e3cff */
[----:B------:R-:W-:-:S05]  /*16c00*/  @P0 LOP3.LUT R5, R5, R4, RZ, 0x3c, !PT ;  /* 0x0000000405050212 */ /* 0x000fca00078e3cff */
[----:B------:R-:W2:Y:S04]  /*16c10*/  @P0 LDG.E.U16 R6, desc[UR8][R4.64] ;  /* 0x0000000804060981 */ /* 0x000ea8000c1e1500 */
[----:B---3--:R0:W-:Y:S04]  /*16c20*/  STL [R1+0x604], R47 ;  /* 0x0006042f01007387 */ /* 0x0081e80000100800 */
[----:B0-----:R-:W3:Y:S04]  /*16c30*/  LDL R47, [R1+0xb24] ;  /* 0x000b2400012f7983 */ /* 0x001ee80000100800 */
[----:B--2---:R0:W-:Y:S04]  /*16c40*/  STL [R1+0x600], R6 ;  /* 0x0006000601007387 */ /* 0x0041e80000100800 */
[----:B0-----:R-:W2:Y:S04]  /*16c50*/  LDL.LU R6, [R1+0x1eac] ;  /* 0x001eac0001067983 */ /* 0x001ea80000300800 */
[----:B------:R-:W2:Y:S04]  /*16c60*/  LDL R4, [R1+0xb40] ;  /* 0x000b400001047983 */ /* 0x000ea80000100800 */
[----:B------:R-:W2:Y:S01]  /*16c70*/  LDL R5, [R1+0xb44] ;  /* 0x000b440001057983 */ /* 0x000ea20000100800 */
[----:B------:R-:W-:-:S02]  /*16c80*/  ISETP.GT.AND P1, PT, R3, 0x1b, PT ;  /* 0x0000001b0300780c */ /* 0x000fc40003f24270 */
[----:B------:R-:W-:-:S11]  /*16c90*/  PRMT R7, RZ, 0x7610, R7 ;  /* 0x00007610ff077816 */ /* 0x000fd60000000007 */
        /* <DEDUP_REMOVED lines=31> */
[----:B------:R-:W-:Y:S02]  /*16e90*/  ISETP.GT.AND P0, PT, R3, 0x1c, PT ;  /* 0x0000001c0300780c */ /* 0x000fe40003f04270 */
[----:B------:R-:W-:Y:S01]  /*16ea0*/  PRMT R6, RZ, 0x7610, R6 ;  /* 0x00007610ff067816 */ /* 0x000fe20000000006 */
[----:B--2---:R0:W-:Y:S04]  /*16eb0*/  STL [R1+0x5e0], R2 ;  /* 0x0005e00201007387 */ /* 0x0041e80000100800 */
[----:B0-----:R-:W2:Y:S04]  /*16ec0*/  LDL.LU R2, [R1+0x1e9c] ;  /* 0x001e9c0001027983 */ /* 0x001ea80000300800 */
[----:B------:R-:W2:Y:S02]  /*16ed0*/  LDL R5, [R1+0xb20] ;  /* 0x000b200001057983 */ /* 0x000ea40000100800 */
[----:B---3--:R-:W-:Y:S01]  /*16ee0*/  @P0 IMAD.MOV.U32 R4, RZ, RZ, R47 ;  /* 0x000000ffff040224 */ /* 0x008fe200078e002f */
[----:B------:R-:W-:-:S02]  /*16ef0*/  PRMT R7, RZ, 0x7610, R7 ;  /* 0x00007610ff077816 */ /* 0x000fc40000000007 */
[----:B------:R-:W-:Y:S01]  /*16f00*/  PRMT R8, RZ, 0x7610, R8 ;  /* 0x00007610ff087816 */ /* 0x000fe20000000008 */
[----:B------:R-:W3:Y:S04]  /*16f10*/  LDL R47, [R1+0xaf4] ;  /* 0x000af400012f7983 */ /* 0x000ee80000100800 */
[----:B--2---:R0:W2:Y:S04]  /*16f20*/  @P0 LDG.E.U16 R6, desc[UR8][R4.64] ;  /* 0x0000000804060981 */ /* 0x0040a8000c1e1500 */
[----:B------:R-:W0:Y:S04]  /*16f30*/  LDL R4, [R1+0xb18] ;  /* 0x000b180001047983 */ /* 0x000e280000100800 */
[----:B------:R-:W0:Y:S02]  /*16f40*/  LDL R5, [R1+0xb1c] ;  /* 0x000b1c0001057983 */ /* 0x000e240000100800 */
[----:B0-----:R-:W-:-:S04]  /*16f50*/  @P0 LOP3.LUT R5, R5, R4, RZ, 0x3c, !PT ;  /* 0x0000000405050212 */ /* 0x001fc800078e3cff */
[----:B------:R-:W-:-:S04]  /*16f60*/  @P0 LOP3.LUT R4, R5, R4, RZ, 0x3c, !PT ;  /* 0x0000000405040212 */ /* 0x000fc800078e3cff */
[----:B------:R-:W-:-:S05]  /*16f70*/  @P0 LOP3.LUT R5, R5, R4, RZ, 0x3c, !PT ;  /* 0x0000000405050212 */ /* 0x000fca00078e3cff */
[----:B------:R0:W2:Y:S04]  /*16f80*/  @P0 LDG.E.U16 R7, desc[UR8][R4.64] ;  /* 0x0000000804070981 */ /* 0x0000a8000c1e1500 */
[----:B------:R-:W0:Y:S04]  /*16f90*/  LDL R4, [R1+0xb10] ;  /* 0x000b100001047983 */ /* 0x000e280000100800 */
[----:B------:R-:W0:Y:S02]  /*16fa0*/  LDL R5, [R1+0xb14] ;  /* 0x000b140001057983 */ /* 0x000e240000100800 */
        /* <DEDUP_REMOVED lines=28> */
[----:B------:R-:W-:-:S03]  /*17170*/  PRMT R61, RZ, 0x7610, R61 ;  /* 0x00007610ff3d7816 */ /* 0x000fc6000000003d */
[----:B--2---:R0:W-:Y:S04]  /*17180*/  STL [R1+0x5d4], R58 ;  /* 0x0005d43a01007387 */ /* 0x0041e80000100800 */
[----:B0-----:R-:W2:Y:S04]  /*17190*/  LDL.LU R58, [R1+0x1e94] ;  /* 0x001e9400013a7983 */ /* 0x001ea80000300800 */
[----:B------:R-:W2:Y:S01]  /*171a0*/  LDL R5, [R1+0xaf0] ;  /* 0x000af00001057983 */ /* 0x000ea20000100800 */
[----:B---3--:R-:W-:Y:S01]  /*171b0*/  @P1 IMAD.MOV.U32 R4, RZ, RZ, R47 ;  /* 0x000000ffff041224 */ /* 0x008fe200078e002f */
[----:B------:R-:W-:-:S02]  /*171c0*/  PRMT R57, RZ, 0x7610, R57 ;  /* 0x00007610ff397816 */ /* 0x000fc40000000039 */
[----:B------:R-:W3:Y:S04]  /*171d0*/  LDL R47, [R1+0xac4] ;  /* 0x000ac400012f7983 */ /* 0x000ee80000100800 */
[----:B--2---:R0:W2:Y:S04]  /*171e0*/  @P1 LDG.E.U16 R61, desc[UR8][R4.64] ;  /* 0x00000008043d1981 */ /* 0x0040a8000c1e1500 */
[----:B------:R-:W0:Y:S04]  /*171f0*/  LDL R4, [R1+0xae8] ;  /* 0x000ae80001047983 */ /* 0x000e280000100800 */
[----:B------:R-:W0:Y:S02]  /*17200*/  LDL R5, [R1+0xaec] ;  /* 0x000aec0001057983 */ /* 0x000e240000100800 */
[----:B0-----:R-:W-:-:S04]  /*17210*/  @P1 LOP3.LUT R5, R5, R4, RZ, 0x3c, !PT ;  /* 0x0000000405051212 */ /* 0x001fc800078e3cff */
        /* <DEDUP_REMOVED lines=43> */
[----:B---3--:R-:W-:-:S05]  /*174d0*/  @P1 IMAD.MOV.U32 R4, RZ, RZ, R47 ;  /* 0x000000ffff041224 */ /* 0x008fca00078e002f */
[----:B--2---:R-:W2:Y:S04]  /*174e0*/  @P1 LDG.E.U16 R49, desc[UR8][R4.64] ;  /* 0x0000000804311981 */ /* 0x004ea8000c1e1500 */
        /* <DEDUP_REMOVED lines=13> */
[----:B------:R-:W-:Y:S01]  /*175c0*/  PRMT R46, RZ, 0x7610, R46 ;  /* 0x00007610ff2e7816 */ /* 0x000fe2000000002e */
[----:B------:R-:W0:Y:S01]  /*175d0*/  S2R R47, SR_TID.X ;  /* 0x00000000002f7919 */ /* 0x000e220000002100 */
[----:B--2---:R-:W-:-:S04]  /*175e0*/  @P1 LOP3.LUT R5, R5, R4, RZ, 0x3c, !PT ;  /* 0x0000000405051212 */ /* 0x004fc800078e3cff */
[----:B------:R-:W-:-:S04]  /*175f0*/  @P1 LOP3.LUT R4, R5, R4, RZ, 0x3c, !PT ;  /* 0x0000000405041212 */ /* 0x000fc800078e3cff */
[----:B------:R-:W-:-:S05]  /*17600*/  @P1 LOP3.LUT R5, R5, R4, RZ, 0x3c, !PT ;  /* 0x0000000405051212 */ /* 0x000fca00078e3cff */
[----:B------:R-:W2:Y:S01]  /*17610*/  @P1 LDG.E.U16 R46, desc[UR8][R4.64] ;  /* 0x00000008042e1981 */ /* 0x000ea2000c1e1500 */
[----:B0-----:R-:W-:-:S04]  /*17620*/  LOP3.LUT R47, R47, 0x1f, RZ, 0xc0, !PT ;  /* 0x0000001f2f2f7812 */ /* 0x001fc800078ec0ff */
[----:B------:R-:W-:Y:S02]  /*17630*/  ISETP.GE.AND P0, PT, R47, R3, PT ;  /* 0x000000032f00720c */ /* 0x000fe40003f06270 */
[----:B------:R-:W3:Y:S04]  /*17640*/  LDL.LU R47, [R1+0x1e78] ;  /* 0x001e7800012f7983 */ /* 0x000ee80000300800 */
        /* <DEDUP_REMOVED lines=9> */
[----:B------:R-:W-:Y:S01]  /*176e0*/  PRMT R44, RZ, 0x7610, R44 ;  /* 0x00007610ff2c7816 */ /* 0x000fe2000000002c */
[----:B------:R-:W-:Y:S06]  /*176f0*/  BAR.SYNC.DEFER_BLOCKING 0x0 ;  /* 0x0000000000007b1d */ /* 0x000fec0000010000 */
[----:B--2---:R0:W-:Y:S04]  /*17700*/  STL [R1+0x4c0], R45 ;  /* 0x0004c02d01007387 */ /* 0x0041e80000100800 */
[----:B0-----:R-:W2:Y:S04]  /*17710*/  LDL.LU R45, [R1+0x1e70] ;  /* 0x001e7000012d7983 */ /* 0x001ea80000300800 */
[----:B------:R-:W2:Y:S04]  /*17720*/  LDL R4, [R1+0x1230] ;  /* 0x0012300001047983 */ /* 0x000ea80000100800 */
[----:B------:R-:W2:Y:S02]  /*17730*/  LDL R5, [R1+0x1234] ;  /* 0x0012340001057983 */ /* 0x000ea40000100800 */
[----:B--2---:R-:W-:-:S04]  /*17740*/  @!P0 LOP3.LUT R5, R5, R4, RZ, 0x3c, !PT ;  /* 0x0000000405058212 */ /* 0x004fc800078e3cff */
[----:B------:R-:W-:-:S04]  /*17750*/  @!P0 LOP3.LUT R4, R5, R4, RZ, 0x3c, !PT ;  /* 0x0000000405048212 */ /* 0x000fc800078e3cff */
[----:B------:R-:W-:-:S05]  /*17760*/  @!P0 LOP3.LUT R5, R5, R4, RZ, 0x3c, !PT ;  /* 0x0000000405058212 */ /* 0x000fca00078e3cff */
[----:B------:R-:W2:Y:S04]  /*17770*/  @!P0 LDG.E.U16 R44, desc[UR8][R4.64] ;  /* 0x00000008042c8981 */ /* 0x000ea8000c1e1500 */
[----:B--2---:R0:W-:Y:S04]  /*17780*/  STL [R1+0x4c], R44 ;  /* 0x00004c2c01007387 */ /* 0x0041e80000100800 */
[----:B0-----:R-:W2:Y:S04]  /*17790*/  LDL.LU R44, [R1+0x1e6c] ;  /* 0x001e6c00012c7983 */ /* 0x001ea80000300800 */
[----:B------:R-:W2:Y:S04]  /*177a0*/  LDL R4, [R1+0xaa0] ;  /* 0x000aa00001047983 */ /* 0x000ea80000100800 */
[----:B------:R-:W2:Y:S01]  /*177b0*/  LDL R5, [R1+0xaa4] ;  /* 0x000aa40001057983 */ /* 0x000ea20000100800 */
[----:B------:R-:W-:-:S02]  /*177c0*/  PRMT R43, RZ, 0x7610, R43 ;  /* 0x00007610ff2b7816 */ /* 0x000fc4000000002b */
        /* <DEDUP_REMOVED lines=59> */
[----:B------:R-:W2:Y:S04]  /*17b80*/  LDL R4, [R1+0x114c] ;  /* 0x00114c0001047983 */ /* 0x000ea80000100800 */
[----:B------:R-:W2:Y:S01]  /*17b90*/  LDL R5, [R1+0x1150] ;  /* 0x0011500001057983 */ /* 0x000ea20000100800 */
[----:B0-----:R-:W0:Y:S02]  /*17ba0*/  S2R R2, SR_TID.X ;  /* 0x0000000000027919 */ /* 0x001e240000002100 */
[----:B0-----:R-:W-:-:S05]  /*17bb0*/  LOP3.LUT R2, R2, 0x1f, RZ, 0xc0, !PT ;  /* 0x0000001f02027812 */ /* 0x001fca00078ec0ff */
[----:B------:R-:W-:-:S05]  /*17bc0*/  IMAD.SHL.U32 R2, R2, 0x2, RZ ;  /* 0x0000000202027824 */ /* 0x000fca00078e00ff */
[----:B------:R0:W-:Y:S02]  /*17bd0*/  STS.U16 [R2+UR5], R34 ;  /* 0x0000002202007988 */ /* 0x0001e40008000405 */
[----:B0-----:R-:W-:Y:S02]  /*17be0*/  PRMT R2, RZ, 0x7610, R2 ;  /* 0x00007610ff027816 */ /* 0x001fe40000000002 */
        /* <DEDUP_REMOVED lines=10> */
[----:B----4-:R0:W-:Y:S02]  /*17c90*/  STS.U16 [R2+UR5+0x40], R35 ;  /* 0x0000402302007988 */ /* 0x0101e40008000405 */
        /* <DEDUP_REMOVED lines=11> */
[----:B------:R0:W-:Y:S02]  /*17d50*/  STS.U16 [R2+UR5+0x80], R36 ;  /* 0x0000802402007988 */ /* 0x0001e40008000405 */
        /* <DEDUP_REMOVED lines=53> */
[----:B--2---:R-:W-:Y:S04]  /*180b0*/  STL [R1+0x14], R2 ;  /* 0x0000140201007387 */ /* 0x004fe80000100800 */
[----:B------:R-:W2:Y:S04]  /*180c0*/  LDL R4, [R1+0x1084] ;  /* 0x0010840001047983 */ /* 0x000ea80000100800 */
[----:B------:R-:W2:Y:S01]  /*180d0*/  LDL R5, [R1+0x1088] ;  /* 0x0010880001057983 */ /* 0x000ea20000100800 */
[----:B------:R-:W-:-:S02]  /*180e0*/  PRMT R0, RZ, 0x7610, R0 ;  /* 0x00007610ff007816 */ /* 0x000fc40000000000 */
[----:B--2---:R-:W-:-:S04]  /*180f0*/  @!P0 LOP3.LUT R5, R5, R4, RZ, 0x3c, !PT ;  /* 0x0000000405058212 */ /* 0x004fc800078e3cff */
[----:B------:R-:W-:-:S04]  /*18100*/  @!P0 LOP3.LUT R4, R5, R4, RZ, 0x3c, !PT ;  /* 0x0000000405048212 */ /* 0x000fc800078e3cff */
[----:B------:R-:W-:-:S05]  /*18110*/  @!P0 LOP3.LUT R5, R5, R4, RZ, 0x3c, !PT ;  /* 0x0000000405058212 */ /* 0x000fca00078e3cff */
[----:B------:R-:W2:Y:S04]  /*18120*/  @!P0 LDG.E.U16 R0, desc[UR8][R4.64] ;  /* 0x0000000804008981 */ /* 0x000ea8000c1e1500 */
[----:B------:R-:W4:Y:S04]  /*18130*/  LDL R4, [R1+0x104c] ;  /* 0x00104c0001047983 */ /* 0x000f280000100800 */
[----:B------:R-:W4:Y:S01]  /*18140*/  LDL R5, [R1+0x1050] ;  /* 0x0010500001057983 */ /* 0x000f220000100800 */
[----:B------:R-:W-:-:S03]  /*18150*/  PRMT R53, RZ, 0x7610, R53 ;  /* 0x00007610ff357816 */ /* 0x000fc60000000035 */
[----:B--2---:R0:W-:Y:S01]  /*18160*/  STL [R1+0x1de4], R0 ;  /* 0x001de40001007387 */ /* 0x0041e20000100800 */
[----:B------:R-:W-:-:S03]  /*18170*/  PRMT R54, RZ, 0x7610, R54 ;  /* 0x00007610ff367816 */ /* 0x000fc60000000036 */
[----:B0-----:R-:W2:Y:S01]  /*18180*/  LDL R0, [R1+0x1008] ;  /* 0x0010080001007983 */ /* 0x001ea20000100800 */
[----:B----4-:R-:W-:-:S04]  /*18190*/  @!P0 LOP3.LUT R5, R5, R4, RZ, 0x3c, !PT ;  /* 0x0000000405058212 */ /* 0x010fc800078e3cff */
[----:B------:R-:W-:-:S04]  /*181a0*/  @!P0 LOP3.LUT R4, R5, R4, RZ, 0x3c, !PT ;  /* 0x0000000405048212 */ /* 0x000fc800078e3cff */
[----:B------:R-:W-:-:S05]  /*181b0*/  @!P0 LOP3.LUT R5, R5, R4, RZ, 0x3c, !PT ;  /* 0x0000000405058212 */ /* 0x000fca00078e3cff */
[----:B------:R-:W4:Y:S04]  /*181c0*/  @!P0 LDG.E.U16 R53, desc[UR8][R4.64] ;  /* 0x0000000804358981 */ /* 0x000f28000c1e1500 */
[----:B------:R-:W2:Y:S04]  /*181d0*/  LDL R4, [R1+0x1044] ;  /* 0x0010440001047983 */ /* 0x000ea80000100800 */
[----:B------:R-:W2:Y:S04]  /*181e0*/  LDL R5, [R1+0x1048] ;  /* 0x0010480001057983 */ /* 0x000ea80000100800 */
[----:B----4-:R0:W-:Y:S04]  /*181f0*/  STL [R1+0x1de8], R53 ;  /* 0x001de83501007387 */ /* 0x0101e80000100800 */
[----:B0-----:R-:W4:Y:S01]  /*18200*/  LDL R53, [R1+0x1010] ;  /* 0x0010100001357983 */ /* 0x001f220000100800 */
[----:B--2---:R-:W-:-:S04]  /*18210*/  @!P0 LOP3.LUT R5, R5, R4, RZ, 0x3c, !PT ;  /* 0x0000000405058212 */ /* 0x004fc800078e3cff */
[----:B------:R-:W-:-:S04]  /*18220*/  @!P0 LOP3.LUT R4, R5, R4, RZ, 0x3c, !PT ;  /* 0x0000000405048212 */ /* 0x000fc800078e3cff */
[----:B------:R-:W-:-:S05]  /*18230*/  @!P0 LOP3.LUT R5, R5, R4, RZ, 0x3c, !PT ;  /* 0x0000000405058212 */ /* 0x000fca00078e3cff */
[----:B------:R4:W2:Y:S04]  /*18240*/  @!P0 LDG.E.U16 R54, desc[UR8][R4.64] ;  /* 0x0000000804368981 */ /* 0x0008a8000c1e1500 */
[----:B------:R-:W3:Y:S01]  /*18250*/  LDL R5, [R1+0x100c] ;  /* 0x00100c0001057983 */ /* 0x000ee20000100800 */
[----:B------:R-:W-:Y:S01]  /*18260*/  PRMT R55, RZ, 0x7610, R55 ;  /* 0x00007610ff377816 */ /* 0x000fe20000000037 */
[----:B----4-:R-:W-:Y:S02]  /*18270*/  @!P0 IMAD.MOV.U32 R4, RZ, RZ, R53 ;  /* 0x000000ffff048224 */ /* 0x010fe400078e0035 */
[----:B--2---:R0:W-:Y:S01]  /*18280*/  STL [R1+0x1dec], R54 ;  /* 0x001dec3601007387 */ /* 0x0041e20000100800 */
[----:B------:R-:W-:-:S03]  /*18290*/  PRMT R60, RZ, 0x7610, R60 ;  /* 0x00007610ff3c7816 */ /* 0x000fc6000000003c */
[----:B------:R-:W2:Y:S04]  /*182a0*/  LDL R53, [R1+0xfc8] ;  /* 0x000fc80001357983 */ /* 0x000ea80000100800 */
[----:B---3--:R1:W3:Y:S04]  /*182b0*/  @!P0 LDG.E.U16 R55, desc[UR8][R4.64] ;  /* 0x0000000804378981 */ /* 0x0082e8000c1e1500 */
[----:B0-----:R-:W4:Y:S04]  /*182c0*/  LDL R54, [R1+0xfc4] ;  /* 0x000fc40001367983 */ /* 0x001f280000100800 */
[----:B------:R-:W2:Y:S01]  /*182d0*/  LDL R5, [R1+0x1004] ;  /* 0x0010040001057983 */ /* 0x000ea20000100800 */
[----:B-1----:R-:W-:-:S03]  /*182e0*/  @!P0 IMAD.MOV.U32 R4, RZ, RZ, R0 ;  /* 0x000000ffff048224 */ /* 0x002fc600078e0000 */
[----:B---3--:R0:W-:Y:S01]  /*182f0*/  STL [R1+0x1df0], R55 ;  /* 0x001df03701007387 */ /* 0x0081e20000100800 */
[----:B------:R-:W-:Y:S02]  /*18300*/  PRMT R59, RZ, 0x7610, R59 ;  /* 0x00007610ff3b7816 */ /* 0x000fe4000000003b */
[----:B------:R-:W-:Y:S01]  /*18310*/  PRMT R58, RZ, 0x7610, R58 ;  /* 0x00007610ff3a7816 */ /* 0x000fe2000000003a */
[----:B------:R-:W3:Y:S04]  /*18320*/  LDL R0, [R1+0xf90] ;  /* 0x000f900001007983 */ /* 0x000ee80000100800 */
[----:B0-----:R-:W3:Y:S04]  /*18330*/  LDL R55, [R1+0xfd0] ;  /* 0x000fd00001377983 */ /* 0x001ee80000100800 */
[----:B--2---:R3:W2:Y:S04]  /*18340*/  @!P0 LDG.E.U16 R60, desc[UR8][R4.64] ;  /* 0x00000008043c8981 */ /* 0x0046a8000c1e1500 */
[----:B------:R-:W2:Y:S01]  /*18350*/  LDL R5, [R1+0xfcc] ;  /* 0x000fcc0001057983 */ /* 0x000ea20000100800 */
[----:B---3--:R-:W-:-:S05]  /*18360*/  @!P0 IMAD.MOV.U32 R4, RZ, RZ, R55 ;  /* 0x000000ffff048224 */ /* 0x008fca00078e0037 */
[----:B--2---:R0:W2:Y:S04]  /*18370*/  @!P0 LDG.E.U16 R59, desc[UR8][R4.64] ;  /* 0x00000008043b8981 */ /* 0x0040a8000c1e1500 */
[----:B------:R1:W-:Y:S04]  /*18380*/  STL [R1+0x1df4], R60 ;  /* 0x001df43c01007387 */ /* 0x0003e80000100800 */
[----:B------:R-:W3:Y:S01]  /*18390*/  LDL R55, [R1+0xf88] ;  /* 0x000f880001377983 */ /* 0x000ee20000100800 */
[----:B0-----:R-:W-:Y:S02]  /*183a0*/  @!P0 IMAD.MOV.U32 R4, RZ, RZ, R53 ;  /* 0x000000ffff048224 */ /* 0x001fe400078e0035 */
[----:B----4-:R-:W-:Y:S01]  /*183b0*/  @!P0 IMAD.MOV.U32 R5, RZ, RZ, R54 ;  /* 0x000000ffff058224 */ /* 0x010fe200078e0036 */
[----:B-1----:R-:W4:Y:S04]  /*183c0*/  LDL R60, [R1+0xf84] ;  /* 0x000f8400013c7983 */ /* 0x002f280000100800 */
[----:B------:R0:W3:Y:S04]  /*183d0*/  @!P0 LDG.E.U16 R58, desc[UR8][R4.64] ;  /* 0x00000008043a8981 */ /* 0x0000e8000c1e1500 */
[----:B--2---:R1:W-:Y:S04]  /*183e0*/  STL [R1+0x1df8], R59 ;  /* 0x001df83b01007387 */ /* 0x0043e80000100800 */
[----:B------:R-:W2:Y:S04]  /*183f0*/  LDL R54, [R1+0xf4c] ;  /* 0x000f4c0001367983 */ /* 0x000ea80000100800 */
[----:B------:R-:W2:Y:S04]  /*18400*/  LDL R53, [R1+0xf50] ;  /* 0x000f500001357983 */ /* 0x000ea80000100800 */
[----:B-1----:R-:W2:Y:S01]  /*18410*/  LDL R59, [R1+0xf8c] ;  /* 0x000f8c00013b7983 */ /* 0x002ea20000100800 */
[----:B------:R-:W-:Y:S01]  /*18420*/  PRMT R57, RZ, 0x7610, R57 ;  /* 0x00007610ff397816 */ /* 0x000fe20000000039 */
[----:B0-----:R-:W-:-:S02]  /*18430*/  @!P0 IMAD.MOV.U32 R4, RZ, RZ, R0 ;  /* 0x000000ffff048224 */ /* 0x001fc400078e0000 */
[----:B---3--:R0:W-:Y:S04]  /*18440*/  STL [R1+0x1dfc], R58 ;  /* 0x001dfc3a01007387 */ /* 0x0081e80000100800 */
[----:B------:R-:W3:Y:S04]  /*18450*/  LDL R0, [R1+0xf48] ;  /* 0x000f480001007983 */ /* 0x000ee80000100800 */
[----:B0-----:R-:W3:Y:S01]  /*18460*/  LDL R58, [R1+0xf44] ;  /* 0x000f4400013a7983 */ /* 0x001ee20000100800 */
[----:B------:R-:W-:Y:S02]  /*18470*/  PRMT R56, RZ, 0x7610, R56 ;  /* 0x00007610ff387816 */ /* 0x000fe40000000038 */
[----:B------:R-:W-:Y:S01]  /*18480*/  PRMT R51, RZ, 0x7610, R51 ;  /* 0x00007610ff337816 */ /* 0x000fe20000000033 */
[----:B--2---:R-:W-:-:S05]  /*18490*/  @!P0 IMAD.MOV.U32 R5, RZ, RZ, R59 ;  /* 0x000000ffff058224 */ /* 0x004fca00078e003b */
[----:B------:R0:W2:Y:S02]  /*184a0*/  @!P0 LDG.E.U16 R57, desc[UR8][R4.64] ;  /* 0x0000000804398981 */ /* 0x0000a4000c1e1500 */
[----:B0-----:R-:W-:Y:S02]  /*184b0*/  @!P0 IMAD.MOV.U32 R4, RZ, RZ, R55 ;  /* 0x000000ffff048224 */ /* 0x001fe400078e0037 */
[----:B----4-:R-:W-:-:S05]  /*184c0*/  @!P0 IMAD.MOV.U32 R5, RZ, RZ, R60 ;  /* 0x000000ffff058224 */ /* 0x010fca00078e003c */
[----:B------:R0:W4:Y:S02]  /*184d0*/  @!P0 LDG.E.U16 R56, desc[UR8][R4.64] ;  /* 0x0000000804388981 */ /* 0x000124000c1e1500 */
[----:B0-----:R-:W-:Y:S02]  /*184e0*/  @!P0 IMAD.MOV.U32 R4, RZ, RZ, R53 ;  /* 0x000000ffff048224 */ /* 0x001fe400078e0035 */
[----:B------:R-:W-:-:S05]  /*184f0*/  @!P0 IMAD.MOV.U32 R5, RZ, RZ, R54 ;  /* 0x000000ffff058224 */ /* 0x000fca00078e0036 */
[----:B------:R3:W4:Y:S01]  /*18500*/  @!P0 LDG.E.U16 R51, desc[UR8][R4.64] ;  /* 0x0000000804338981 */ /* 0x000722000c1e1500 */
[----:B------:R-:W-:Y:S01]  /*18510*/  PRMT R50, RZ, 0x7610, R50 ;  /* 0x00007610ff327816 */ /* 0x000fe20000000032 */
[----:B---3--:R-:W-:Y:S02]  /*18520*/  @!P0 IMAD.MOV.U32 R4, RZ, RZ, R0 ;  /* 0x000000ffff048224 */ /* 0x008fe400078e0000 */
[----:B------:R-:W-:-:S05]  /*18530*/  @!P0 IMAD.MOV.U32 R5, RZ, RZ, R58 ;  /* 0x000000ffff058224 */ /* 0x000fca00078e003a */
[----:B------:R-:W3:Y:S04]  /*18540*/  @!P0 LDG.E.U16 R50, desc[UR8][R4.64] ;  /* 0x0000000804328981 */ /* 0x000ee8000c1e1500 */
[----:B--2---:R0:W-:Y:S04]  /*18550*/  STL [R1+0x1e00], R57 ;  /* 0x001e003901007387 */ /* 0x0041e80000100800 */
[----:B------:R-:W2:Y:S04]  /*18560*/  LDL R55, [R1+0xf10] ;  /* 0x000f100001377983 */ /* 0x000ea80000100800 */
[----:B0-----:R-:W2:Y:S04]  /*18570*/  LDL R57, [R1+0xf0c] ;  /* 0x000f0c0001397983 */ /* 0x001ea80000100800 */
[----:B----4-:R-:W-:Y:S04]  /*18580*/  STL [R1+0x1e04], R56 ;  /* 0x001e043801007387 */ /* 0x010fe80000100800 */
[----:B------:R-:W4:Y:S04]  /*18590*/  LDL R54, [R1+0xf04] ;  /* 0x000f040001367983 */ /* 0x000f280000100800 */
[----:B------:R-:W4:Y:S04]  /*185a0*/  LDL R53, [R1+0xf08] ;  /* 0x000f080001357983 */ /* 0x000f280000100800 */
[----:B------:R0:W-:Y:S04]  /*185b0*/  STL [R1+0x1e08], R51 ;  /* 0x001e083301007387 */ /* 0x0001e80000100800 */
[----:B------:R-:W4:Y:S04]  /*185c0*/  LDL R0, [R1+0xed0] ;  /* 0x000ed00001007983 */ /* 0x000f280000100800 */
[----:B0-----:R-:W4:Y:S01]  /*185d0*/  LDL R51, [R1+0xecc] ;  /* 0x000ecc0001337983 */ /* 0x001f220000100800 */
[----:B------:R-:W-:-:S03]  /*185e0*/  PRMT R49, RZ, 0x7610, R49 ;  /* 0x00007610ff317816 */ /* 0x000fc60000000031 */
[----:B---3--:R0:W-:Y:S04]  /*185f0*/  STL [R1+0x1e0c], R50 ;  /* 0x001e0c3201007387 */ /* 0x0081e80000100800 */
[----:B0-----:R-:W3:Y:S01]  /*18600*/  LDL R50, [R1+0xec8] ;  /* 0x000ec80001327983 */ /* 0x001ee20000100800 */
[----:B------:R-:W-:Y:S02]  /*18610*/  PRMT R48, RZ, 0x7610, R48 ;  /* 0x00007610ff307816 */ /* 0x000fe40000000030 */
[----:B------:R-:W-:Y:S01]  /*18620*/  PRMT R47, RZ, 0x7610, R47 ;  /* 0x00007610ff2f7816 */ /* 0x000fe2000000002f */
[----:B--2---:R-:W-:Y:S02]  /*18630*/  @!P0 IMAD.MOV.U32 R4, RZ, RZ, R55 ;  /* 0x000000ffff048224 */ /* 0x004fe400078e0037 */
[----:B------:R-:W2:Y:S01]  /*18640*/  LDL R55, [R1+0xec4] ;  /* 0x000ec40001377983 */ /* 0x000ea20000100800 */
[----:B------:R-:W-:-:S05]  /*18650*/  @!P0 IMAD.MOV.U32 R5, RZ, RZ, R57 ;  /* 0x000000ffff058224 */ /* 0x000fca00078e0039 */
[----:B------:R4:W2:Y:S02]  /*18660*/  @!P0 LDG.E.U16 R49, desc[UR8][R4.64] ;  /* 0x0000000804318981 */ /* 0x0008a4000c1e1500 */
[----:B----4-:R-:W-:Y:S02]  /*18670*/  @!P0 IMAD.MOV.U32 R4, RZ, RZ, R53 ;  /* 0x000000ffff048224 */ /* 0x010fe400078e0035 */
[----:B------:R-:W-:-:S05]  /*18680*/  @!P0 IMAD.MOV.U32 R5, RZ, RZ, R54 ;  /* 0x000000ffff058224 */ /* 0x000fca00078e0036 */
[----:B------:R0:W4:Y:S02]  /*18690*/  @!P0 LDG.E.U16 R48, desc[UR8][R4.64] ;  /* 0x0000000804308981 */ /* 0x000124000c1e1500 */
[----:B0-----:R-:W-:Y:S02]  /*186a0*/  @!P0 IMAD.MOV.U32 R4, RZ, RZ, R0 ;  /* 0x000000ffff048224 */ /* 0x001fe400078e0000 */
[----:B------:R-:W-:-:S05]  /*186b0*/  @!P0 IMAD.MOV.U32 R5, RZ, RZ, R51 ;  /* 0x000000ffff058224 */ /* 0x000fca00078e0033 */
[----:B------:R3:W4:Y:S01]  /*186c0*/  @!P0 LDG.E.U16 R47, desc[UR8][R4.64] ;  /* 0x00000008042f8981 */ /* 0x000722000c1e1500 */
[----:B------:R-:W-:Y:S01]  /*186d0*/  PRMT R46, RZ, 0x7610, R46 ;  /* 0x00007610ff2e7816 */ /* 0x000fe2000000002e */
[----:B---3--:R-:W-:Y:S02]  /*186e0*/  @!P0 IMAD.MOV.U32 R4, RZ, RZ, R50 ;  /* 0x000000ffff048224 */ /* 0x008fe400078e0032 */
[----:B--2---:R-:W-:-:S05]  /*186f0*/  @!P0 IMAD.MOV.U32 R5, RZ, RZ, R55 ;  /* 0x000000ffff058224 */ /* 0x004fca00078e0037 */
[----:B------:R-:W2:Y:S04]  /*18700*/  @!P0 LDG.E.U16 R46, desc[UR8][R4.64] ;  /* 0x00000008042e8981 */ /* 0x000ea8000c1e1500 */
[----:B------:R0:W-:Y:S04]  /*18710*/  STL [R1+0x1e10], R49 ;  /* 0x001e103101007387 */ /* 0x0001e80000100800 */
[----:B------:R-:W3:Y:S04]  /*18720*/  LDL R54, [R1+0xe98] ;  /* 0x000e980001367983 */ /* 0x000ee80000100800 */
[----:B------:R-:W3:Y:S04]  /*18730*/  LDL R53, [R1+0x124c] ;  /* 0x00124c0001357983 */ /* 0x000ee80000100800 */
[----:B----4-:R1:W-:Y:S04]  /*18740*/  STL [R1+0x1e14], R48 ;  /* 0x001e143001007387 */ /* 0x0103e80000100800 */
[----:B------:R-:W4:Y:S04]  /*18750*/  LDL R51, [R1+0xe94] ;  /* 0x000e940001337983 */ /* 0x000f280000100800 */
[----:B------:R-:W4:Y:S04]  /*18760*/  LDL R0, [R1+0x1268] ;  /* 0x0012680001007983 */ /* 0x000f280000100800 */
[----:B------:R1:W-:Y:S04]  /*18770*/  STL [R1+0x1e18], R47 ;  /* 0x001e182f01007387 */ /* 0x0003e80000100800 */
[----:B------:R-:W4:Y:S04]  /*18780*/  LDL R50, [R1+0xa9c] ;  /* 0x000a9c0001327983 */ /* 0x000f280000100800 */
[----:B0-----:R-:W4:Y:S01]  /*18790*/  LDL R49, [R1+0x122c] ;  /* 0x00122c0001317983 */ /* 0x001f220000100800 */
[----:B------:R-:W-:-:S02]  /*187a0*/  PRMT R45, RZ, 0x7610, R45 ;  /* 0x00007610ff2d7816 */ /* 0x000fc4000000002d */
[----:B------:R-:W-:Y:S02]  /*187b0*/  PRMT R44, RZ, 0x7610, R44 ;  /* 0x00007610ff2c7816 */ /* 0x000fe4000000002c */
[----:B------:R-:W-:Y:S01]  /*187c0*/  PRMT R43, RZ, 0x7610, R43 ;  /* 0x00007610ff2b7816 */ /* 0x000fe2000000002b */
[----:B--2---:R0:W-:Y:S04]  /*187d0*/  STL [R1+0x1e1c], R46 ;  /* 0x001e1c2e01007387 */ /* 0x0041e80000100800 */
[----:B-1----:R-:W2:Y:S01]  /*187e0*/  LDL R48, [R1+0xa98] ;  /* 0x000a980001307983 */ /* 0x002ea20000100800 */
[----:B---3--:R-:W-:-:S03]  /*187f0*/  @!P0 IMAD.MOV.U32 R5, RZ, RZ, R54 ;  /* 0x000000ffff058224 */ /* 0x008fc600078e0036 */
[----:B------:R-:W3:Y:S01]  /*18800*/  LDL R47, [R1+0x1228] ;  /* 0x00122800012f7983 */ /* 0x000ee20000100800 */
[----:B------:R-:W-:-:S05]  /*18810*/  @!P0 IMAD.MOV.U32 R4, RZ, RZ, R53 ;  /* 0x000000ffff048224 */ /* 0x000fca00078e0035 */
[----:B------:R4:W3:Y:S02]  /*18820*/  @!P0 LDG.E.U16 R45, desc[UR8][R4.64] ;  /* 0x00000008042d8981 */ /* 0x0008e4000c1e1500 */
[----:B----4-:R-:W-:Y:S02]  /*18830*/  @!P0 IMAD.MOV.U32 R5, RZ, RZ, R51 ;  /* 0x000000ffff058224 */ /* 0x010fe400078e0033 */
[----:B------:R-:W-:-:S05]  /*18840*/  @!P0 IMAD.MOV.U32 R4, RZ, RZ, R0 ;  /* 0x000000ffff048224 */ /* 0x000fca00078e0000 */
[----:B------:R1:W4:Y:S02]  /*18850*/  @!P0 LDG.E.U16 R44, desc[UR8][R4.64] ;  /* 0x00000008042c8981 */ /* 0x000324000c1e1500 */
[----:B-1----:R-:W-:Y:S02]  /*18860*/  @!P0 IMAD.MOV.U32 R5, RZ, RZ, R50 ;  /* 0x000000ffff058224 */ /* 0x002fe400078e0032 */
[----:B------:R-:W-:-:S05]  /*18870*/  @!P0 IMAD.MOV.U32 R4, RZ, RZ, R49 ;  /* 0x000000ffff048224 */ /* 0x000fca00078e0031 */
[----:B------:R2:W4:Y:S01]  /*18880*/  @!P0 LDG.E.U16 R43, desc[UR8][R4.64] ;  /* 0x00000008042b8981 */ /* 0x000522000c1e1500 */
[----:B------:R-:W-:Y:S01]  /*18890*/  PRMT R42, RZ, 0x7610, R42 ;  /* 0x00007610ff2a7816 */ /* 0x000fe2000000002a */
[----:B--2---:R-:W-:Y:S02]  /*188a0*/  @!P0 IMAD.MOV.U32 R5, RZ, RZ, R48 ;  /* 0x000000ffff058224 */ /* 0x004fe400078e0030 */
[----:B---3--:R-:W-:-:S05]  /*188b0*/  @!P0 IMAD.MOV.U32 R4, RZ, RZ, R47 ;  /* 0x000000ffff048224 */ /* 0x008fca00078e002f */
[----:B------:R-:W2:Y:S04]  /*188c0*/  @!P0 LDG.E.U16 R42, desc[UR8][R4.64] ;  /* 0x00000008042a8981 */ /* 0x000ea8000c1e1500 */
[----:B------:R1:W-:Y:S04]  /*188d0*/  STL [R1+0x1e20], R45 ;  /* 0x001e202d01007387 */ /* 0x0003e80000100800 */
[----:B0-----:R-:W3:Y:S04]  /*188e0*/  LDL R46, [R1+0x11fc] ;  /* 0x0011fc00012e7983 */ /* 0x001ee80000100800 */
[----:B------:R-:W3:Y:S04]  /*188f0*/  LDL R0, [R1+0x1200] ;  /* 0x0012000001007983 */ /* 0x000ee80000100800 */
[----:B----4-:R0:W-:Y:S04]  /*18900*/  STL [R1+0x1e24], R44 ;  /* 0x001e242c01007387 */ /* 0x0101e80000100800 */
[----:B------:R-:W4:Y:S04]  /*18910*/  LDL R50, [R1+0x11f4] ;  /* 0x0011f40001327983 */ /* 0x000f280000100800 */
[----:B------:R-:W4:Y:S04]  /*18920*/  LDL R49, [R1+0x11f8] ;  /* 0x0011f80001317983 */ /* 0x000f280000100800 */
[----:B------:R0:W-:Y:S04]  /*18930*/  STL [R1+0x1e28], R43 ;  /* 0x001e282b01007387 */ /* 0x0001e80000100800 */
[----:B------:R-:W4:Y:S04]  /*18940*/  LDL R48, [R1+0x11bc] ;  /* 0x0011bc0001307983 */ /* 0x000f280000100800 */
[----:B------:R-:W4:Y:S04]  /*18950*/  LDL R47, [R1+0x11c0] ;  /* 0x0011c000012f7983 */ /* 0x000f280000100800 */
[----:B-1----:R-:W4:Y:S01]  /*18960*/  LDL R45, [R1+0x11b8] ;  /* 0x0011b800012d7983 */ /* 0x002f220000100800 */
[----:B------:R-:W-:-:S02]  /*18970*/  PRMT R41, RZ, 0x7610, R41 ;  /* 0x00007610ff297816 */ /* 0x000fc40000000029 */
[----:B------:R-:W-:Y:S02]  /*18980*/  PRMT R40, RZ, 0x7610, R40 ;  /* 0x00007610ff287816 */ /* 0x000fe40000000028 */
[----:B------:R-:W-:Y:S01]  /*18990*/  PRMT R39, RZ, 0x7610, R39 ;  /* 0x00007610ff277816 */ /* 0x000fe20000000027 */
[----:B--2---:R-:W-:Y:S04]  /*189a0*/  STL [R1+0x1e2c], R42 ;  /* 0x001e2c2a01007387 */ /* 0x004fe80000100800 */
[----:B0-----:R-:W2:Y:S01]  /*189b0*/  LDL R44, [R1+0x117c] ;  /* 0x00117c00012c7983 */ /* 0x001ea20000100800 */
[----:B---3--:R-:W-:-:S03]  /*189c0*/  @!P0 IMAD.MOV.U32 R5, RZ, RZ, R46 ;  /* 0x000000ffff058224 */ /* 0x008fc600078e002e */
[----:B------:R-:W3:Y:S01]  /*189d0*/  LDL R46, [R1+0x11b4] ;  /* 0x0011b400012e7983 */ /* 0x000ee20000100800 */
[----:B------:R-:W-:-:S03]  /*189e0*/  @!P0 IMAD.MOV.U32 R4, RZ, RZ, R0 ;  /* 0x000000ffff048224 */ /* 0x000fc600078e0000 */
[----:B------:R-:W2:Y:S04]  /*189f0*/  LDL R0, [R1+0x1180] ;  /* 0x0011800001007983 */ /* 0x000ea80000100800 */
[----:B------:R4:W2:Y:S02]  /*18a00*/  @!P0 LDG.E.U16 R41, desc[UR8][R4.64] ;  /* 0x0000000804298981 */ /* 0x0008a4000c1e1500 */
[----:B----4-:R-:W-:Y:S02]  /*18a10*/  @!P0 IMAD.MOV.U32 R4, RZ, RZ, R49 ;  /* 0x000000ffff048224 */ /* 0x010fe400078e0031 */
[----:B------:R-:W-:-:S05]  /*18a20*/  @!P0 IMAD.MOV.U32 R5, RZ, RZ, R50 ;  /* 0x000000ffff058224 */ /* 0x000fca00078e0032 */
[----:B------:R0:W4:Y:S02]  /*18a30*/  @!P0 LDG.E.U16 R40, desc[UR8][R4.64] ;  /* 0x0000000804288981 */ /* 0x000124000c1e1500 */
[----:B0-----:R-:W-:Y:S02]  /*18a40*/  @!P0 IMAD.MOV.U32 R4, RZ, RZ, R47 ;  /* 0x000000ffff048224 */ /* 0x001fe400078e002f */
[----:B------:R-:W-:-:S05]  /*18a50*/  @!P0 IMAD.MOV.U32 R5, RZ, RZ, R48 ;  /* 0x000000ffff058224 */ /* 0x000fca00078e0030 */
[----:B------:R0:W4:Y:S01]  /*18a60*/  @!P0 LDG.E.U16 R39, desc[UR8][R4.64] ;  /* 0x0000000804278981 */ /* 0x000122000c1e1500 */
[----:B------:R-:W-:Y:S02]  /*18a70*/  PRMT R38, RZ, 0x7610, R38 ;  /* 0x00007610ff267816 */ /* 0x000fe40000000026 */
[----:B------:R-:W-:Y:S01]  /*18a80*/  PRMT R37, RZ, 0x7610, R37 ;  /* 0x00007610ff257816 */ /* 0x000fe20000000025 */
[----:B0-----:R-:W-:Y:S02]  /*18a90*/  @!P0 IMAD.MOV.U32 R4, RZ, RZ, R45 ;  /* 0x000000ffff048224 */ /* 0x001fe400078e002d */
[----:B---3--:R-:W-:-:S05]  /*18aa0*/  @!P0 IMAD.MOV.U32 R5, RZ, RZ, R46 ;  /* 0x000000ffff058224 */ /* 0x008fca00078e002e */
[----:B------:R0:W3:Y:S04]  /*18ab0*/  @!P0 LDG.E.U16 R38, desc[UR8][R4.64] ;  /* 0x0000000804268981 */ /* 0x0000e8000c1e1500 */
[----:B--2---:R1:W-:Y:S04]  /*18ac0*/  STL [R1+0x1e30], R41 ;  /* 0x001e302901007387 */ /* 0x0043e80000100800 */
[----:B------:R-:W2:Y:S01]  /*18ad0*/  LDL R43, [R1+0x1174] ;  /* 0x00117400012b7983 */ /* 0x000ea20000100800 */
[----:B0-----:R-:W-:Y:S02]  /*18ae0*/  @!P0 IMAD.MOV.U32 R4, RZ, RZ, R0 ;  /* 0x000000ffff048224 */ /* 0x001fe400078e0000 */
[----:B------:R-:W-:Y:S01]  /*18af0*/  @!P0 IMAD.MOV.U32 R5, RZ, RZ, R44 ;  /* 0x000000ffff058224 */ /* 0x000fe200078e002c */
[----:B-1----:R-:W2:Y:S04]  /*18b00*/  LDL R41, [R1+0x1178] ;  /* 0x0011780001297983 */ /* 0x002ea80000100800 */
[----:B------:R2:W2:Y:S04]  /*18b10*/  @!P0 LDG.E.U16 R37, desc[UR8][R4.64] ;  /* 0x0000000804258981 */ /* 0x0004a8000c1e1500 */
[----:B------:R-:W2:Y:S04]  /*18b20*/  LDL.LU R59, [R1+0x6c0] ;  /* 0x0006c000013b7983 */ /* 0x000ea80000300800 */
[----:B----4-:R-:W-:Y:S04]  /*18b30*/  STL [R1+0x1e34], R40 ;  /* 0x001e342801007387 */ /* 0x010fe80000100800 */
[----:B------:R-:W4:Y:S04]  /*18b40*/  LDL R42, [R1+0x1140] ;  /* 0x00114000012a7983 */ /* 0x000f280000100800 */
[----:B------:R-:W4:Y:S04]  /*18b50*/  LDL.LU R60, [R1+0x6c4] ;  /* 0x0006c400013c7983 */ /* 0x000f280000300800 */
[----:B------:R0:W-:Y:S04]  /*18b60*/  STL [R1+0x1e38], R39 ;  /* 0x001e382701007387 */ /* 0x0001e80000100800 */
[----:B0-----:R-:W4:Y:S04]  /*18b70*/  LDL R39, [R1+0x113c] ;  /* 0x00113c0001277983 */ /* 0x001f280000100800 */
[----:B------:R-:W4:Y:S01]  /*18b80*/  LDL.LU R53, [R1+0x6c8] ;  /* 0x0006c80001357983 */ /* 0x000f220000300800 */
[----:B------:R-:W-:-:S02]  /*18b90*/  PRMT R36, RZ, 0x7610, R36 ;  /* 0x00007610ff247816 */ /* 0x000fc40000000024 */
[----:B------:R-:W-:Y:S01]  /*18ba0*/  PRMT R35, RZ, 0x7610, R35 ;  /* 0x00007610ff237816 */ /* 0x000fe20000000023 */
[----:B---3--:R0:W-:Y:S04]  /*18bb0*/  STL [R1+0x1e3c], R38 ;  /* 0x001e3c2601007387 */ /* 0x0081e80000100800 */
[----:B------:R-:W3:Y:S04]  /*18bc0*/  LDL R0, [R1+0x1138] ;  /* 0x0011380001007983 */ /* 0x000ee80000100800 */
[----:B0-----:R-:W3:Y:S01]  /*18bd0*/  LDL R38, [R1+0x1134] ;  /* 0x0011340001267983 */ /* 0x001ee20000100800 */
[----:B--2---:R-:W-:-:S03]  /*18be0*/  @!P0 IMAD.MOV.U32 R5, RZ, RZ, R43 ;  /* 0x000000ffff058224 */ /* 0x004fc600078e002b */
[----:B------:R-:W2:Y:S01]  /*18bf0*/  LDL.LU R55, [R1+0x6cc] ;  /* 0x0006cc0001377983 */ /* 0x000ea20000300800 */
[----:B------:R-:W-:-:S03]  /*18c00*/  @!P0 IMAD.MOV.U32 R4, RZ, RZ, R41 ;  /* 0x000000ffff048224 */ /* 0x000fc600078e0029 */
[----:B------:R0:W-:Y:S04]  /*18c10*/  STL [R1+0x1e40], R37 ;  /* 0x001e402501007387 */ /* 0x0001e80000100800 */
[----:B------:R-:W2:Y:S04]  /*18c20*/  LDL R41, [R1+0x10fc] ;  /* 0x0010fc0001297983 */ /* 0x000ea80000100800 */
[----:B------:R4:W2:Y:S04]  /*18c30*/  @!P0 LDG.E.U16 R36, desc[UR8][R4.64] ;  /* 0x0000000804248981 */ /* 0x0008a8000c1e1500 */
[----:B0-----:R-:W2:Y:S01]  /*18c40*/  LDL R37, [R1+0x1100] ;  /* 0x0011000001257983 */ /* 0x001ea20000100800 */
[----:B------:R-:W0:Y:S01]  /*18c50*/  S2R R2, SR_TID.X ;  /* 0x0000000000027919 */ /* 0x000e220000002100 */
[----:B----4-:R-:W-:Y:S01]  /*18c60*/  @!P0 IMAD.MOV.U32 R4, RZ, RZ, R42 ;  /* 0x000000ffff048224 */ /* 0x010fe200078e002a */
[----:B------:R-:W-:Y:S01]  /*18c70*/  PRMT R34, RZ, 0x7610, R34 ;  /* 0x00007610ff227816 */ /* 0x000fe20000000022 */
[----:B------:R-:W4:Y:S01]  /*18c80*/  LDL.LU R54, [R1+0x6a0] ;  /* 0x0006a00001367983 */ /* 0x000f220000300800 */
[----:B------:R-:W-:-:S05]  /*18c90*/  @!P0 IMAD.MOV.U32 R5, RZ, RZ, R39 ;  /* 0x000000ffff058224 */ /* 0x000fca00078e0027 */
[----:B------:R3:W4:Y:S01]  /*18ca0*/  @!P0 LDG.E.U16 R35, desc[UR8][R4.64] ;  /* 0x0000000804238981 */ /* 0x000722000c1e1500 */
[----:B0-----:R-:W-:-:S05]  /*18cb0*/  LOP3.LUT R2, R2, 0x1f, RZ, 0xc0, !PT ;  /* 0x0000001f02027812 */ /* 0x001fca00078ec0ff */
[----:B------:R-:W-:-:S05]  /*18cc0*/  IMAD.SHL.U32 R2, R2, 0x2, RZ ;  /* 0x0000000202027824 */ /* 0x000fca00078e00ff */
[----:B------:R0:W-:Y:S02]  /*18cd0*/  STS.U16 [R2+UR5+0x480], R33 ;  /* 0x0004802102007988 */ /* 0x0001e40008000405 */
[----:B0-----:R-:W-:Y:S02]  /*18ce0*/  PRMT R33, RZ, 0x7610, R33 ;  /* 0x00007610ff217816 */ /* 0x001fe40000000021 */
[----:B------:R-:W-:Y:S01]  /*18cf0*/  LOP3.LUT R40, R2, 0x10, RZ, 0x3c, !PT ;  /* 0x0000001002287812 */ /* 0x000fe200078e3cff */
[----:B------:R-:W-:Y:S04]  /*18d00*/  STS.U16 [R2+UR5+0x800], R26 ;  /* 0x0008001a02007988 */ /* 0x000fe80008000405 */
        /* <DEDUP_REMOVED lines=23> */
[----:B------:R-:W-:Y:S01]  /*18e80*/  STS.U16 [R40+UR5+0x100], R59 ;  /* 0x0001003b28007988 */ /* 0x000fe20008000405 */
[----:B---3--:R-:W-:-:S02]  /*18e90*/  @!P0 IMAD.MOV.U32 R4, RZ, RZ, R0 ;  /* 0x000000ffff048224 */ /* 0x008fc400078e0000 */
[----:B------:R-:W-:-:S05]  /*18ea0*/  @!P0 IMAD.MOV.U32 R5, RZ, RZ, R38 ;  /* 0x000000ffff058224 */ /* 0x000fca00078e0026 */
[----:B------:R2:W3:Y:S02]  /*18eb0*/  @!P0 LDG.E.U16 R34, desc[UR8][R4.64] ;  /* 0x0000000804228981 */ /* 0x0004e4000c1e1500 */
[----:B--2---:R-:W-:Y:S02]  /*18ec0*/  @!P0 IMAD.MOV.U32 R5, RZ, RZ, R41 ;  /* 0x000000ffff058224 */ /* 0x004fe400078e0029 */
[----:B------:R0:W-:Y:S01]  /*18ed0*/  STL [R1+0x1e44], R36 ;  /* 0x001e442401007387 */ /* 0x0001e20000100800 */
[----:B------:R-:W-:-:S03]  /*18ee0*/  @!P0 IMAD.MOV.U32 R4, RZ, RZ, R37 ;  /* 0x000000ffff048224 */ /* 0x000fc600078e0025 */
[----:B------:R-:W2:Y:S04]  /*18ef0*/  LDL R39, [R1+0x10f4] ;  /* 0x0010f40001277983 */ /* 0x000ea80000100800 */
[----:B------:R-:W2:Y:S04]  /*18f00*/  @!P0 LDG.E.U16 R33, desc[UR8][R4.64] ;  /* 0x0000000804218981 */ /* 0x000ea8000c1e1500 */
[----:B0-----:R-:W2:Y:S04]  /*18f10*/  LDL R36, [R1+0x10f8] ;  /* 0x0010f80001247983 */ /* 0x001ea80000100800 */
[----:B------:R-:W2:Y:S04]  /*18f20*/  LDL.LU R58, [R1+0x6a8] ;  /* 0x0006a800013a7983 */ /* 0x000ea80000300800 */
[----:B----4-:R-:W-:Y:S04]  /*18f30*/  STL [R1+0x1e48], R35 ;  /* 0x001e482301007387 */ /* 0x010fe80000100800 */
[----:B------:R-:W4:Y:S04]  /*18f40*/  LDL.LU R59, [R1+0x6ac] ;  /* 0x0006ac00013b7983 */ /* 0x000f280000300800 */
[----:B------:R-:W4:Y:S04]  /*18f50*/  LDL R0, [R1+0x10c0] ;  /* 0x0010c00001007983 */ /* 0x000f280000100800 */
[----:B------:R-:W4:Y:S04]  /*18f60*/  LDL R38, [R1+0x10bc] ;  /* 0x0010bc0001267983 */ /* 0x000f280000100800 */
[----:B------:R0:W-:Y:S04]  /*18f70*/  STS.U16 [R40+UR5+0x140], R60 ;  /* 0x0001403c28007988 */ /* 0x0001e80008000405 */
[----:B------:R1:W-:Y:S01]  /*18f80*/  STS.U16 [R40+UR5+0x180], R53 ;  /* 0x0001803528007988 */ /* 0x0003e20008000405 */
[----:B------:R-:W-:-:S03]  /*18f90*/  PRMT R32, RZ, 0x7610, R32 ;  /* 0x00007610ff207816 */ /* 0x000fc60000000020 */
[----:B------:R-:W-:Y:S04]  /*18fa0*/  STS.U16 [R40+UR5+0x1c0], R55 ;  /* 0x0001c03728007988 */ /* 0x000fe80008000405 */
[----:B---3--:R3:W-:Y:S04]  /*18fb0*/  STL [R1+0x1e4c], R34 ;  /* 0x001e4c2201007387 */ /* 0x0087e80000100800 */
[----:B0-----:R-:W4:Y:S04]  /*18fc0*/  LDL.LU R60, [R1+0x6b4] ;  /* 0x0006b400013c7983 */ /* 0x001f280000300800 */
[----:B------:R-:W4:Y:S04]  /*18fd0*/  LDL R37, [R1+0x10b4] ;  /* 0x0010b40001257983 */ /* 0x000f280000100800 */
[----:B------:R-:W4:Y:S04]  /*18fe0*/  LDL R35, [R1+0x10b8] ;  /* 0x0010b80001237983 */ /* 0x000f280000100800 */
[----:B-1----:R-:W4:Y:S04]  /*18ff0*/  LDL.LU R53, [R1+0x680] ;  /* 0x0006800001357983 */ /* 0x002f280000300800 */
[----:B--2---:R0:W-:Y:S01]  /*19000*/  STL [R1+0x1e50], R33 ;  /* 0x001e502101007387 */ /* 0x0041e20000100800 */
[----:B------:R-:W-:-:S03]  /*19010*/  @!P0 IMAD.MOV.U32 R4, RZ, RZ, R36 ;  /* 0x000000ffff048224 */ /* 0x000fc600078e0024 */
[----:B---3--:R-:W2:Y:S04]  /*19020*/  LDL R34, [R1+0x1080] ;  /* 0x0010800001227983 */ /* 0x008ea80000100800 */
[----:B------:R-:W3:Y:S01]  /*19030*/  LDL R36, [R1+0x107c] ;  /* 0x00107c0001247983 */ /* 0x000ee20000100800 */
[----:B------:R-:W-:-:S03]  /*19040*/  @!P0 IMAD.MOV.U32 R5, RZ, RZ, R39 ;  /* 0x000000ffff058224 */ /* 0x000fc600078e0027 */
[----:B------:R-:W2:Y:S04]  /*19050*/  LDL.LU R55, [R1+0x684] ;  /* 0x0006840001377983 */ /* 0x000ea80000300800 */
[----:B------:R4:W2:Y:S04]  /*19060*/  @!P0 LDG.E.U16 R32, desc[UR8][R4.64] ;  /* 0x0000000804208981 */ /* 0x0008a8000c1e1500 */
[----:B0-----:R-:W2:Y:S01]  /*19070*/  LDL R33, [R1+0x1074] ;  /* 0x0010740001217983 */ /* 0x001ea20000100800 */
[----:B----4-:R-:W-:-:S03]  /*19080*/  @!P0 IMAD.MOV.U32 R4, RZ, RZ, R0 ;  /* 0x000000ffff048224 */ /* 0x010fc600078e0000 */
[----:B------:R-:W4:Y:S01]  /*19090*/  LDL R0, [R1+0x1078] ;  /* 0x0010780001007983 */ /* 0x000f220000100800 */
[----:B------:R-:W-:Y:S01]  /*190a0*/  PRMT R31, RZ, 0x7610, R31 ;  /* 0x00007610ff1f7816 */ /* 0x000fe2000000001f */
[----:B------:R-:W-:Y:S01]  /*190b0*/  @!P0 IMAD.MOV.U32 R5, RZ, RZ, R38 ;  /* 0x000000ffff058224 */ /* 0x000fe200078e0026 */
[----:B------:R-:W-:Y:S01]  /*190c0*/  PRMT R30, RZ, 0x7610, R30 ;  /* 0x00007610ff1e7816 */ /* 0x000fe2000000001e */
[----:B------:R0:W-:Y:S04]  /*190d0*/  STS.U16 [R40+UR5+0x540], R54 ;  /* 0x0005403628007988 */ /* 0x0001e80008000405 */
[----:B------:R1:W4:Y:S04]  /*190e0*/  @!P0 LDG.E.U16 R31, desc[UR8][R4.64] ;  /* 0x00000008041f8981 */ /* 0x000328000c1e1500 */
[----:B0-----:R-:W4:Y:S04]  /*190f0*/  LDL.LU R54, [R1+0x688] ;  /* 0x0006880001367983 */ /* 0x001f280000300800 */
[----:B------:R-:W-:Y:S04]  /*19100*/  STS.U16 [R40+UR5+0x500], R58 ;  /* 0x0005003a28007988 */ /* 0x000fe80008000405 */
[----:B------:R0:W-:Y:S01]  /*19110*/  STS.U16 [R40+UR5+0x5c0], R59 ;  /* 0x0005c03b28007988 */ /* 0x0001e20008000405 */
[----:B------:R-:W-:Y:S01]  /*19120*/  PRMT R29, RZ, 0x7610, R29 ;  /* 0x00007610ff1d7816 */ /* 0x000fe2000000001d */
[----:B-1----:R-:W-:-:S02]  /*19130*/  @!P0 IMAD.MOV.U32 R5, RZ, RZ, R37 ;  /* 0x000000ffff058224 */ /* 0x002fc400078e0025 */
[----:B------:R-:W4:Y:S01]  /*19140*/  LDL R37, [R1+0x103c] ;  /* 0x00103c0001257983 */ /* 0x000f220000100800 */
[----:B------:R-:W-:-:S03]  /*19150*/  @!P0 IMAD.MOV.U32 R4, RZ, RZ, R35 ;  /* 0x000000ffff048224 */ /* 0x000fc600078e0023 */
[----:B------:R-:W4:Y:S04]  /*19160*/  LDL R35, [R1+0x1040] ;  /* 0x0010400001237983 */ /* 0x000f280000100800 */
[----:B------:R3:W4:Y:S04]  /*19170*/  @!P0 LDG.E.U16 R30, desc[UR8][R4.64] ;  /* 0x00000008041e8981 */ /* 0x000728000c1e1500 */
[----:B0-----:R-:W4:Y:S01]  /*19180*/  LDL.LU R59, [R1+0x68c] ;  /* 0x00068c00013b7983 */ /* 0x001f220000300800 */
[----:B---3--:R-:W-:-:S03]  /*19190*/  @!P0 IMAD.MOV.U32 R5, RZ, RZ, R36 ;  /* 0x000000ffff058224 */ /* 0x008fc600078e0024 */
[----:B------:R-:W3:Y:S01]  /*191a0*/  LDL R36, [R1+0x1034] ;  /* 0x0010340001247983 */ /* 0x000ee20000100800 */
[----:B--2---:R-:W-:-:S03]  /*191b0*/  @!P0 IMAD.MOV.U32 R4, RZ, RZ, R34 ;  /* 0x000000ffff048224 */ /* 0x004fc600078e0022 */
[----:B------:R-:W2:Y:S04]  /*191c0*/  LDL R34, [R1+0x1038] ;  /* 0x0010380001227983 */ /* 0x000ea80000100800 */
[----:B------:R4:W2:Y:S04]  /*191d0*/  @!P0 LDG.E.U16 R29, desc[UR8][R4.64] ;  /* 0x00000008041d8981 */ /* 0x0008a8000c1e1500 */
[----:B------:R0:W-:Y:S01]  /*191e0*/  STS.U16 [R40+UR5+0x580], R60 ;  /* 0x0005803c28007988 */ /* 0x0001e20008000405 */
[----:B----4-:R-:W-:-:S03]  /*191f0*/  @!P0 IMAD.MOV.U32 R4, RZ, RZ, R0 ;  /* 0x000000ffff048224 */ /* 0x010fc600078e0000 */
[----:B0-----:R-:W4:Y:S04]  /*19200*/  LDL.LU R60, [R1+0x650] ;  /* 0x00065000013c7983 */ /* 0x001f280000300800 */
[----:B------:R-:W4:Y:S01]  /*19210*/  LDL R0, [R1+0x1000] ;  /* 0x0010000001007983 */ /* 0x000f220000100800 */
[----:B------:R-:W-:-:S03]  /*19220*/  @!P0 IMAD.MOV.U32 R5, RZ, RZ, R33 ;  /* 0x000000ffff058224 */ /* 0x000fc600078e0021 */
[----:B------:R-:W4:Y:S01]  /*19230*/  LDL R33, [R1+0xffc] ;  /* 0x000ffc0001217983 */ /* 0x000f220000100800 */
[----:B------:R-:W-:Y:S02]  /*19240*/  PRMT R28, RZ, 0x7610, R28 ;  /* 0x00007610ff1c7816 */ /* 0x000fe4000000001c */
[----:B------:R-:W-:Y:S01]  /*19250*/  PRMT R27, RZ, 0x7610, R27 ;  /* 0x00007610ff1b7816 */ /* 0x000fe2000000001b */
[----:B------:R0:W-:Y:S04]  /*19260*/  STS.U16 [R40+UR5+0x900], R53 ;  /* 0x0009003528007988 */ /* 0x0001e80008000405 */
[----:B------:R1:W4:Y:S04]  /*19270*/  @!P0 LDG.E.U16 R28, desc[UR8][R4.64] ;  /* 0x00000008041c8981 */ /* 0x000328000c1e1500 */
[----:B0-----:R-:W4:Y:S01]  /*19280*/  LDL.LU R53, [R1+0x658] ;  /* 0x0006580001357983 */ /* 0x001f220000300800 */
[----:B------:R-:W-:-:S03]  /*19290*/  PRMT R26, RZ, 0x7610, R26 ;  /* 0x00007610ff1a7816 */ /* 0x000fc6000000001a */
[----:B------:R0:W-:Y:S01]  /*192a0*/  STS.U16 [R40+UR5+0x940], R55 ;  /* 0x0009403728007988 */ /* 0x0001e20008000405 */
[----:B-1----:R-:W-:-:S03]  /*192b0*/  @!P0 IMAD.MOV.U32 R5, RZ, RZ, R37 ;  /* 0x000000ffff058224 */ /* 0x002fc600078e0025 */
[----:B------:R-:W4:Y:S01]  /*192c0*/  LDL R37, [R1+0xff4] ;  /* 0x000ff40001257983 */ /* 0x000f220000100800 */
[----:B------:R-:W-:-:S03]  /*192d0*/  @!P0 IMAD.MOV.U32 R4, RZ, RZ, R35 ;  /* 0x000000ffff048224 */ /* 0x000fc600078e0023 */
[----:B------:R-:W4:Y:S04]  /*192e0*/  LDL R35, [R1+0xff8] ;  /* 0x000ff80001237983 */ /* 0x000f280000100800 */
[----:B------:R3:W4:Y:S04]  /*192f0*/  @!P0 LDG.E.U16 R27, desc[UR8][R4.64] ;  /* 0x00000008041b8981 */ /* 0x000728000c1e1500 */
[----:B------:R-:W4:Y:S01]  /*19300*/  LDL.LU R58, [R1+0x65c] ;  /* 0x00065c00013a7983 */ /* 0x000f220000300800 */
[----:B---3--:R-:W-:-:S03]  /*19310*/  @!P0 IMAD.MOV.U32 R5, RZ, RZ, R36 ;  /* 0x000000ffff058224 */ /* 0x008fc600078e0024 */
[----:B------:R-:W3:Y:S01]  /*19320*/  LDL R36, [R1+0xfbc] ;  /* 0x000fbc0001247983 */ /* 0x000ee20000100800 */
[----:B--2---:R-:W-:-:S03]  /*19330*/  @!P0 IMAD.MOV.U32 R4, RZ, RZ, R34 ;  /* 0x000000ffff048224 */ /* 0x004fc600078e0022 */
[----:B------:R-:W2:Y:S04]  /*19340*/  LDL R34, [R1+0xfc0] ;  /* 0x000fc00001227983 */ /* 0x000ea80000100800 */
[----:B------:R4:W2:Y:S04]  /*19350*/  @!P0 LDG.E.U16 R26, desc[UR8][R4.64] ;  /* 0x00000008041a8981 */ /* 0x0008a8000c1e1500 */
[----:B0-----:R-:W2:Y:S01]  /*19360*/  LDL.LU R55, [R1+0x664] ;  /* 0x0006640001377983 */ /* 0x001ea20000300800 */
[----:B----4-:R-:W-:-:S03]  /*19370*/  @!P0 IMAD.MOV.U32 R4, RZ, RZ, R0 ;  /* 0x000000ffff048224 */ /* 0x010fc600078e0000 */
[----:B------:R-:W4:Y:S01]  /*19380*/  LDL R0, [R1+0xfb8] ;  /* 0x000fb80001007983 */ /* 0x000f220000100800 */
[----:B------:R-:W-:-:S03]  /*19390*/  @!P0 IMAD.MOV.U32 R5, RZ, RZ, R33 ;  /* 0x000000ffff058224 */ /* 0x000fc600078e0021 */
[----:B------:R-:W4:Y:S01]  /*193a0*/  LDL R33, [R1+0xfb4] ;  /* 0x000fb40001217983 */ /* 0x000f220000100800 */
[----:B------:R-:W-:Y:S02]  /*193b0*/  PRMT R25, RZ, 0x7610, R25 ;  /* 0x00007610ff197816 */ /* 0x000fe40000000019 */
[----:B------:R-:W-:Y:S01]  /*193c0*/  PRMT R24, RZ, 0x7610, R24 ;  /* 0x00007610ff187816 */ /* 0x000fe20000000018 */
[----:B------:R0:W-:Y:S04]  /*193d0*/  STS.U16 [R40+UR5+0x980], R54 ;  /* 0x0009803628007988 */ /* 0x0001e80008000405 */
[----:B------:R1:W4:Y:S04]  /*193e0*/  @!P0 LDG.E.U16 R25, desc[UR8][R4.64] ;  /* 0x0000000804198981 */ /* 0x000328000c1e1500 */
[----:B0-----:R-:W4:Y:S04]  /*193f0*/  LDL.LU R54, [R1+0x634] ;  /* 0x0006340001367983 */ /* 0x001f280000300800 */
[----:B------:R0:W-:Y:S01]  /*19400*/  STS.U16 [R40+UR5+0x9c0], R59 ;  /* 0x0009c03b28007988 */ /* 0x0001e20008000405 */
[----:B------:R-:W-:-:S03]  /*19410*/  PRMT R23, RZ, 0x7610, R23 ;  /* 0x00007610ff177816 */ /* 0x000fc60000000017 */
[----:B------:R0:W-:Y:S01]  /*19420*/  STS.U16 [R40+UR5+0xd40], R60 ;  /* 0x000d403c28007988 */ /* 0x0001e20008000405 */
[----:B-1----:R-:W-:-:S03]  /*19430*/  @!P0 IMAD.MOV.U32 R5, RZ, RZ, R37 ;  /* 0x000000ffff058224 */ /* 0x002fc600078e0025 */
[----:B------:R-:W4:Y:S01]  /*19440*/  LDL R37, [R1+0xf7c] ;  /* 0x000f7c0001257983 */ /* 0x000f220000100800 */
[----:B------:R-:W-:-:S03]  /*19450*/  @!P0 IMAD.MOV.U32 R4, RZ, RZ, R35 ;  /* 0x000000ffff048224 */ /* 0x000fc600078e0023 */
[----:B------:R-:W4:Y:S04]  /*19460*/  LDL R35, [R1+0xf80] ;  /* 0x000f800001237983 */ /* 0x000f280000100800 */
[----:B------:R3:W4:Y:S04]  /*19470*/  @!P0 LDG.E.U16 R24, desc[UR8][R4.64] ;  /* 0x0000000804188981 */ /* 0x000728000c1e1500 */
[----:B0-----:R-:W4:Y:S04]  /*19480*/  LDL.LU R59, [R1+0x63c] ;  /* 0x00063c00013b7983 */ /* 0x001f280000300800 */
[----:B------:R-:W4:Y:S01]  /*19490*/  LDL R38, [R1+0xf74] ;  /* 0x000f740001267983 */ /* 0x000f220000100800 */
[----:B---3--:R-:W-:-:S03]  /*194a0*/  @!P0 IMAD.MOV.U32 R5, RZ, RZ, R36 ;  /* 0x000000ffff058224 */ /* 0x008fc600078e0024 */
[----:B------:R-:W3:Y:S01]  /*194b0*/  LDL R36, [R1+0xf78] ;  /* 0x000f780001247983 */ /* 0x000ee20000100800 */
[----:B--2---:R-:W-:-:S03]  /*194c0*/  @!P0 IMAD.MOV.U32 R4, RZ, RZ, R34 ;  /* 0x000000ffff048224 */ /* 0x004fc600078e0022 */
[----:B------:R-:W2:Y:S04]  /*194d0*/  LDL.LU R60, [R1+0x640] ;  /* 0x00064000013c7983 */ /* 0x000ea80000300800 */
[----:B------:R-:W2:Y:S04]  /*194e0*/  LDL R34, [R1+0xf3c] ;  /* 0x000f3c0001227983 */ /* 0x000ea80000100800 */
[----:B------:R4:W2:Y:S02]  /*194f0*/  @!P0 LDG.E.U16 R23, desc[UR8][R4.64] ;  /* 0x0000000804178981 */ /* 0x0008a4000c1e1500 */
[----:B----4-:R-:W-:-:S02]  /*19500*/  @!P0 IMAD.MOV.U32 R4, RZ, RZ, R0 ;  /* 0x000000ffff048224 */ /* 0x010fc400078e0000 */
[----:B------:R-:W4:Y:S01]  /*19510*/  LDL R0, [R1+0xf40] ;  /* 0x000f400001007983 */ /* 0x000f220000100800 */
[----:B------:R-:W-:-:S03]  /*19520*/  @!P0 IMAD.MOV.U32 R5, RZ, RZ, R33 ;  /* 0x000000ffff058224 */ /* 0x000fc600078e0021 */
[----:B------:R-:W4:Y:S01]  /*19530*/  LDL R33, [R1+0xf38] ;  /* 0x000f380001217983 */ /* 0x000f220000100800 */
[----:B------:R-:W-:Y:S02]  /*19540*/  PRMT R22, RZ, 0x7610, R22 ;  /* 0x00007610ff167816 */ /* 0x000fe40000000016 */
[----:B------:R-:W-:Y:S01]  /*19550*/  PRMT R21, RZ, 0x7610, R21 ;  /* 0x00007610ff157816 */ /* 0x000fe20000000015 */
[----:B------:R0:W-:Y:S04]  /*19560*/  STS.U16 [R40+UR5+0xd00], R53 ;  /* 0x000d003528007988 */ /* 0x0001e80008000405 */
[----:B------:R1:W4:Y:S01]  /*19570*/  @!P0 LDG.E.U16 R22, desc[UR8][R4.64] ;  /* 0x0000000804168981 */ /* 0x000322000c1e1500 */
[----:B------:R-:W-:-:S03]  /*19580*/  PRMT R20, RZ, 0x7610, R20 ;  /* 0x00007610ff147816 */ /* 0x000fc60000000014 */
[----:B0-----:R-:W4:Y:S04]  /*19590*/  LDL.LU R53, [R1+0x648] ;  /* 0x0006480001357983 */ /* 0x001f280000300800 */
[----:B------:R-:W-:Y:S04]  /*195a0*/  STS.U16 [R40+UR5+0xdc0], R58 ;  /* 0x000dc03a28007988 */ /* 0x000fe80008000405 */
[----:B------:R0:W-:Y:S04]  /*195b0*/  STS.U16 [R40+UR5+0xd80], R55 ;  /* 0x000d803728007988 */ /* 0x0001e80008000405 */
[----:B------:R0:W-:Y:S01]  /*195c0*/  STS.U16 [R40+UR5+0x1100], R54 ;  /* 0x0011003628007988 */ /* 0x0001e20008000405 */
[----:B-1----:R-:W-:-:S03]  /*195d0*/  @!P0 IMAD.MOV.U32 R5, RZ, RZ, R37 ;  /* 0x000000ffff058224 */ /* 0x002fc600078e0025 */
[----:B------:R-:W4:Y:S01]  /*195e0*/  LDL R37, [R1+0xf34] ;  /* 0x000f340001257983 */ /* 0x000f220000100800 */
[----:B------:R-:W-:-:S03]  /*195f0*/  @!P0 IMAD.MOV.U32 R4, RZ, RZ, R35 ;  /* 0x000000ffff048224 */ /* 0x000fc600078e0023 */
[----:B------:R-:W4:Y:S04]  /*19600*/  LDL R35, [R1+0xf00] ;  /* 0x000f000001237983 */ /* 0x000f280000100800 */
[----:B------:R1:W4:Y:S04]  /*19610*/  @!P0 LDG.E.U16 R21, desc[UR8][R4.64] ;  /* 0x0000000804158981 */ /* 0x000328000c1e1500 */
[----:B0-----:R-:W4:Y:S01]  /*19620*/  LDL.LU R55, [R1+0x610] ;  /* 0x0006100001377983 */ /* 0x001f220000300800 */
[----:B-1----:R-:W-:Y:S02]  /*19630*/  @!P0 IMAD.MOV.U32 R5, RZ, RZ, R38 ;  /* 0x000000ffff058224 */ /* 0x002fe400078e0026 */
[----:B---3--:R-:W-:-:S02]  /*19640*/  @!P0 IMAD.MOV.U32 R4, RZ, RZ, R36 ;  /* 0x000000ffff048224 */ /* 0x008fc400078e0024 */
[----:B------:R-:W3:Y:S04]  /*19650*/  LDL R36, [R1+0xefc] ;  /* 0x000efc0001247983 */ /* 0x000ee80000100800 */
[----:B------:R2:W3:Y:S04]  /*19660*/  @!P0 LDG.E.U16 R20, desc[UR8][R4.64] ;  /* 0x0000000804148981 */ /* 0x0004e8000c1e1500 */
[----:B------:R-:W3:Y:S01]  /*19670*/  LDL.LU R54, [R1+0x614] ;  /* 0x0006140001367983 */ /* 0x000ee20000300800 */
[----:B--2---:R-:W-:-:S03]  /*19680*/  @!P0 IMAD.MOV.U32 R5, RZ, RZ, R34 ;  /* 0x000000ffff058224 */ /* 0x004fc600078e0022 */
[----:B------:R-:W2:Y:S01]  /*19690*/  LDL R34, [R1+0xef4] ;  /* 0x000ef40001227983 */ /* 0x000ea20000100800 */
[----:B----4-:R-:W-:-:S03]  /*196a0*/  @!P0 IMAD.MOV.U32 R4, RZ, RZ, R0 ;  /* 0x000000ffff048224 */ /* 0x010fc600078e0000 */
[----:B------:R-:W4:Y:S01]  /*196b0*/  LDL R0, [R1+0xef8] ;  /* 0x000ef80001007983 */ /* 0x000f220000100800 */
[----:B------:R-:W-:-:S06]  /*196c0*/  PRMT R19, RZ, 0x7610, R19 ;  /* 0x00007610ff137816 */ /* 0x000fcc0000000013 */
[----:B------:R0:W4:Y:S02]  /*196d0*/  @!P0 LDG.E.U16 R19, desc[UR8][R4.64] ;  /* 0x0000000804138981 */ /* 0x000124000c1e1500 */
[----:B0-----:R-:W-:Y:S02]  /*196e0*/  @!P0 IMAD.MOV.U32 R4, RZ, RZ, R33 ;  /* 0x000000ffff048224 */ /* 0x001fe400078e0021 */
[----:B------:R-:W4:Y:S01]  /*196f0*/  LDL R33, [R1+0xec0] ;  /* 0x000ec00001217983 */ /* 0x000f220000100800 */
[----:B------:R-:W-:Y:S02]  /*19700*/  PRMT R18, RZ, 0x7610, R18 ;  /* 0x00007610ff127816 */ /* 0x000fe40000000012 */
[----:B------:R-:W-:Y:S01]  /*19710*/  PRMT R17, RZ, 0x7610, R17 ;  /* 0x00007610ff117816 */ /* 0x000fe20000000011 */
[----:B------:R0:W-:Y:S01]  /*19720*/  STS.U16 [R40+UR5+0x1140], R59 ;  /* 0x0011403b28007988 */ /* 0x0001e20008000405 */
[----:B------:R-:W-:-:S03]  /*19730*/  @!P0 IMAD.MOV.U32 R5, RZ, RZ, R37 ;  /* 0x000000ffff058224 */ /* 0x000fc600078e0025 */
[----:B------:R-:W4:Y:S04]  /*19740*/  LDL R37, [R1+0xebc] ;  /* 0x000ebc0001257983 */ /* 0x000f280000100800 */
[----:B------:R1:W4:Y:S04]  /*19750*/  @!P0 LDG.E.U16 R18, desc[UR8][R4.64] ;  /* 0x0000000804128981 */ /* 0x000328000c1e1500 */
[----:B------:R-:W4:Y:S01]  /*19760*/  LDL.LU R57, [R1+0x618] ;  /* 0x0006180001397983 */ /* 0x000f220000300800 */
[----:B-1----:R-:W-:-:S03]  /*19770*/  @!P0 IMAD.MOV.U32 R4, RZ, RZ, R35 ;  /* 0x000000ffff048224 */ /* 0x002fc600078e0023 */
[----:B------:R-:W4:Y:S01]  /*19780*/  LDL R35, [R1+0xeb8] ;  /* 0x000eb80001237983 */ /* 0x000f220000100800 */
[----:B---3--:R-:W-:-:S03]  /*19790*/  @!P0 IMAD.MOV.U32 R5, RZ, RZ, R36 ;  /* 0x000000ffff058224 */ /* 0x008fc600078e0024 */
[----:B------:R-:W3:Y:S04]  /*197a0*/  LDL R36, [R1+0xeb4] ;  /* 0x000eb40001247983 */ /* 0x000ee80000100800 */
[----:B------:R-:W3:Y:S04]  /*197b0*/  LDL.LU R58, [R1+0x61c] ;  /* 0x00061c00013a7983 */ /* 0x000ee80000300800 */
[----:B------:R2:W3:Y:S04]  /*197c0*/  @!P0 LDG.E.U16 R17, desc[UR8][R4.64] ;  /* 0x0000000804118981 */ /* 0x0004e8000c1e1500 */
[----:B0-----:R-:W3:Y:S01]  /*197d0*/  LDL.LU R59, [R1+0x5e4] ;  /* 0x0005e400013b7983 */ /* 0x001ee20000300800 */
[----:B--2---:R-:W-:-:S03]  /*197e0*/  @!P0 IMAD.MOV.U32 R5, RZ, RZ, R34 ;  /* 0x000000ffff058224 */ /* 0x004fc600078e0022 */
[----:B------:R-:W2:Y:S01]  /*197f0*/  LDL R34, [R1+0xe90] ;  /* 0x000e900001227983 */ /* 0x000ea20000100800 */
[----:B----4-:R-:W-:-:S03]  /*19800*/  @!P0 IMAD.MOV.U32 R4, RZ, RZ, R0 ;  /* 0x000000ffff048224 */ /* 0x010fc600078e0000 */
[----:B------:R-:W4:Y:S01]  /*19810*/  LDL R0, [R1+0x1264] ;  /* 0x0012640001007983 */ /* 0x000f220000100800 */
[----:B------:R-:W-:-:S03]  /*19820*/  PRMT R16, RZ, 0x7610, R16 ;  /* 0x00007610ff107816 */ /* 0x000fc60000000010 */
[----:B------:R0:W-:Y:S04]  /*19830*/  STS.U16 [R40+UR5+0x1180], R60 ;  /* 0x0011803c28007988 */ /* 0x0001e80008000405 */
[----:B------:R1:W-:Y:S04]  /*19840*/  STS.U16 [R40+UR5+0x11c0], R53 ;  /* 0x0011c03528007988 */ /* 0x0003e80008000405 */
[----:B------:R1:W4:Y:S04]  /*19850*/  @!P0 LDG.E.U16 R16, desc[UR8][R4.64] ;  /* 0x0000000804108981 */ /* 0x000328000c1e1500 */
[----:B0-----:R-:W4:Y:S04]  /*19860*/  LDL.LU R60, [R1+0x5ec] ;  /* 0x0005ec00013c7983 */ /* 0x001f280000300800 */
[----:B-1----:R-:W4:Y:S01]  /*19870*/  LDL.LU R53, [R1+0x5f0] ;  /* 0x0005f00001357983 */ /* 0x002f220000300800 */
[----:B------:R-:W-:-:S03]  /*19880*/  @!P0 IMAD.MOV.U32 R4, RZ, RZ, R33 ;  /* 0x000000ffff048224 */ /* 0x000fc600078e0021 */
[----:B------:R0:W-:Y:S04]  /*19890*/  STS.U16 [R40+UR5+0x1540], R55 ;  /* 0x0015403728007988 */ /* 0x0001e80008000405 */
[----:B0-----:R-:W4:Y:S04]  /*198a0*/  LDL.LU R55, [R1+0x5f8] ;  /* 0x0005f80001377983 */ /* 0x001f280000300800 */
[----:B------:R-:W4:Y:S04]  /*198b0*/  LDL R33, [R1+0x1260] ;  /* 0x0012600001217983 */ /* 0x000f280000100800 */
[----:B------:R-:W4:Y:S01]  /*198c0*/  LDL R41, [R1+0xe8c] ;  /* 0x000e8c0001297983 */ /* 0x000f220000100800 */
[----:B------:R-:W-:-:S03]  /*198d0*/  PRMT R15, RZ, 0x7610, R15 ;  /* 0x00007610ff0f7816 */ /* 0x000fc6000000000f */
[----:B------:R-:W4:Y:S04]  /*198e0*/  LDL R39, [R1+0xa94] ;  /* 0x000a940001277983 */ /* 0x000f280000100800 */
[----:B------:R-:W4:Y:S01]  /*198f0*/  LDL R38, [R1+0x1224] ;  /* 0x0012240001267983 */ /* 0x000f220000100800 */
[----:B------:R-:W-:-:S03]  /*19900*/  PRMT R14, RZ, 0x7610, R14 ;  /* 0x00007610ff0e7816 */ /* 0x000fc6000000000e */
[----:B------:R0:W-:Y:S01]  /*19910*/  STS.U16 [R40+UR5+0x1500], R54 ;  /* 0x0015003628007988 */ /* 0x0001e20008000405 */
[----:B------:R-:W-:-:S03]  /*19920*/  @!P0 IMAD.MOV.U32 R5, RZ, RZ, R37 ;  /* 0x000000ffff058224 */ /* 0x000fc600078e0025 */
[----:B------:R-:W4:Y:S04]  /*19930*/  LDL R37, [R1+0xa90] ;  /* 0x000a900001257983 */ /* 0x000f280000100800 */
[----:B------:R1:W4:Y:S02]  /*19940*/  @!P0 LDG.E.U16 R15, desc[UR8][R4.64] ;  /* 0x00000008040f8981 */ /* 0x000324000c1e1500 */
[----:B-1----:R-:W-:Y:S02]  /*19950*/  @!P0 IMAD.MOV.U32 R4, RZ, RZ, R35 ;  /* 0x000000ffff048224 */ /* 0x002fe400078e0023 */
[----:B---3--:R-:W-:Y:S02]  /*19960*/  @!P0 IMAD.MOV.U32 R5, RZ, RZ, R36 ;  /* 0x000000ffff058224 */ /* 0x008fe400078e0024 */
[----:B------:R-:W3:Y:S04]  /*19970*/  LDL R36, [R1+0x1220] ;  /* 0x0012200001247983 */ /* 0x000ee80000100800 */
[----:B------:R2:W3:Y:S04]  /*19980*/  @!P0 LDG.E.U16 R14, desc[UR8][R4.64] ;  /* 0x00000008040e8981 */ /* 0x0004e8000c1e1500 */
[----:B0-----:R-:W3:Y:S04]  /*19990*/  LDL.LU R54, [R1+0x4dc] ;  /* 0x0004dc0001367983 */ /* 0x001ee80000300800 */
[----:B------:R-:W3:Y:S01]  /*199a0*/  LDL R35, [R1+0x11ec] ;  /* 0x0011ec0001237983 */ /* 0x000ee20000100800 */
        /* <DEDUP_REMOVED lines=8> */
[----:B------:R-:W-:Y:S01]  /*19a30*/  PRMT R12, RZ, 0x7610, R12 ;  /* 0x00007610ff0c7816 */ /* 0x000fe2000000000c */
[----:B------:R-:W-:Y:S01]  /*19a40*/  @!P0 IMAD.MOV.U32 R5, RZ, RZ, R41 ;  /* 0x000000ffff058224 */ /* 0x000fe200078e0029 */
[----:B------:R-:W-:-:S04]  /*19a50*/  PRMT R11, RZ, 0x7610, R11 ;  /* 0x00007610ff0b7816 */ /* 0x000fc8000000000b */
[----:B------:R0:W4:Y:S01]  /*19a60*/  @!P0 LDG.E.U16 R12, desc[UR8][R4.64] ;  /* 0x00000008040c8981 */ /* 0x000122000c1e1500 */
[----:B------:R-:W-:Y:S01]  /*19a70*/  PRMT R10, RZ, 0x7610, R10 ;  /* 0x00007610ff0a7816 */ /* 0x000fe2000000000a */
[----:B0-----:R-:W-:Y:S02]  /*19a80*/  @!P0 IMAD.MOV.U32 R4, RZ, RZ, R38 ;  /* 0x000000ffff048224 */ /* 0x001fe400078e0026 */
[----:B------:R-:W-:Y:S01]  /*19a90*/  @!P0 IMAD.MOV.U32 R5, RZ, RZ, R39 ;  /* 0x000000ffff058224 */ /* 0x000fe200078e0027 */
[----:B------:R-:W-:Y:S04]  /*19aa0*/  STS.U16 [R40+UR5+0x15c0], R57 ;  /* 0x0015c03928007988 */ /* 0x000fe80008000405 */
[----:B------:R0:W4:Y:S01]  /*19ab0*/  @!P0 LDG.E.U16 R11, desc[UR8][R4.64] ;  /* 0x00000008040b8981 */ /* 0x000122000c1e1500 */
[----:B------:R-:W-:-:S03]  /*19ac0*/  PRMT R9, RZ, 0x7610, R9 ;  /* 0x00007610ff097816 */ /* 0x000fc60000000009 */
[----:B------:R-:W-:Y:S04]  /*19ad0*/  STS.U16 [R40+UR5+0x1580], R58 ;  /* 0x0015803a28007988 */ /* 0x000fe80008000405 */
[----:B------:R-:W-:Y:S04]  /*19ae0*/  STS.U16 [R40+UR5+0x1900], R59 ;  /* 0x0019003b28007988 */ /* 0x000fe80008000405 */
[----:B------:R-:W-:Y:S04]  /*19af0*/  STS.U16 [R40+UR5+0x1940], R60 ;  /* 0x0019403c28007988 */ /* 0x000fe80008000405 */
[----:B------:R1:W-:Y:S04]  /*19b00*/  STS.U16 [R40+UR5+0x1980], R53 ;  /* 0x0019803528007988 */ /* 0x0003e80008000405 */
[----:B-1----:R-:W4:Y:S01]  /*19b10*/  LDL.LU R53, [R1+0x5d4] ;  /* 0x0005d40001357983 */ /* 0x002f220000300800 */
[----:B0-----:R-:W-:-:S03]  /*19b20*/  @!P0 IMAD.MOV.U32 R5, RZ, RZ, R37 ;  /* 0x000000ffff058224 */ /* 0x001fc600078e0025 */
[----:B------:R-:W4:Y:S01]  /*19b30*/  LDL R37, [R1+0x11ac] ;  /* 0x0011ac0001257983 */ /* 0x000f220000100800 */
[----:B---3--:R-:W-:-:S03]  /*19b40*/  @!P0 IMAD.MOV.U32 R4, RZ, RZ, R36 ;  /* 0x000000ffff048224 */ /* 0x008fc600078e0024 */
[----:B------:R-:W3:Y:S04]  /*19b50*/  LDL R36, [R1+0x11b0] ;  /* 0x0011b00001247983 */ /* 0x000ee80000100800 */
[----:B------:R0:W3:Y:S02]  /*19b60*/  @!P0 LDG.E.U16 R10, desc[UR8][R4.64] ;  /* 0x00000008040a8981 */ /* 0x0000e4000c1e1500 */
[----:B0-----:R-:W-:Y:S02]  /*19b70*/  @!P0 IMAD.MOV.U32 R5, RZ, RZ, R35 ;  /* 0x000000ffff058224 */ /* 0x001fe400078e0023 */
[----:B------:R-:W3:Y:S01]  /*19b80*/  LDL R35, [R1+0x11a4] ;  /* 0x0011a40001237983 */ /* 0x000ee20000100800 */
[----:B--2---:R-:W-:-:S03]  /*19b90*/  @!P0 IMAD.MOV.U32 R4, RZ, RZ, R34 ;  /* 0x000000ffff048224 */ /* 0x004fc600078e0022 */
[----:B------:R-:W2:Y:S04]  /*19ba0*/  LDL R34, [R1+0x116c] ;  /* 0x00116c0001227983 */ /* 0x000ea80000100800 */
[----:B------:R4:W2:Y:S02]  /*19bb0*/  @!P0 LDG.E.U16 R9, desc[UR8][R4.64] ;  /* 0x0000000804098981 */ /* 0x0008a4000c1e1500 */
[----:B----4-:R-:W-:Y:S02]  /*19bc0*/  @!P0 IMAD.MOV.U32 R4, RZ, RZ, R0 ;  /* 0x000000ffff048224 */ /* 0x010fe400078e0000 */
[----:B------:R-:W4:Y:S01]  /*19bd0*/  LDL R0, [R1+0x11a8] ;  /* 0x0011a80001007983 */ /* 0x000f220000100800 */
[----:B------:R-:W-:-:S03]  /*19be0*/  @!P0 IMAD.MOV.U32 R5, RZ, RZ, R33 ;  /* 0x000000ffff058224 */ /* 0x000fc600078e0021 */
[----:B------:R-:W2:Y:S04]  /*19bf0*/  LDL R33, [R1+0x1170] ;  /* 0x0011700001217983 */ /* 0x000ea80000100800 */
[----:B------:R-:W2:Y:S04]  /*19c00*/  LDL.LU R42, [R1+0x5dc] ;  /* 0x0005dc00012a7983 */ /* 0x000ea80000300800 */
[----:B------:R-:W2:Y:S04]  /*19c10*/  LDL.LU R43, [R1+0x7bc] ;  /* 0x0007bc00012b7983 */ /* 0x000ea80000300800 */
[----:B------:R-:W2:Y:S04]  /*19c20*/  LDL.LU R44, [R1+0x7b8] ;  /* 0x0007b800012c7983 */ /* 0x000ea80000300800 */
[----:B------:R-:W2:Y:S04]  /*19c30*/  LDL.LU R45, [R1+0x7b4] ;  /* 0x0007b400012d7983 */ /* 0x000ea80000300800 */
[----:B------:R-:W2:Y:S04]  /*19c40*/  LDL.LU R46, [R1+0x7b0] ;  /* 0x0007b000012e7983 */ /* 0x000ea80000300800 */
[----:B------:R-:W2:Y:S01]  /*19c50*/  LDL.LU R47, [R1+0x70c] ;  /* 0x00070c00012f7983 */ /* 0x000ea20000300800 */
[----:B------:R-:W-:-:S03]  /*19c60*/  PRMT R8, RZ, 0x7610, R8 ;  /* 0x00007610ff087816 */ /* 0x000fc60000000008 */
[----:B------:R-:W2:Y:S01]  /*19c70*/  LDL.LU R48, [R1+0x708] ;  /* 0x0007080001307983 */ /* 0x000ea20000300800 */
[----:B------:R-:W-:-:S03]  /*19c80*/  PRMT R7, RZ, 0x7610, R7 ;  /* 0x00007610ff077816 */ /* 0x000fc60000000007 */
[----:B------:R-:W2:Y:S04]  /*19c90*/  LDL.LU R49, [R1+0x704] ;  /* 0x0007040001317983 */ /* 0x000ea80000300800 */
[----:B------:R-:W2:Y:S04]  /*19ca0*/  LDL.LU R50, [R1+0x700] ;  /* 0x0007000001327983 */ /* 0x000ea80000300800 */
[----:B------:R-:W2:Y:S04]  /*19cb0*/  LDL.LU R51, [R1+0x6ec] ;  /* 0x0006ec0001337983 */ /* 0x000ea80000300800 */
[----:B------:R0:W2:Y:S04]  /*19cc0*/  @!P0 LDG.E.U16 R8, desc[UR8][R4.64] ;  /* 0x0000000804088981 */ /* 0x0000a8000c1e1500 */
[----:B------:R-:W2:Y:S04]  /*19cd0*/  LDL.LU R56, [R1+0x6e8] ;  /* 0x0006e80001387983 */ /* 0x000ea80000300800 */
[----:B------:R-:W2:Y:S04]  /*19ce0*/  LDL.LU R57, [R1+0x6e4] ;  /* 0x0006e40001397983 */ /* 0x000ea80000300800 */
[----:B------:R-:W2:Y:S04]  /*19cf0*/  LDL.LU R58, [R1+0x6e0] ;  /* 0x0006e000013a7983 */ /* 0x000ea80000300800 */
[----:B------:R-:W2:Y:S04]  /*19d00*/  LDL.LU R59, [R1+0x6bc] ;  /* 0x0006bc00013b7983 */ /* 0x000ea80000300800 */
[----:B------:R1:W-:Y:S04]  /*19d10*/  STS.U16 [R40+UR5+0x19c0], R55 ;  /* 0x0019c03728007988 */ /* 0x0003e80008000405 */
[----:B------:R-:W2:Y:S04]  /*19d20*/  LDL.LU R60, [R1+0x6b8] ;  /* 0x0006b800013c7983 */ /* 0x000ea80000300800 */
[----:B------:R0:W-:Y:S04]  /*19d30*/  STS.U16 [R40+UR5+0x1d40], R54 ;  /* 0x001d403628007988 */ /* 0x0001e80008000405 */
[----:B-1----:R-:W2:Y:S04]  /*19d40*/  LDL.LU R55, [R1+0x6b0] ;  /* 0x0006b00001377983 */ /* 0x002ea80000300800 */
[----:B------:R1:W-:Y:S04]  /*19d50*/  STS.U16 [R40+UR5+0x1d00], R53 ;  /* 0x001d003528007988 */ /* 0x0003e80008000405 */
[----:B0-----:R-:W2:Y:S04]  /*19d60*/  LDL.LU R54, [R1+0x6a4] ;  /* 0x0006a40001367983 */ /* 0x001ea80000300800 */
[----:B-1----:R-:W2:Y:S01]  /*19d70*/  LDL.LU R53, [R1+0x67c] ;  /* 0x00067c0001357983 */ /* 0x002ea20000300800 */
[----:B------:R-:W-:-:S02]  /*19d80*/  @!P0 IMAD.MOV.U32 R5, RZ, RZ, R37 ;  /* 0x000000ffff058224 */ /* 0x000fc400078e0025 */
[----:B---3--:R-:W-:-:S05]  /*19d90*/  @!P0 IMAD.MOV.U32 R4, RZ, RZ, R36 ;  /* 0x000000ffff048224 */ /* 0x008fca00078e0024 */
[----:B------:R4:W3:Y:S02]  /*19da0*/  @!P0 LDG.E.U16 R7, desc[UR8][R4.64] ;  /* 0x0000000804078981 */ /* 0x0008e4000c1e1500 */
[----:B----4-:R-:W-:Y:S02]  /*19db0*/  @!P0 IMAD.MOV.U32 R4, RZ, RZ, R0 ;  /* 0x000000ffff048224 */ /* 0x010fe400078e0000 */
[----:B------:R-:W4:Y:S01]  /*19dc0*/  LDL.LU R0, [R1+0x678] ;  /* 0x0006780001007983 */ /* 0x000f220000300800 */
[----:B------:R-:W-:Y:S01]  /*19dd0*/  PRMT R6, RZ, 0x7610, R6 ;  /* 0x00007610ff067816 */ /* 0x000fe20000000006 */
[----:B------:R-:W-:Y:S01]  /*19de0*/  @!P0 IMAD.MOV.U32 R5, RZ, RZ, R35 ;  /* 0x000000ffff058224 */ /* 0x000fe200078e0023 */
[----:B------:R-:W-:-:S04]  /*19df0*/  PRMT R3, RZ, 0x7610, R3 ;  /* 0x00007610ff037816 */ /* 0x000fc80000000003 */
[----:B------:R2:W3:Y:S02]  /*19e00*/  @!P0 LDG.E.U16 R6, desc[UR8][R4.64] ;  /* 0x0000000804068981 */ /* 0x0004e4000c1e1500 */
[----:B--2---:R-:W-:Y:S02]  /*19e10*/  @!P0 IMAD.MOV.U32 R5, RZ, RZ, R34 ;  /* 0x000000ffff058224 */ /* 0x004fe400078e0022 */
[----:B------:R-:W-:-:S05]  /*19e20*/  @!P0 IMAD.MOV.U32 R4, RZ, RZ, R33 ;  /* 0x000000ffff048224 */ /* 0x000fca00078e0021 */
[----:B------:R-:W2:Y:S04]  /*19e30*/  @!P0 LDG.E.U16 R3, desc[UR8][R4.64] ;  /* 0x0000000804038981 */ /* 0x000ea8000c1e1500 */
[----:B------:R0:W-:Y:S04]  /*19e40*/  STS.U16 [R40+UR5+0x1dc0], R61 ;  /* 0x001dc03d28007988 */ /* 0x0001e80008000405 */
[----:B------:R-:W2:Y:S04]  /*19e50*/  LDL.LU R5, [R1+0x674] ;  /* 0x0006740001057983 */ /* 0x000ea80000300800 */
[----:B------:R-:W3:Y:S04]  /*19e60*/  LDL.LU R33, [R1+0x670] ;  /* 0x0006700001217983 */ /* 0x000ee80000300800 */
[----:B------:R-:W3:Y:S04]  /*19e70*/  LDL.LU R34, [R1+0x64c] ;  /* 0x00064c0001227983 */ /* 0x000ee80000300800 */
[----:B------:R-:W3:Y:S04]  /*19e80*/  LDL.LU R35, [R1+0x644] ;  /* 0x0006440001237983 */ /* 0x000ee80000300800 */
[----:B------:R-:W3:Y:S01]  /*19e90*/  LDL.LU R36, [R1+0x638] ;  /* 0x0006380001247983 */ /* 0x000ee20000300800 */
[----:B0-----:R-:W-:-:S03]  /*19ea0*/  LOP3.LUT R61, R2, 0x20, RZ, 0x3c, !PT ;  /* 0x00000020023d7812 */ /* 0x001fc600078e3cff */
[----:B------:R-:W3:Y:S04]  /*19eb0*/  LDL.LU R37, [R1+0x630] ;  /* 0x0006300001257983 */ /* 0x000ee80000300800 */
[----:B------:R-:W3:Y:S04]  /*19ec0*/  LDL.LU R38, [R1+0x60c] ;  /* 0x00060c0001267983 */ /* 0x000ee80000300800 */
[----:B------:R0:W-:Y:S04]  /*19ed0*/  STS.U16 [R40+UR5+0x1d80], R42 ;  /* 0x001d802a28007988 */ /* 0x0001e80008000405 */
[----:B------:R-:W3:Y:S04]  /*19ee0*/  LDL.LU R39, [R1+0x608] ;  /* 0x0006080001277983 */ /* 0x000ee80000300800 */
[----:B0-----:R-:W3:Y:S04]  /*19ef0*/  LDL.LU R40, [R1+0x604] ;  /* 0x0006040001287983 */ /* 0x001ee80000300800 */
[----:B------:R-:W3:Y:S04]  /*19f00*/  LDL.LU R41, [R1+0x600] ;  /* 0x0006000001297983 */ /* 0x000ee80000300800 */
[----:B------:R0:W-:Y:S04]  /*19f10*/  STS.U16 [R61+UR5+0x200], R43 ;  /* 0x0002002b3d007988 */ /* 0x0001e80008000405 */
[----:B------:R-:W3:Y:S04]  /*19f20*/  LDL.LU R42, [R1+0x4d8] ;  /* 0x0004d800012a7983 */ /* 0x000ee80000300800 */
[----:B------:R1:W-:Y:S04]  /*19f30*/  STS.U16 [R61+UR5+0x240], R44 ;  /* 0x0002402c3d007988 */ /* 0x0003e80008000405 */
[----:B0-----:R-:W3:Y:S04]  /*19f40*/  LDL.LU R43, [R1+0x4d4] ;  /* 0x0004d400012b7983 */ /* 0x001ee80000300800 */
[----:B------:R0:W-:Y:S04]  /*19f50*/  STS.U16 [R61+UR5+0x280], R45 ;  /* 0x0002802d3d007988 */ /* 0x0001e80008000405 */
[----:B-1----:R-:W3:Y:S04]  /*19f60*/  LDL.LU R44, [R1+0x4d0] ;  /* 0x0004d000012c7983 */ /* 0x002ee80000300800 */
[----:B------:R1:W-:Y:S04]  /*19f70*/  STS.U16 [R61+UR5+0x2c0], R46 ;  /* 0x0002c02e3d007988 */ /* 0x0003e80008000405 */
[----:B0-----:R-:W3:Y:S04]  /*19f80*/  LDL.LU R45, [R1+0x7ac] ;  /* 0x0007ac00012d7983 */ /* 0x001ee80000300800 */
[----:B------:R0:W-:Y:S04]  /*19f90*/  STS.U16 [R61+UR5+0x640], R47 ;  /* 0x0006402f3d007988 */ /* 0x0001e80008000405 */
[----:B-1----:R-:W3:Y:S04]  /*19fa0*/  LDL.LU R46, [R1+0x7a8] ;  /* 0x0007a800012e7983 */ /* 0x002ee80000300800 */
[----:B0-----:R-:W3:Y:S04]  /*19fb0*/  LDL.LU R47, [R1+0x7a4] ;  /* 0x0007a400012f7983 */ /* 0x001ee80000300800 */
[----:B------:R0:W-:Y:S04]  /*19fc0*/  STS.U16 [R61+UR5+0x600], R48 ;  /* 0x000600303d007988 */ /* 0x0001e80008000405 */
[----:B------:R1:W-:Y:S04]  /*19fd0*/  STS.U16 [R61+UR5+0x6c0], R49 ;  /* 0x0006c0313d007988 */ /* 0x0003e80008000405 */
[----:B------:R1:W-:Y:S04]  /*19fe0*/  STS.U16 [R61+UR5+0x680], R50 ;  /* 0x000680323d007988 */ /* 0x0003e80008000405 */
[----:B0-----:R-:W3:Y:S04]  /*19ff0*/  LDL.LU R48, [R1+0x7a0] ;  /* 0x0007a00001307983 */ /* 0x001ee80000300800 */
[----:B-1----:R-:W3:Y:S04]  /*1a000*/  LDL.LU R49, [R1+0x6fc] ;  /* 0x0006fc0001317983 */ /* 0x002ee80000300800 */
        /* <DEDUP_REMOVED lines=19> */
[----:B----4-:R0:W-:Y:S04]  /*1a140*/  STS.U16 [R61+UR5+0x1240], R0 ;  /* 0x001240003d007988 */ /* 0x0101e80008000405 */
[----:B0-----:R-:W4:Y:S04]  /*1a150*/  LDL.LU R0, [R1+0x690] ;  /* 0x0006900001007983 */ /* 0x001f280000300800 */
[----:B--2---:R-:W-:Y:S04]  /*1a160*/  STS.U16 [R61+UR5+0x1280], R5 ;  /* 0x001280053d007988 */ /* 0x004fe80008000405 */
[----:B---3--:R0:W-:Y:S04]  /*1a170*/  STS.U16 [R61+UR5+0x12c0], R33 ;  /* 0x0012c0213d007988 */ /* 0x0081e80008000405 */
[----:B------:R1:W-:Y:S04]  /*1a180*/  STS.U16 [R61+UR5+0x1640], R34 ;  /* 0x001640223d007988 */ /* 0x0003e80008000405 */
[----:B------:R2:W-:Y:S04]  /*1a190*/  STS.U16 [R61+UR5+0x1600], R35 ;  /* 0x001600233d007988 */ /* 0x0005e80008000405 */
[----:B------:R3:W-:Y:S04]  /*1a1a0*/  STS.U16 [R61+UR5+0x16c0], R36 ;  /* 0x0016c0243d007988 */ /* 0x0007e80008000405 */
[----:B------:R1:W-:Y:S04]  /*1a1b0*/  STS.U16 [R61+UR5+0x1680], R37 ;  /* 0x001680253d007988 */ /* 0x0003e80008000405 */
[----:B0-----:R-:W4:Y:S04]  /*1a1c0*/  LDL.LU R33, [R1+0x66c] ;  /* 0x00066c0001217983 */ /* 0x001f280000300800 */
[----:B------:R0:W-:Y:S04]  /*1a1d0*/  STS.U16 [R61+UR5+0x1a00], R38 ;  /* 0x001a00263d007988 */ /* 0x0001e80008000405 */
[----:B-1----:R-:W4:Y:S04]  /*1a1e0*/  LDL.LU R34, [R1+0x668] ;  /* 0x0006680001227983 */ /* 0x002f280000300800 */
[----:B------:R1:W-:Y:S04]  /*1a1f0*/  STS.U16 [R61+UR5+0x1a40], R39 ;  /* 0x001a40273d007988 */ /* 0x0003e80008000405 */
[----:B--2---:R-:W2:Y:S04]  /*1a200*/  LDL.LU R35, [R1+0x660] ;  /* 0x0006600001237983 */ /* 0x004ea80000300800 */
[----:B------:R-:W-:Y:S04]  /*1a210*/  STS.U16 [R61+UR5+0x1a80], R40 ;  /* 0x001a80283d007988 */ /* 0x000fe80008000405 */
[----:B---3--:R-:W3:Y:S04]  /*1a220*/  LDL.LU R36, [R1+0x654] ;  /* 0x0006540001247983 */ /* 0x008ee80000300800 */
[----:B------:R-:W-:Y:S04]  /*1a230*/  STS.U16 [R61+UR5+0x1ac0], R41 ;  /* 0x001ac0293d007988 */ /* 0x000fe80008000405 */
[----:B------:R-:W3:Y:S04]  /*1a240*/  LDL.LU R37, [R1+0x62c] ;  /* 0x00062c0001257983 */ /* 0x000ee80000300800 */
[----:B------:R1:W-:Y:S04]  /*1a250*/  STS.U16 [R61+UR5+0x1e40], R52 ;  /* 0x001e40343d007988 */ /* 0x0003e80008000405 */
[----:B0-----:R-:W3:Y:S04]  /*1a260*/  LDL.LU R38, [R1+0x628] ;  /* 0x0006280001267983 */ /* 0x001ee80000300800 */
[----:B-1----:R-:W3:Y:S01]  /*1a270*/  LDL.LU R39, [R1+0x624] ;  /* 0x0006240001277983 */ /* 0x002ee20000300800 */
[----:B------:R-:W-:-:S03]  /*1a280*/  LOP3.LUT R52, R2, 0x30, RZ, 0x3c, !PT ;  /* 0x0000003002347812 */ /* 0x000fc600078e3cff */
        /* <DEDUP_REMOVED lines=13> */
[----:B-1----:R-:W3:Y:S04]  /*1a360*/  LDL.LU R47, [R1+0x4c4] ;  /* 0x0004c400012f7983 */ /* 0x002ee80000300800 */
[----:B------:R-:W3:Y:S04]  /*1a370*/  LDL.LU R2, [R1+0x4c0] ;  /* 0x0004c00001027983 */ /* 0x000ee80000300800 */
        /* <DEDUP_REMOVED lines=26> */
[----:B------:R-:W4:Y:S04]  /*1a520*/  LDL.LU R4, [R1+0x18] ;  /* 0x0000180001047983 */ /* 0x000f280000300800 */
[----:B------:R-:W4:Y:S04]  /*1a530*/  LDL.LU R5, [R1+0x14] ;  /* 0x0000140001057983 */ /* 0x000f280000300800 */
[----:B------:R0:W-:Y:S04]  /*1a540*/  STS.U16 [R52+UR5+0x1300], R33 ;  /* 0x0013002134007988 */ /* 0x0001e80008000405 */
[----:B------:R1:W-:Y:S04]  /*1a550*/  STS.U16 [R52+UR5+0x1340], R34 ;  /* 0x0013402234007988 */ /* 0x0003e80008000405 */
[----:B0-----:R-:W4:Y:S04]  /*1a560*/  LDL.LU R33, [R1+0x1e50] ;  /* 0x001e500001217983 */ /* 0x001f280000300800 */
[----:B--2---:R0:W-:Y:S04]  /*1a570*/  STS.U16 [R52+UR5+0x1380], R35 ;  /* 0x0013802334007988 */ /* 0x0041e80008000405 */
[----:B-1----:R-:W2:Y:S04]  /*1a580*/  LDL.LU R34, [R1+0x1e4c] ;  /* 0x001e4c0001227983 */ /* 0x002ea80000300800 */
[----:B---3--:R1:W-:Y:S04]  /*1a590*/  STS.U16 [R52+UR5+0x13c0], R36 ;  /* 0x0013c02434007988 */ /* 0x0083e80008000405 */
[----:B0-----:R-:W3:Y:S04]  /*1a5a0*/  LDL.LU R35, [R1+0x1e48] ;  /* 0x001e480001237983 */ /* 0x001ee80000300800 */
[----:B------:R0:W-:Y:S04]  /*1a5b0*/  STS.U16 [R52+UR5+0x1740], R37 ;  /* 0x0017402534007988 */ /* 0x0001e80008000405 */
[----:B-1----:R-:W2:Y:S04]  /*1a5c0*/  LDL.LU R36, [R1+0x1e44] ;  /* 0x001e440001247983 */ /* 0x002ea80000300800 */
[----:B------:R1:W-:Y:S04]  /*1a5d0*/  STS.U16 [R52+UR5+0x1700], R38 ;  /* 0x0017002634007988 */ /* 0x0003e80008000405 */
[----:B------:R1:W-:Y:S04]  /*1a5e0*/  STS.U16 [R52+UR5+0x17c0], R39 ;  /* 0x0017c02734007988 */ /* 0x0003e80008000405 */
[----:B------:R1:W-:Y:S04]  /*1a5f0*/  STS.U16 [R52+UR5+0x1780], R40 ;  /* 0x0017802834007988 */ /* 0x0003e80008000405 */
[----:B0-----:R-:W2:Y:S04]  /*1a600*/  LDL.LU R37, [R1+0x1e40] ;  /* 0x001e400001257983 */ /* 0x001ea80000300800 */
[----:B------:R0:W-:Y:S04]  /*1a610*/  STS.U16 [R52+UR5+0x1b00], R41 ;  /* 0x001b002934007988 */ /* 0x0001e80008000405 */
[----:B-1----:R-:W2:Y:S04]  /*1a620*/  LDL.LU R38, [R1+0x1e3c] ;  /* 0x001e3c0001267983 */ /* 0x002ea80000300800 */
[----:B------:R1:W-:Y:S04]  /*1a630*/  STS.U16 [R52+UR5+0x1b40], R42 ;  /* 0x001b402a34007988 */ /* 0x0003e80008000405 */
[----:B------:R-:W2:Y:S04]  /*1a640*/  LDL.LU R39, [R1+0x1e38] ;  /* 0x001e380001277983 */ /* 0x000ea80000300800 */
[----:B------:R0:W-:Y:S04]  /*1a650*/  STS.U16 [R52+UR5+0x1b80], R43 ;  /* 0x001b802b34007988 */ /* 0x0001e80008000405 */
[----:B------:R-:W2:Y:S04]  /*1a660*/  LDL.LU R40, [R1+0x1e34] ;  /* 0x001e340001287983 */ /* 0x000ea80000300800 */
[----:B------:R1:W-:Y:S04]  /*1a670*/  STS.U16 [R52+UR5+0x1bc0], R44 ;  /* 0x001bc02c34007988 */ /* 0x0003e80008000405 */
[----:B0-----:R-:W2:Y:S04]  /*1a680*/  LDL.LU R41, [R1+0x1e30] ;  /* 0x001e300001297983 */ /* 0x001ea80000300800 */
[----:B------:R0:W-:Y:S04]  /*1a690*/  STS.U16 [R52+UR5+0x1f40], R45 ;  /* 0x001f402d34007988 */ /* 0x0001e80008000405 */
[----:B-1----:R-:W2:Y:S04]  /*1a6a0*/  LDL.LU R42, [R1+0x1e2c] ;  /* 0x001e2c00012a7983 */ /* 0x002ea80000300800 */
[----:B------:R-:W-:Y:S04]  /*1a6b0*/  STS.U16 [R52+UR5+0x1f00], R46 ;  /* 0x001f002e34007988 */ /* 0x000fe80008000405 */
[----:B------:R-:W2:Y:S04]  /*1a6c0*/  LDL.LU R43, [R1+0x1e28] ;  /* 0x001e2800012b7983 */ /* 0x000ea80000300800 */
[----:B------:R-:W-:Y:S04]  /*1a6d0*/  STS.U16 [R52+UR5+0x1fc0], R47 ;  /* 0x001fc02f34007988 */ /* 0x000fe80008000405 */
[----:B------:R1:W-:Y:S04]  /*1a6e0*/  STS.U16 [R52+UR5+0x1f80], R2 ;  /* 0x001f800234007988 */ /* 0x0003e80008000405 */
[----:B------:R-:W2:Y:S04]  /*1a6f0*/  LDL.LU R44, [R1+0x1e24] ;  /* 0x001e2400012c7983 */ /* 0x000ea80000300800 */
[----:B0-----:R-:W2:Y:S01]  /*1a700*/  LDL.LU R45, [R1+0x1e20] ;  /* 0x001e2000012d7983 */ /* 0x001ea20000300800 */
[----:B-1----:R-:W0:Y:S03]  /*1a710*/  S2R R2, SR_TID.X ;  /* 0x0000000000027919 */ /* 0x002e260000002100 */
[----:B------:R-:W2:Y:S04]  /*1a720*/  LDL.LU R46, [R1+0x1e1c] ;  /* 0x001e1c00012e7983 */ /* 0x000ea80000300800 */
[----:B------:R-:W2:Y:S01]  /*1a730*/  LDL.LU R47, [R1+0x1e18] ;  /* 0x001e1800012f7983 */ /* 0x000ea20000300800 */
[----:B0-----:R-:W-:-:S05]  /*1a740*/  LOP3.LUT R2, R2, 0x1f, RZ, 0xc0, !PT ;  /* 0x0000001f02027812 */ /* 0x001fca00078ec0ff */
[----:B------:R-:W-:-:S05]  /*1a750*/  IMAD.SHL.U32 R2, R2, 0x2, RZ ;  /* 0x0000000202027824 */ /* 0x000fca00078e00ff */
[----:B------:R0:W-:Y:S04]  /*1a760*/  STS.U16 [R2+UR5+0x2000], R48 ;  /* 0x0020003002007988 */ /* 0x0001e80008000405 */
[----:B------:R1:W-:Y:S04]  /*1a770*/  STS.U16 [R2+UR5+0x2040], R49 ;  /* 0x0020403102007988 */ /* 0x0003e80008000405 */
[----:B------:R1:W-:Y:S04]  /*1a780*/  STS.U16 [R2+UR5+0x2200], R50 ;  /* 0x0022003202007988 */ /* 0x0003e80008000405 */
[----:B0-----:R-:W2:Y:S04]  /*1a790*/  LDL.LU R48, [R1+0x1e14] ;  /* 0x001e140001307983 */ /* 0x001ea80000300800 */
[----:B-1----:R-:W2:Y:S04]  /*1a7a0*/  LDL.LU R49, [R1+0x1e10] ;  /* 0x001e100001317983 */ /* 0x002ea80000300800 */
[----:B------:R-:W2:Y:S04]  /*1a7b0*/  LDL.LU R50, [R1+0x1e0c] ;  /* 0x001e0c0001327983 */ /* 0x000ea80000300800 */
        /* <DEDUP_REMOVED lines=15> */
[----:B0-----:R-:W3:Y:S04]  /*1a8b0*/  LDL.LU R55, [R1+0x1df0] ;  /* 0x001df00001377983 */ /* 0x001ee80000300800 */
[----:B-1----:R-:W3:Y:S04]  /*1a8c0*/  LDL.LU R54, [R1+0x1dec] ;  /* 0x001dec0001367983 */ /* 0x002ee80000300800 */
[----:B------:R-:W3:Y:S04]  /*1a8d0*/  LDL.LU R53, [R1+0x1de8] ;  /* 0x001de80001357983 */ /* 0x000ee80000300800 */
[----:B----4-:R0:W-:Y:S04]  /*1a8e0*/  STS.U16 [R2+UR5+0x2c00], R0 ;  /* 0x002c000002007988 */ /* 0x0101e80008000405 */
[----:B0-----:R-:W4:Y:S04]  /*1a8f0*/  LDL.LU R0, [R1+0x1de4] ;  /* 0x001de40001007983 */ /* 0x001f280000300800 */
[----:B------:R-:W-:Y:S04]  /*1a900*/  STS.U16 [R2+UR5+0x2c40], R4 ;  /* 0x002c400402007988 */ /* 0x000fe80008000405 */
[----:B------:R-:W-:Y:S04]  /*1a910*/  STS.U16 [R2+UR5+0x2e00], R5 ;  /* 0x002e000502007988 */ /* 0x000fe80008000405 */
[----:B--2---:R-:W-:Y:S04]  /*1a920*/  STS.U16 [R2+UR5+0x3240], R60 ;  /* 0x0032403c02007988 */ /* 0x004fe80008000405 */
[----:B---3--:R-:W-:Y:S04]  /*1a930*/  STS.U16 [R2+UR5+0x3200], R55 ;  /* 0x0032003702007988 */ /* 0x008fe80008000405 */
[----:B------:R-:W-:Y:S04]  /*1a940*/  STS.U16 [R2+UR5+0x3040], R54 ;  /* 0x0030403602007988 */ /* 0x000fe80008000405 */
[----:B------:R-:W-:Y:S04]  /*1a950*/  STS.U16 [R2+UR5+0x3000], R53 ;  /* 0x0030003502007988 */ /* 0x000fe80008000405 */
[----:B----4-:R0:W-:Y:S04]  /*1a960*/  STS.U16 [R2+UR5+0x2e40], R0 ;  /* 0x002e400002007988 */ /* 0x0101e80008000405 */
[----:B0-----:R-:W2:Y:S04]  /*1a970*/  LDL.LU R0, [R1+0x1de0] ;  /* 0x001de00001007983 */ /* 0x001ea80000300800 */
[----:B------:R-:W3:Y:S04]  /*1a980*/  LDL.LU R53, [R1+0x1ddc] ;  /* 0x001ddc0001357983 */ /* 0x000ee80000300800 */
[----:B------:R-:W4:Y:S04]  /*1a990*/  LDL.LU R54, [R1+0x1dd8] ;  /* 0x001dd80001367983 */ /* 0x000f280000300800 */
[----:B------:R-:W2:Y:S04]  /*1a9a0*/  LDL.LU R55, [R1+0x1dd4] ;  /* 0x001dd40001377983 */ /* 0x000ea80000300800 */
[----:B------:R-:W2:Y:S04]  /*1a9b0*/  LDL.LU R60, [R1+0x1dd0] ;  /* 0x001dd000013c7983 */ /* 0x000ea80000300800 */
[----:B------:R-:W3:Y:S04]  /*1a9c0*/  LDL R5, [R1+0xa8c] ;  /* 0x000a8c0001057983 */ /* 0x000ee80000100800 */
[----:B------:R-:W3:Y:S04]  /*1a9d0*/  LDL R4, [R1+0x121c] ;  /* 0x00121c0001047983 */ /* 0x000ee80000100800 */
        /* <DEDUP_REMOVED lines=11> */
[----:B------:R0:W-:Y:S02]  /*1aa90*/  STS.U16 [R2+UR5+0x3e40], R44 ;  /* 0x003e402c02007988 */ /* 0x0001e40008000405 */
[----:B0-----:R-:W0:Y:S02]  /*1aaa0*/  S2R R2, SR_TID.X ;  /* 0x0000000000027919 */ /* 0x001e240000002100 */
[----:B0-----:R-:W-:-:S05]  /*1aab0*/  LOP3.LUT R2, R2, 0x1f, RZ, 0xc0, !PT ;  /* 0x0000001f02027812 */ /* 0x001fca00078ec0ff */
[----:B------:R-:W-:-:S05]  /*1aac0*/  IMAD.SHL.U32 R2, R2, 0x2, RZ ;  /* 0x0000000202027824 */ /* 0x000fca00078e00ff */
[----:B------:R-:W-:-:S05]  /*1aad0*/  LOP3.LUT R2, R2, 0x10, RZ, 0x3c, !PT ;  /* 0x0000001002027812 */ /* 0x000fca00078e3cff */
        /* <DEDUP_REMOVED lines=31> */
[----:B------:R0:W-:Y:S04]  /*1acd0*/  STS.U16 [R2+UR5+0x3ec0], R12 ;  /* 0x003ec00c02007988 */ /* 0x0001e80008000405 */
[----:B------:R-:W-:Y:S04]  /*1ace0*/  STS.U16 [R61+UR5+0x2100], R11 ;  /* 0x0021000b3d007988 */ /* 0x000fe80008000405 */
[----:B------:R-:W-:Y:S04]  /*1acf0*/  STS.U16 [R61+UR5+0x2140], R10 ;  /* 0x0021400a3d007988 */ /* 0x000fe80008000405 */
[----:B------:R-:W-:Y:S04]  /*1ad00*/  STS.U16 [R61+UR5+0x2300], R9 ;  /* 0x002300093d007988 */ /* 0x000fe80008000405 */
[----:B------:R-:W-:Y:S04]  /*1ad10*/  STS.U16 [R61+UR5+0x2340], R8 ;  /* 0x002340083d007988 */ /* 0x000fe80008000405 */
[----:B------:R-:W-:Y:S04]  /*1ad20*/  STS.U16 [R61+UR5+0x2500], R7 ;  /* 0x002500073d007988 */ /* 0x000fe80008000405 */
[----:B------:R-:W-:Y:S04]  /*1ad30*/  STS.U16 [R61+UR5+0x2540], R6 ;  /* 0x002540063d007988 */ /* 0x000fe80008000405 */
[----:B0-----:R-:W4:Y:S04]  /*1ad40*/  LDL.LU R2, [R1+0x1248] ;  /* 0x0012480001027983 */ /* 0x001f280000300800 */
[----:B------:R0:W-:Y:S04]  /*1ad50*/  STS.U16 [R61+UR5+0x2700], R3 ;  /* 0x002700033d007988 */ /* 0x0001e80008000405 */
[----:B0-----:R-:W4:Y:S01]  /*1ad60*/  LDL.LU R61, [R1+0x1dcc] ;  /* 0x001dcc00013d7983 */ /* 0x001f220000300800 */
[----:B--2---:R-:W-:-:S06]  /*1ad70*/  PRMT R60, RZ, 0x7610, R60 ;  /* 0x00007610ff3c7816 */ /* 0x004fcc000000003c */
[----:B---3--:R0:W2:Y:S04]  /*1ad80*/  @!P0 LDG.E.U16 R60, desc[UR8][R4.64] ;  /* 0x00000008043c8981 */ /* 0x0080a8000c1e1500 */
[----:B------:R-:W0:Y:S04]  /*1ad90*/  LDL R4, [R1+0x1214] ;  /* 0x0012140001047983 */ /* 0x000e280000100800 */
[----:B------:R-:W0:Y:S01]  /*1ada0*/  LDL R5, [R1+0x1218] ;  /* 0x0012180001057983 */ /* 0x000e220000100800 */
[----:B----4-:R-:W-:Y:S02]  /*1adb0*/  PRMT R61, RZ, 0x7610, R61 ;  /* 0x00007610ff3d7816 */ /* 0x010fe4000000003d */
[----:B0-----:R-:W-:-:S04]  /*1adc0*/  @!P0 LOP3.LUT R5, R5, R4, RZ, 0x3c, !PT ;  /* 0x0000000405058212 */ /* 0x001fc800078e3cff */
[----:B------:R-:W-:-:S04]  /*1add0*/  @!P0 LOP3.LUT R4, R5, R4, RZ, 0x3c, !PT ;  /* 0x0000000405048212 */ /* 0x000fc800078e3cff */
[----:B------:R-:W-:-:S05]  /*1ade0*/  @!P0 LOP3.LUT R5, R5, R4, RZ, 0x3c, !PT ;  /* 0x0000000405058212 */ /* 0x000fca00078e3cff */
[----:B------:R0:W3:Y:S04]  /*1adf0*/  @!P0 LDG.E.U16 R61, desc[UR8][R4.64] ;  /* 0x00000008043d8981 */ /* 0x0000e8000c1e1500 */
[----:B------:R-:W0:Y:S04]  /*1ae00*/  LDL R4, [R1+0x11dc] ;  /* 0x0011dc0001047983 */ /* 0x000e280000100800 */
[----:B------:R-:W0:Y:S01]  /*1ae10*/  LDL R5, [R1+0x11e0] ;  /* 0x0011e00001057983 */ /* 0x000e220000100800 */
[----:B------:R-:W-:Y:S02]  /*1ae20*/  PRMT R55, RZ, 0x7610, R55 ;  /* 0x00007610ff377816 */ /* 0x000fe40000000037 */
[----:B0-----:R-:W-:-:S04]  /*1ae30*/  @!P0 LOP3.LUT R5, R5, R4, RZ, 0x3c, !PT ;  /* 0x0000000405058212 */ /* 0x001fc800078e3cff */
[----:B------:R-:W-:-:S04]  /*1ae40*/  @!P0 LOP3.LUT R4, R5, R4, RZ, 0x3c, !PT ;  /* 0x0000000405048212 */ /* 0x000fc800078e3cff */
[----:B------:R-:W-:-:S05]  /*1ae50*/  @!P0 LOP3.LUT R5, R5, R4, RZ, 0x3c, !PT ;  /* 0x0000000405058212 */ /* 0x000fca00078e3cff */
[----:B------:R0:W4:Y:S04]  /*1ae60*/  @!P0 LDG.E.U16 R55, desc[UR8][R4.64] ;  /* 0x0000000804378981 */ /* 0x000128000c1e1500 */
[----:B------:R-:W0:Y:S04]  /*1ae70*/  LDL R4, [R1+0x11d4] ;  /* 0x0011d40001047983 */ /* 0x000e280000100800 */
[----:B------:R-:W0:Y:S01]  /*1ae80*/  LDL R5, [R1+0x11d8] ;  /* 0x0011d80001057983 */ /* 0x000e220000100800 */
[----:B------:R-:W-:Y:S02]  /*1ae90*/  PRMT R54, RZ, 0x7610, R54 ;  /* 0x00007610ff367816 */ /* 0x000fe40000000036 */
[----:B0-----:R-:W-:-:S04]  /*1aea0*/  @!P0 LOP3.LUT R5, R5, R4, RZ, 0x3c, !PT ;  /* 0x0000000405058212 */ /* 0x001fc800078e3cff */
[----:B------:R-:W-:-:S04]  /*1aeb0*/  @!P0 LOP3.LUT R4, R5, R4, RZ, 0x3c, !PT ;  /* 0x0000000405048212 */ /* 0x000fc800078e3cff */
[----:B------:R-:W-:-:S05]  /*1aec0*/  @!P0 LOP3.LUT R5, R5, R4, RZ, 0x3c, !PT ;  /* 0x0000000405058212 */ /* 0x000fca00078e3cff */
[----:B------:R0:W2:Y:S04]  /*1aed0*/  @!P0 LDG.E.U16 R54, desc[UR8][R4.64] ;  /* 0x0000000804368981 */ /* 0x0000a8000c1e1500 */
        /* <DEDUP_REMOVED lines=365> */
[----:B------:R1:W-:Y:S01]  /*1c5b0*/  STL [R1+0x1428], R2 ;  /* 0x0014280201007387 */ /* 0x0003e20000100800 */
[----:B------:R-:W-:Y:S01]  /*1c5c0*/  PRMT R3, RZ, 0x7610, R3 ;  /* 0x00007610ff037816 */ /* 0x000fe20000000003 */
[----:B0-----:R-:W-:-:S02]  /*1c5d0*/  @!P0 IMAD.MOV.U32 R4, RZ, RZ, R5 ;  /* 0x000000ffff048224 */ /* 0x001fc400078e0005 */
[----:B------:R-:W-:Y:S02]  /*1c5e0*/  @!P0 IMAD.MOV.U32 R5, RZ, RZ, R2 ;  /* 0x000000ffff058224 */ /* 0x000fe400078e0002 */
[----:B-1----:R-:W0:Y:S03]  /*1c5f0*/  S2R R2, SR_TID.X ;  /* 0x0000000000027919 */ /* 0x002e260000002100 */
[----:B------:R-:W4:Y:S01]  /*1c600*/  @!P0 LDG.E.U16 R3, desc[UR8][R4.64] ;  /* 0x0000000804038981 */ /* 0x000f22000c1e1500 */
[----:B0-----:R-:W-:-:S05]  /*1c610*/  LOP3.LUT R2, R2, 0x1f, RZ, 0xc0, !PT ;  /* 0x0000001f02027812 */ /* 0x001fca00078ec0ff */
[----:B------:R-:W-:-:S05]  /*1c620*/  IMAD.SHL.U32 R2, R2, 0x2, RZ ;  /* 0x0000000202027824 */ /* 0x000fca00078e00ff */
[----:B------:R-:W-:-:S05]  /*1c630*/  LOP3.LUT R2, R2, 0x20, RZ, 0x3c, !PT ;  /* 0x0000002002027812 */ /* 0x000fca00078e3cff */
[----:B--2---:R-:W-:Y:S04]  /*1c640*/  STS.U16 [R2+UR5+0x2740], R59 ;  /* 0x0027403b02007988 */ /* 0x004fe80008000405 */
        /* <DEDUP_REMOVED lines=25> */
[----:B0-----:R-:W2:Y:S04]  /*1c7e0*/  LDL.LU R60, [R1+0x1dc8] ;  /* 0x001dc800013c7983 */ /* 0x001ea80000300800 */
[----:B---3--:R-:W-:Y:S04]  /*1c7f0*/  STS.U16 [R52+UR5+0x21c0], R61 ;  /* 0x0021c03d34007988 */ /* 0x008fe80008000405 */
[----:B----4-:R-:W-:Y:S04]  /*1c800*/  STS.U16 [R52+UR5+0x2380], R55 ;  /* 0x0023803734007988 */ /* 0x010fe80008000405 */
[----:B------:R-:W-:Y:S04]  /*1c810*/  STS.U16 [R52+UR5+0x23c0], R54 ;  /* 0x0023c03634007988 */ /* 0x000fe80008000405 */
[----:B------:R-:W-:Y:S04]  /*1c820*/  STS.U16 [R52+UR5+0x2580], R53 ;  /* 0x0025803534007988 */ /* 0x000fe80008000405 */
[----:B------:R0:W-:Y:S04]  /*1c830*/  STS.U16 [R52+UR5+0x25c0], R0 ;  /* 0x0025c00034007988 */ /* 0x0001e80008000405 */
[----:B0-----:R-:W3:Y:S04]  /*1c840*/  LDL R0, [R1+0xa6c] ;  /* 0x000a6c0001007983 */ /* 0x001ee80000100800 */
        /* <DEDUP_REMOVED lines=26> */
[----:B------:R-:W-:Y:S06]  /*1c9f0*/  BAR.SYNC.DEFER_BLOCKING 0x0 ;  /* 0x0000000000007b1d */ /* 0x000fec0000010000 */
[----:B--2---:R-:W0:Y:S04]  /*1ca00*/  LDSM.16.M88.4 R12, [R60+UR5+0x2200] ;  /* 0x002200053c0c783b */ /* 0x004e280008000200 */
[----:B------:R-:W1:Y:S04]  /*1ca10*/  LDSM.16.M88.4 R52, [R60+UR5+0x2000] ;  /* 0x002000053c34783b */ /* 0x000e680008000200 */
[----:B------:R-:W2:Y:S04]  /*1ca20*/  LDSM.16.M88.4 R8, [R60+UR5+0x2400] ;  /* 0x002400053c08783b */ /* 0x000ea80008000200 */
[----:B------:R-:W4:Y:S04]  /*1ca30*/  LDSM.16.M88.4 R4, [R60+UR5+0x2600] ;  /* 0x002600053c04783b */ /* 0x000f280008000200 */
[----:B------:R-:W-:Y:S04]  /*1ca40*/  LDSM.16.M88.4 R56, [R60+UR5+0x2a00] ;  /* 0x002a00053c38783b */ /* 0x000fe80008000200 */
[----:B------:R-:W-:Y:S04]  /*1ca50*/  LDSM.16.M88.4 R40, [R60+UR5+0x2c00] ;  /* 0x002c00053c28783b */ /* 0x000fe80008000200 */
[----:B------:R-:W-:Y:S04]  /*1ca60*/  LDSM.16.M88.4 R36, [R60+UR5+0x2e00] ;  /* 0x002e00053c24783b */ /* 0x000fe80008000200 */
[----:B------:R-:W-:Y:S04]  /*1ca70*/  LDSM.16.M88.4 R32, [R60+UR5+0x3000] ;  /* 0x003000053c20783b */ /* 0x000fe80008000200 */
[----:B------:R-:W-:Y:S04]  /*1ca80*/  LDSM.16.M88.4 R28, [R60+UR5+0x3200] ;  /* 0x003200053c1c783b */ /* 0x000fe80008000200 */
[----:B------:R-:W-:Y:S04]  /*1ca90*/  LDSM.16.M88.4 R24, [R60+UR5+0x3400] ;  /* 0x003400053c18783b */ /* 0x000fe80008000200 */
[----:B------:R-:W-:Y:S04]  /*1caa0*/  LDSM.16.M88.4 R20, [R60+UR5+0x3600] ;  /* 0x003600053c14783b */ /* 0x000fe80008000200 */
[----:B------:R-:W-:Y:S04]  /*1cab0*/  LDSM.16.M88.4 R16, [R60+UR5+0x3800] ;  /* 0x003800053c10783b */ /* 0x000fe80008000200 */
[----:B---3--:R-:W-:Y:S04]  /*1cac0*/  STL [R1+0x1be0], R0 ;  /* 0x001be00001007387 */ /* 0x008fe80000100800 */
[----:B------:R-:W-:Y:S04]  /*1cad0*/  LDSM.16.MT88.4 R44, [R0+UR5] ;  /* 0x00000005002c783b */ /* 0x000fe80008004200 */
[----:B0-----:R-:W-:Y:S04]  /*1cae0*/  STL.64 [R1+0x30], R12 ;  /* 0x0000300c01007387 */ /* 0x001fe80000100a00 */
[----:B------:R-:W-:Y:S04]  /*1caf0*/  STL.64 [R1+0x38], R14 ;  /* 0x0000380e01007387 */ /* 0x000fe80000100a00 */
[----:B-1----:R-:W-:Y:S04]  /*1cb00*/  STL.64 [R1+0x40], R52 ;  /* 0x0000403401007387 */ /* 0x002fe80000100a00 */
[----:B--2---:R-:W-:Y:S04]  /*1cb10*/  STL.64 [R1+0x20], R8 ;  /* 0x0000200801007387 */ /* 0x004fe80000100a00 */
[----:B------:R-:W-:Y:S04]  /*1cb20*/  STL.64 [R1+0x28], R10 ;  /* 0x0000280a01007387 */ /* 0x000fe80000100a00 */
[----:B------:R-:W-:Y:S04]  /*1cb30*/  STL.64 [R1+0x48], R54 ;  /* 0x0000483601007387 */ /* 0x000fe80000100a00 */
[----:B----4-:R-:W-:Y:S04]  /*1cb40*/  STL.64 [R1+0x10], R4 ;  /* 0x0000100401007387 */ /* 0x010fe80000100a00 */
[----:B------:R-:W-:Y:S04]  /*1cb50*/  STL.64 [R1+0x18], R6 ;  /* 0x0000180601007387 */ /* 0x000fe80000100a00 */
[----:B------:R-:W0:Y:S04]  /*1cb60*/  LDSM.16.M88.4 R4, [R60+UR5+0x2800] ;  /* 0x002800053c04783b */ /* 0x000e280008000200 */
[----:B------:R-:W1:Y:S04]  /*1cb70*/  LDSM.16.M88.4 R12, [R60+UR5+0x3a00] ;  /* 0x003a00053c0c783b */ /* 0x000e680008000200 */
[----:B------:R-:W2:Y:S04]  /*1cb80*/  LDSM.16.M88.4 R8, [R60+UR5+0x3c00] ;  /* 0x003c00053c08783b */ /* 0x000ea80008000200 */
[----:B0-----:R-:W-:Y:S04]  /*1cb90*/  STL.64 [R1], R4 ;  /* 0x0000000401007387 */ /* 0x001fe80000100a00 */
[----:B------:R-:W-:Y:S04]  /*1cba0*/  STL.64 [R1+0x8], R6 ;  /* 0x0000080601007387 */ /* 0x000fe80000100a00 */
[----:B------:R-:W3:Y:S04]  /*1cbb0*/  LDL R3, [R1+0x1280] ;  /* 0x0012800001037983 */ /* 0x000ee80000100800 */
[----:B------:R-:W-:Y:S04]  /*1cbc0*/  STL [R1+0x1974], R58 ;  /* 0x0019743a01007387 */ /* 0x000fe80000100800 */
[----:B------:R-:W-:Y:S04]  /*1cbd0*/  STL [R1+0x1970], R59 ;  /* 0x0019703b01007387 */ /* 0x000fe80000100800 */
[----:B------:R-:W-:Y:S04]  /*1cbe0*/  STL.64 [R1+0x1da8], R56 ;  /* 0x001da83801007387 */ /* 0x000fe80000100a00 */
[----:B------:R-:W-:Y:S04]  /*1cbf0*/  STL [R1+0x1964], R42 ;  /* 0x0019642a01007387 */ /* 0x000fe80000100800 */
[----:B------:R-:W-:Y:S04]  /*1cc00*/  STL [R1+0x1960], R43 ;  /* 0x0019602b01007387 */ /* 0x000fe80000100800 */
[----:B------:R0:W-:Y:S04]  /*1cc10*/  STL.64 [R1+0x1dc0], R40 ;  /* 0x001dc02801007387 */ /* 0x0001e80000100a00 */
[----:B0-----:R-:W4:Y:S04]  /*1cc20*/  LDL.64 R40, [R1+0x30] ;  /* 0x0000300001287983 */ /* 0x001f280000100a00 */
[----:B------:R-:W-:Y:S04]  /*1cc30*/  STL [R1+0x19c8], R38 ;  /* 0x0019c82601007387 */ /* 0x000fe80000100800 */
[----:B------:R-:W-:Y:S04]  /*1cc40*/  STL [R1+0x19c4], R39 ;  /* 0x0019c42701007387 */ /* 0x000fe80000100800 */
        /* <DEDUP_REMOVED lines=12> */
[----:B------:R0:W-:Y:S04]  /*1cd10*/  STL.64 [R1+0x1d88], R20 ;  /* 0x001d881401007387 */ /* 0x0001e80000100a00 */
[----:B0-----:R-:W4:Y:S04]  /*1cd20*/  LDL.LU.64 R20, [R1+0x4a0] ;  /* 0x0004a00001147983 */ /* 0x001f280000300a00 */
[----:B------:R-:W4:Y:S04]  /*1cd30*/  LDL.LU.64 R22, [R1+0x4a8] ;  /* 0x0004a80001167983 */ /* 0x000f280000300a00 */
[----:B------:R-:W-:Y:S04]  /*1cd40*/  STL [R1+0x18ec], R18 ;  /* 0x0018ec1201007387 */ /* 0x000fe80000100800 */
[----:B------:R-:W-:Y:S04]  /*1cd50*/  STL [R1+0x18e8], R19 ;  /* 0x0018e81301007387 */ /* 0x000fe80000100800 */
[----:B------:R0:W-:Y:S04]  /*1cd60*/  STL.64 [R1+0x1d90], R16 ;  /* 0x001d901001007387 */ /* 0x0001e80000100a00 */
[----:B0-----:R-:W4:Y:S04]  /*1cd70*/  LDL.LU.64 R16, [R1+0x4b0] ;  /* 0x0004b00001107983 */ /* 0x001f280000300a00 */
[----:B------:R-:W4:Y:S01]  /*1cd80*/  LDL.LU.64 R18, [R1+0x4b8] ;  /* 0x0004b80001127983 */ /* 0x000f220000300a00 */
[----:B------:R-:W-:-:S02]  /*1cd90*/  IMAD.MOV.U32 R2, RZ, RZ, R4 ;  /* 0x000000ffff027224 */ /* 0x000fc400078e0004 */
[----:B------:R-:W-:Y:S02]  /*1cda0*/  IMAD.MOV.U32 R0, RZ, RZ, R5 ;  /* 0x000000ffff007224 */ /* 0x000fe400078e0005 */
[----:B------:R-:W0:Y:S04]  /*1cdb0*/  LDSM.16.M88.4 R4, [R60+UR5+0x3e00] ;  /* 0x003e00053c04783b */ /* 0x000e280008000200 */
[----:B-1----:R-:W-:Y:S04]  /*1cdc0*/  STL [R1+0x18e4], R14 ;  /* 0x0018e40e01007387 */ /* 0x002fe80000100800 */
[----:B------:R-:W-:Y:S04]  /*1cdd0*/  STL [R1+0x18e0], R15 ;  /* 0x0018e00f01007387 */ /* 0x000fe80000100800 */
[----:B------:R-:W-:Y:S04]  /*1cde0*/  STL.64 [R1+0x1d98], R12 ;  /* 0x001d980c01007387 */ /* 0x000fe80000100a00 */
[----:B--2---:R-:W-:Y:S04]  /*1cdf0*/  STL [R1+0x191c], R10 ;  /* 0x00191c0a01007387 */ /* 0x004fe80000100800 */
[----:B------:R-:W-:Y:S04]  /*1ce00*/  STL [R1+0x1918], R11 ;  /* 0x0019180b01007387 */ /* 0x000fe80000100800 */
[----:B------:R-:W-:Y:S01]  /*1ce10*/  STL.64 [R1+0x1da0], R8 ;  /* 0x001da00801007387 */ /* 0x000fe20000100a00 */
[----:B------:R-:W-:-:S03]  /*1ce20*/  IMAD.MOV.U32 R57, RZ, RZ, R0 ;  /* 0x000000ffff397224 */ /* 0x000fc600078e0000 */
[----:B0-----:R-:W-:Y:S04]  /*1ce30*/  STL [R1+0x1924], R6 ;  /* 0x0019240601007387 */ /* 0x001fe80000100800 */
[----:B------:R-:W-:Y:S04]  /*1ce40*/  STL [R1+0x1920], R7 ;  /* 0x0019200701007387 */ /* 0x000fe80000100800 */
[----:B------:R0:W-:Y:S04]  /*1ce50*/  STL.64 [R1+0x1db0], R4 ;  /* 0x001db00401007387 */ /* 0x0001e80000100a00 */
[----:B------:R-:W-:Y:S01]  /*1ce60*/  STL [R1+0x142c], R60 ;  /* 0x00142c3c01007387 */ /* 0x000fe20000100800 */
[----:B------:R-:W-:-:S03]  /*1ce70*/  IMAD.MOV.U32 R56, RZ, RZ, R2 ;  /* 0x000000ffff387224 */ /* 0x000fc600078e0002 */
[----:B---3--:R-:W1:Y:S01]  /*1ce80*/  LDSM.16.MT88.4 R48, [R3+UR5] ;  /* 0x000000050330783b */ /* 0x008e620008004200 */
[----:B----4-:R-:W-:Y:S01]  /*1ce90*/  IMAD.MOV.U32 R0, RZ, RZ, R41 ;  /* 0x000000ffff007224 */ /* 0x010fe200078e0029 */
[----:B0-----:R-:W-:-:S15]  /*1cea0*/  HMMA.16816.F32.BF16 R4, R44, R52, R16 ;  /* 0x000000342c04723c */ /* 0x001fde0000041810 */
[----:B------:R-:W-:-:S04]  /*1ceb0*/  NOP ;  /* 0x0000000000007918 */ /* 0x000fc80000000000 */
[----:B------:R-:W-:Y:S02]  /*1cec0*/  IMAD.MOV.U32 R30, RZ, RZ, R4 ;  /* 0x000000ffff1e7224 */ /* 0x000fe400078e0004 */
[----:B------:R-:W-:Y:S02]  /*1ced0*/  IMAD.MOV.U32 R38, RZ, RZ, R5 ;  /* 0x000000ffff267224 */ /* 0x000fe400078e0005 */
[----:B------:R-:W-:Y:S02]  /*1cee0*/  IMAD.MOV.U32 R39, RZ, RZ, R6 ;  /* 0x000000ffff277224 */ /* 0x000fe400078e0006 */
[----:B------:R-:W-:Y:S02]  /*1cef0*/  IMAD.MOV.U32 R31, RZ, RZ, R7 ;  /* 0x000000ffff1f7224 */ /* 0x000fe400078e0007 */
[----:B------:R-:W-:Y:S03]  /*1cf00*/  HMMA.16816.F32.BF16 R4, R44, R40, R20 ;  /* 0x000000282c04723c */ /* 0x000fe60000041814 */
[----:B------:R-:W-:Y:S04]  /*1cf10*/  STL [R1+0x1a54], R31 ;  /* 0x001a541f01007387 */ /* 0x000fe80000100800 */
[----:B------:R0:W-:Y:S02]  /*1cf20*/  STL [R1+0x1a50], R30 ;  /* 0x001a501e01007387 */ /* 0x0001e40000100800 */
[----:B0-----:R-:W-:-:S02]  /*1cf30*/  IMAD.MOV.U32 R30, RZ, RZ, R40 ;  /* 0x000000ffff1e7224 */ /* 0x001fc400078e0028 */
[----:B------:R-:W2:Y:S04]  /*1cf40*/  LDL.LU.64 R40, [R1+0x490] ;  /* 0x0004900001287983 */ /* 0x000ea80000300a00 */
[----:B------:R-:W2:Y:S04]  /*1cf50*/  LDL.LU.64 R42, [R1+0x498] ;  /* 0x00049800012a7983 */ /* 0x000ea80000300a00 */
[----:B------:R-:W3:Y:S04]  /*1cf60*/  LDL.LU.64 R20, [R1+0x480] ;  /* 0x0004800001147983 */ /* 0x000ee80000300a00 */
[----:B------:R-:W3:Y:S01]  /*1cf70*/  LDL.LU.64 R22, [R1+0x488] ;  /* 0x0004880001167983 */ /* 0x000ee20000300a00 */
[----:B------:R-:W-:-:S02]  /*1cf80*/  IMAD.MOV.U32 R61, RZ, RZ, R4 ;  /* 0x000000ffff3d7224 */ /* 0x000fc400078e0004 */
[----:B------:R-:W-:Y:S02]  /*1cf90*/  IMAD.MOV.U32 R60, RZ, RZ, R5 ;  /* 0x000000ffff3c7224 */ /* 0x000fe400078e0005 */
[----:B------:R-:W-:Y:S02]  /*1cfa0*/  IMAD.MOV.U32 R3, RZ, RZ, R6 ;  /* 0x000000ffff037224 */ /* 0x000fe400078e0006 */
[----:B------:R-:W-:Y:S01]  /*1cfb0*/  IMAD.MOV.U32 R2, RZ, RZ, R7 ;  /* 0x000000ffff027224 */ /* 0x000fe200078e0007 */
[----:B------:R-:W4:Y:S04]  /*1cfc0*/  LDL.LU.64 R4, [R1+0x470] ;  /* 0x0004700001047983 */ /* 0x000f280000300a00 */
[----:B------:R-:W4:Y:S04]  /*1cfd0*/  LDL.LU.64 R6, [R1+0x478] ;  /* 0x0004780001067983 */ /* 0x000f280000300a00 */
[----:B------:R-:W4:Y:S04]  /*1cfe0*/  LDL.LU.64 R8, [R1+0x460] ;  /* 0x0004600001087983 */ /* 0x000f280000300a00 */
[----:B------:R-:W4:Y:S04]  /*1cff0*/  LDL.LU.64 R10, [R1+0x468] ;  /* 0x00046800010a7983 */ /* 0x000f280000300a00 */
[----:B------:R-:W4:Y:S04]  /*1d000*/  LDL.LU.64 R12, [R1+0x5c0] ;  /* 0x0005c000010c7983 */ /* 0x000f280000300a00 */
[----:B------:R-:W4:Y:S04]  /*1d010*/  LDL.LU.64 R14, [R1+0x5c8] ;  /* 0x0005c800010e7983 */ /* 0x000f280000300a00 */
[----:B------:R-:W4:Y:S04]  /*1d020*/  LDL.LU.64 R16, [R1+0x5b0] ;  /* 0x0005b00001107983 */ /* 0x000f280000300a00 */
[----:B------:R-:W4:Y:S04]  /*1d030*/  LDL.LU.64 R18, [R1+0x5b8] ;  /* 0x0005b80001127983 */ /* 0x000f280000300a00 */
[----:B------:R-:W-:Y:S04]  /*1d040*/  STL [R1+0x1b6c], R60 ;  /* 0x001b6c3c01007387 */ /* 0x000fe80000100800 */
[----:B------:R-:W-:Y:S01]  /*1d050*/  STL [R1+0x1b68], R61 ;  /* 0x001b683d01007387 */ /* 0x000fe20000100800 */
[----:B------:R-:W-:-:S02]  /*1d060*/  IMAD.MOV.U32 R31, RZ, RZ, R33 ;  /* 0x000000ffff1f7224 */ /* 0x000fc400078e0021 */
[----:B------:R-:W-:Y:S02]  /*1d070*/  IMAD.MOV.U32 R35, RZ, RZ, R24 ;  /* 0x000000ffff237224 */ /* 0x000fe400078e0018 */
[----:B------:R-:W-:Y:S01]  /*1d080*/  IMAD.MOV.U32 R34, RZ, RZ, R25 ;  /* 0x000000ffff227224 */ /* 0x000fe200078e0019 */
[C---:B--2---:R-:W-:Y:S08]  /*1d090*/  HMMA.16816.F32.BF16 R40, R44.reuse, R32, R40 ;  /* 0x000000202c28723c */ /* 0x044ff00000041828 */
[C---:B---3--:R-:W-:Y:S08]  /*1d0a0*/  HMMA.16816.F32.BF16 R20, R44.reuse, R24, R20 ;  /* 0x000000182c14723c */ /* 0x048ff00000041814 */
[----:B----4-:R-:W-:Y:S03]  /*1d0b0*/  HMMA.16816.F32.BF16 R56, R44, R56, R4 ;  /* 0x000000382c38723c */ /* 0x010fe60000041804 */
[----:B------:R0:W-:Y:S04]  /*1d0c0*/  STL.64 [R1+0x490], R40 ;  /* 0x0004902801007387 */ /* 0x0001e80000100a00 */
[----:B------:R2:W-:Y:S04]  /*1d0d0*/  STL.64 [R1+0x498], R42 ;  /* 0x0004982a01007387 */ /* 0x0005e80000100a00 */
[----:B0-----:R-:W3:Y:S01]  /*1d0e0*/  LDL.LU.64 R40, [R1+0x1dc0] ;  /* 0x001dc00001287983 */ /* 0x001ee20000300a00 */
[----:B--2---:R-:W-:-:S03]  /*1d0f0*/  IMAD.MOV.U32 R42, RZ, RZ, R32 ;  /* 0x000000ffff2a7224 */ /* 0x004fc600078e0020 */
[----:B------:R-:W2:Y:S04]  /*1d100*/  LDL.LU.64 R32, [R1+0x1db8] ;  /* 0x001db80001207983 */ /* 0x000ea80000300a00 */
[----:B------:R0:W-:Y:S04]  /*1d110*/  STL.64 [R1+0x480], R20 ;  /* 0x0004801401007387 */ /* 0x0001e80000100a00 */
[----:B------:R4:W-:Y:S04]  /*1d120*/  STL.64 [R1+0x488], R22 ;  /* 0x0004881601007387 */ /* 0x0009e80000100a00 */
[----:B0-----:R-:W2:Y:S04]  /*1d130*/  LDL.LU.64 R20, [R1+0x5a0] ;  /* 0x0005a00001147983 */ /* 0x001ea80000300a00 */
[----:B----4-:R-:W2:Y:S04]  /*1d140*/  LDL.LU.64 R22, [R1+0x5a8] ;  /* 0x0005a80001167983 */ /* 0x010ea80000300a00 */
[----:B------:R-:W4:Y:S04]  /*1d150*/  LDL.LU.64 R24, [R1+0x590] ;  /* 0x0005900001187983 */ /* 0x000f280000300a00 */
[----:B------:R-:W4:Y:S04]  /*1d160*/  LDL.LU.64 R26, [R1+0x598] ;  /* 0x00059800011a7983 */ /* 0x000f280000300a00 */
[----:B------:R-:W4:Y:S04]  /*1d170*/  LDL.LU.64 R4, [R1+0x1db0] ;  /* 0x001db00001047983 */ /* 0x000f280000300a00 */
[----:B------:R0:W-:Y:S04]  /*1d180*/  STL.64 [R1+0x470], R56 ;  /* 0x0004703801007387 */ /* 0x0001e80000100a00 */
[----:B------:R1:W-:Y:S04]  /*1d190*/  STL.64 [R1+0x478], R58 ;  /* 0x0004783a01007387 */ /* 0x0003e80000100a00 */
[----:B0-----:R-:W4:Y:S01]  /*1d1a0*/  LDL.LU.64 R56, [R1+0x1da8] ;  /* 0x001da80001387983 */ /* 0x001f220000300a00 */
[----:B------:R-:W-:-:S15]  /*1d1b0*/  HMMA.16816.F32.BF16 R16, R44, R36, R16 ;  /* 0x000000242c10723c */ /* 0x000fde0000041810 */
[----:B------:R-:W-:-:S04]  /*1d1c0*/  NOP ;  /* 0x0000000000007918 */ /* 0x000fc80000000000 */
[----:B-1----:R-:W-:Y:S02]  /*1d1d0*/  IMAD.MOV.U32 R58, RZ, RZ, R18 ;  /* 0x000000ffff3a7224 */ /* 0x002fe400078e0012 */
[----:B------:R-:W-:Y:S01]  /*1d1e0*/  IMAD.MOV.U32 R59, RZ, RZ, R19 ;  /* 0x000000ffff3b7224 */ /* 0x000fe200078e0013 */
[C---:B---3--:R-:W-:Y:S08]  /*1d1f0*/  HMMA.16816.F32.BF16 R12, R44.reuse, R40, R12 ;  /* 0x000000282c0c723c */ /* 0x048ff0000004180c */
[C---:B--2---:R-:W-:Y:S08]  /*1d200*/  HMMA.16816.F32.BF16 R20, R44.reuse, R32, R20 ;  /* 0x000000202c14723c */ /* 0x044ff00000041814 */
[C---:B----4-:R-:W-:Y:S08]  /*1d210*/  HMMA.16816.F32.BF16 R8, R44.reuse, R56, R8 ;  /* 0x000000382c08723c */ /* 0x050ff00000041808 */
[C---:B------:R-:W-:Y:S11]  /*1d220*/  HMMA.16816.F32.BF16 R24, R44.reuse, R28, R24 ;  /* 0x0000001c2c18723c */ /* 0x040ff60000041818 */
[----:B------:R0:W-:Y:S04]  /*1d230*/  STL.64 [R1+0x460], R8 ;  /* 0x0004600801007387 */ /* 0x0001e80000100a00 */
[----:B------:R-:W-:Y:S04]  /*1d240*/  STL.64 [R1+0x468], R10 ;  /* 0x0004680a01007387 */ /* 0x000fe80000100a00 */
[----:B0-----:R-:W2:Y:S04]  /*1d250*/  LDL.LU.64 R8, [R1+0x1da0] ;  /* 0x001da00001087983 */ /* 0x001ea80000300a00 */
[----:B------:R0:W-:Y:S04]  /*1d260*/  STL.64 [R1+0x5c0], R12 ;  /* 0x0005c00c01007387 */ /* 0x0001e80000100a00 */
[----:B------:R-:W-:Y:S04]  /*1d270*/  STL.64 [R1+0x5c8], R14 ;  /* 0x0005c80e01007387 */ /* 0x000fe80000100a00 */
[----:B0-----:R-:W3:Y:S04]  /*1d280*/  LDL.LU.64 R12, [R1+0x1d98] ;  /* 0x001d9800010c7983 */ /* 0x001ee80000300a00 */
[----:B------:R0:W-:Y:S04]  /*1d290*/  STL.64 [R1+0x5b0], R16 ;  /* 0x0005b01001007387 */ /* 0x0001e80000100a00 */
[----:B0-----:R-:W4:Y:S04]  /*1d2a0*/  LDL.LU.64 R16, [R1+0x1d90] ;  /* 0x001d900001107983 */ /* 0x001f280000300a00 */
[----:B------:R-:W-:Y:S04]  /*1d2b0*/  STL.64 [R1+0x1d30], R58 ;  /* 0x001d303a01007387 */ /* 0x000fe80000100a00 */
[----:B------:R0:W-:Y:S04]  /*1d2c0*/  STL.64 [R1+0x1d28], R56 ;  /* 0x001d283801007387 */ /* 0x0001e80000100a00 */
[----:B0-----:R-:W2:Y:S04]  /*1d2d0*/  LDL.LU.64 R56, [R1+0x570] ;  /* 0x0005700001387983 */ /* 0x001ea80000300a00 */
[----:B------:R-:W2:Y:S04]  /*1d2e0*/  LDL.LU.64 R58, [R1+0x578] ;  /* 0x00057800013a7983 */ /* 0x000ea80000300a00 */
[----:B------:R-:W-:Y:S04]  /*1d2f0*/  STL.64 [R1+0x1d20], R38 ;  /* 0x001d202601007387 */ /* 0x000fe80000100a00 */
[----:B------:R0:W-:Y:S04]  /*1d300*/  STL.64 [R1+0x1d18], R36 ;  /* 0x001d182401007387 */ /* 0x0001e80000100a00 */
[----:B0-----:R-:W2:Y:S04]  /*1d310*/  LDL.LU.64 R36, [R1+0x580] ;  /* 0x0005800001247983 */ /* 0x001ea80000300a00 */
[----:B------:R-:W2:Y:S04]  /*1d320*/  LDL.LU.64 R38, [R1+0x588] ;  /* 0x0005880001267983 */ /* 0x000ea80000300a00 */
[----:B------:R0:W-:Y:S04]  /*1d330*/  STL.64 [R1+0x5a0], R20 ;  /* 0x0005a01401007387 */ /* 0x0001e80000100a00 */
[----:B------:R-:W-:Y:S04]  /*1d340*/  STL.64 [R1+0x5a8], R22 ;  /* 0x0005a81601007387 */ /* 0x000fe80000100a00 */
[----:B0-----:R-:W2:Y:S04]  /*1d350*/  LDL.LU.64 R20, [R1+0x1d88] ;  /* 0x001d880001147983 */ /* 0x001ea80000300a00 */
[----:B------:R0:W-:Y:S04]  /*1d360*/  STL.64 [R1+0x590], R24 ;  /* 0x0005901801007387 */ /* 0x0001e80000100a00 */
[----:B------:R1:W-:Y:S04]  /*1d370*/  STL.64 [R1+0x598], R26 ;  /* 0x0005981a01007387 */ /* 0x0003e80000100a00 */
[----:B0-----:R-:W2:Y:S04]  /*1d380*/  LDL.LU.64 R24, [R1+0x1d80] ;  /* 0x001d800001187983 */ /* 0x001ea80000300a00 */
[----:B------:R0:W-:Y:S01]  /*1d390*/  STL.64 [R1+0x1d68], R28 ;  /* 0x001d681c01007387 */ /* 0x0001e20000100a00 */
[----:B--2---:R-:W-:-:S15]  /*1d3a0*/  HMMA.16816.F32.BF16 R36, R44, R24, R36 ;  /* 0x000000182c24723c */ /* 0x004fde0000041824 */
[----:B------:R-:W-:-:S04]  /*1d3b0*/  NOP ;  /* 0x0000000000007918 */ /* 0x000fc80000000000 */
[----:B------:R-:W-:Y:S02]  /*1d3c0*/  IMAD.MOV.U32 R18, RZ, RZ, R36 ;  /* 0x000000ffff127224 */ /* 0x000fe400078e0024 */
[----:B------:R-:W-:Y:S02]  /*1d3d0*/  IMAD.MOV.U32 R19, RZ, RZ, R37 ;  /* 0x000000ffff137224 */ /* 0x000fe400078e0025 */
[----:B------:R-:W-:Y:S02]  /*1d3e0*/  IMAD.MOV.U32 R14, RZ, RZ, R38 ;  /* 0x000000ffff0e7224 */ /* 0x000fe400078e0026 */
[----:B------:R-:W-:Y:S01]  /*1d3f0*/  IMAD.MOV.U32 R15, RZ, RZ, R39 ;  /* 0x000000ffff0f7224 */ /* 0x000fe200078e0027 */
[----:B------:R-:W4:Y:S04]  /*1d400*/  LDL.LU.64 R36, [R1+0x560] ;  /* 0x0005600001247983 */ /* 0x000f280000300a00 */
[----:B------:R-:W4:Y:S01]  /*1d410*/  LDL.LU.64 R38, [R1+0x568] ;  /* 0x0005680001267983 */ /* 0x000f220000300a00 */
[----:B------:R-:W-:Y:S03]  /*1d420*/  HMMA.16816.F32.BF16 R56, R44, R20, R56 ;  /* 0x000000142c38723c */ /* 0x000fe60000041838 */
[----:B------:R2:W-:Y:S04]  /*1d430*/  STL [R1+0x1944], R19 ;  /* 0x0019441301007387 */ /* 0x0005e80000100800 */
[----:B------:R0:W-:-:S12]  /*1d440*/  STL [R1+0x1940], R18 ;  /* 0x0019401201007387 */ /* 0x0001d80000100800 */
[----:B------:R-:W-:Y:S02]  /*1d450*/  IMAD.MOV.U32 R22, RZ, RZ, R56 ;  /* 0x000000ffff167224 */ /* 0x000fe400078e0038 */
[----:B------:R-:W-:Y:S02]  /*1d460*/  IMAD.MOV.U32 R23, RZ, RZ, R57 ;  /* 0x000000ffff177224 */ /* 0x000fe400078e0039 */
[----:B-1----:R-:W-:Y:S02]  /*1d470*/  IMAD.MOV.U32 R26, RZ, RZ, R58 ;  /* 0x000000ffff1a7224 */ /* 0x002fe400078e003a */
[----:B------:R-:W-:Y:S01]  /*1d480*/  IMAD.MOV.U32 R27, RZ, RZ, R59 ;  /* 0x000000ffff1b7224 */ /* 0x000fe200078e003b */
[----:B------:R-:W3:Y:S04]  /*1d490*/  LDL.LU.64 R56, [R1+0x550] ;  /* 0x0005500001387983 */ /* 0x000ee80000300a00 */
[----:B------:R-:W3:Y:S04]  /*1d4a0*/  LDL.LU.64 R58, [R1+0x558] ;  /* 0x00055800013a7983 */ /* 0x000ee80000300a00 */
[----:B------:R-:W-:Y:S04]  /*1d4b0*/  STL [R1+0x195c], R27 ;  /* 0x00195c1b01007387 */ /* 0x000fe80000100800 */
[----:B------:R-:W-:Y:S04]  /*1d4c0*/  STL [R1+0x1958], R26 ;  /* 0x0019581a01007387 */ /* 0x000fe80000100800 */
[----:B------:R-:W-:Y:S04]  /*1d4d0*/  STL [R1+0x1954], R23 ;  /* 0x0019541701007387 */ /* 0x000fe80000100800 */
[----:B------:R-:W-:Y:S01]  /*1d4e0*/  STL [R1+0x1950], R22 ;  /* 0x0019501601007387 */ /* 0x000fe20000100800 */
[----:B----4-:R-:W-:-:S15]  /*1d4f0*/  HMMA.16816.F32.BF16 R36, R44, R16, R36 ;  /* 0x000000102c24723c */ /* 0x010fde0000041824 */
[----:B------:R-:W-:-:S04]  /*1d500*/  NOP ;  /* 0x0000000000007918 */ /* 0x000fc80000000000 */
[----:B------:R-:W-:Y:S02]  /*1d510*/  IMAD.MOV.U32 R6, RZ, RZ, R36 ;  /* 0x000000ffff067224 */ /* 0x000fe400078e0024 */
[----:B------:R-:W-:Y:S02]  /*1d520*/  IMAD.MOV.U32 R7, RZ, RZ, R37 ;  /* 0x000000ffff077224 */ /* 0x000fe400078e0025 */
[----:B------:R-:W4:Y:S01]  /*1d530*/  LDL.64 R36, [R1] ;  /* 0x0000000001247983 */ /* 0x000f220000100a00 */
[----:B---3--:R-:W-:Y:S01]  /*1d540*/  HMMA.16816.F32.BF16 R56, R44, R12, R56 ;  /* 0x0000000c2c38723c */ /* 0x008fe20000041838 */
[----:B------:R-:W-:Y:S02]  /*1d550*/  IMAD.MOV.U32 R10, RZ, RZ, R38 ;  /* 0x000000ffff0a7224 */ /* 0x000fe400078e0026 */
[----:B------:R-:W-:Y:S02]  /*1d560*/  IMAD.MOV.U32 R11, RZ, RZ, R39 ;  /* 0x000000ffff0b7224 */ /* 0x000fe400078e0027 */
[----:B0-----:R-:W-:-:S02]  /*1d570*/  IMAD.MOV.U32 R28, RZ, RZ, R30 ;  /* 0x000000ffff1c7224 */ /* 0x001fc400078e001e */
[----:B------:R-:W-:-:S12]  /*1d580*/  IMAD.MOV.U32 R29, RZ, RZ, R0 ;  /* 0x000000ffff1d7224 */ /* 0x000fd800078e0000 */
[----:B--2---:R-:W-:Y:S02]  /*1d590*/  IMAD.MOV.U32 R19, RZ, RZ, R56 ;  /* 0x000000ffff137224 */ /* 0x004fe400078e0038 */
[----:B------:R-:W-:Y:S01]  /*1d5a0*/  IMAD.MOV.U32 R18, RZ, RZ, R57 ;  /* 0x000000ffff127224 */ /* 0x000fe200078e0039 */
[----:B----4-:R0:W-:Y:S02]  /*1d5b0*/  STL.64 [R1+0x1d38], R36 ;  /* 0x001d382401007387 */ /* 0x0101e40000100a00 */
[----:B0-----:R-:W-:Y:S02]  /*1d5c0*/  IMAD.MOV.U32 R36, RZ, RZ, R35 ;  /* 0x000000ffff247224 */ /* 0x001fe400078e0023 */
[----:B------:R-:W-:Y:S02]  /*1d5d0*/  IMAD.MOV.U32 R37, RZ, RZ, R34 ;  /* 0x000000ffff257224 */ /* 0x000fe400078e0022 */
[----:B------:R-:W-:-:S03]  /*1d5e0*/  IMAD.MOV.U32 R34, RZ, RZ, R58 ;  /* 0x000000ffff227224 */ /* 0x000fc600078e003a */
[----:B------:R0:W-:Y:S04]  /*1d5f0*/  STL.64 [R1+0x1d50], R36 ;  /* 0x001d502401007387 */ /* 0x0001e80000100a00 */
[----:B------:R-:W-:Y:S04]  /*1d600*/  STL [R1+0x196c], R7 ;  /* 0x00196c0701007387 */ /* 0x000fe80000100800 */
[----:B------:R-:W-:Y:S01]  /*1d610*/  STL [R1+0x1968], R6 ;  /* 0x0019680601007387 */ /* 0x000fe20000100800 */
[----:B------:R-:W-:-:S03]  /*1d620*/  IMAD.MOV.U32 R35, RZ, RZ, R59 ;  /* 0x000000ffff237224 */ /* 0x000fc600078e003b */
[----:B------:R-:W2:Y:S04]  /*1d630*/  LDL.LU.64 R56, [R1+0x450] ;  /* 0x0004500001387983 */ /* 0x000ea80000300a00 */
[----:B------:R-:W2:Y:S01]  /*1d640*/  LDL.LU.64 R58, [R1+0x458] ;  /* 0x00045800013a7983 */ /* 0x000ea20000300a00 */
[----:B0-----:R-:W-:Y:S02]  /*1d650*/  IMAD.MOV.U32 R36, RZ, RZ, R42 ;  /* 0x000000ffff247224 */ /* 0x001fe400078e002a */
[----:B------:R-:W-:-:S05]  /*1d660*/  IMAD.MOV.U32 R37, RZ, RZ, R31 ;  /* 0x000000ffff257224 */ /* 0x000fca00078e001f */
[----:B------:R0:W-:Y:S04]  /*1d670*/  STL.64 [R1+0x1d70], R36 ;  /* 0x001d702401007387 */ /* 0x0001e80000100a00 */
[----:B0-----:R-:W3:Y:S04]  /*1d680*/  LDL.LU.64 R36, [R1+0x540] ;  /* 0x0005400001247983 */ /* 0x001ee80000300a00 */
[----:B------:R-:W3:Y:S04]  /*1d690*/  LDL.LU.64 R38, [R1+0x548] ;  /* 0x0005480001267983 */ /* 0x000ee80000300a00 */
[----:B------:R0:W-:Y:S04]  /*1d6a0*/  STL.64 [R1+0x1d78], R28 ;  /* 0x001d781c01007387 */ /* 0x0001e80000100a00 */
[----:B------:R-:W-:Y:S04]  /*1d6b0*/  STL.64 [R1+0x1d48], R34 ;  /* 0x001d482201007387 */ /* 0x000fe80000100a00 */
[----:B------:R-:W-:Y:S04]  /*1d6c0*/  STL.64 [R1+0x1d40], R32 ;  /* 0x001d402001007387 */ /* 0x000fe80000100a00 */
[----:B------:R-:W-:Y:S04]  /*1d6d0*/  STL.64 [R1+0x1d10], R18 ;  /* 0x001d101201007387 */ /* 0x000fe80000100a00 */
[----:B------:R-:W-:Y:S04]  /*1d6e0*/  STL.64 [R1+0x1d08], R16 ;  /* 0x001d081001007387 */ /* 0x000fe80000100a00 */
[----:B------:R-:W-:Y:S04]  /*1d6f0*/  STL.64 [R1+0x1d00], R14 ;  /* 0x001d000e01007387 */ /* 0x000fe80000100a00 */
[----:B------:R2:W-:Y:S04]  /*1d700*/  STL.64 [R1+0x1cf8], R12 ;  /* 0x001cf80c01007387 */ /* 0x0005e80000100a00 */
[----:B------:R-:W-:Y:S04]  /*1d710*/  STL.64 [R1+0x1d60], R10 ;  /* 0x001d600a01007387 */ /* 0x000fe80000100a00 */
[----:B------:R1:W-:Y:S04]  /*1d720*/  STL.64 [R1+0x1d58], R8 ;  /* 0x001d580801007387 */ /* 0x0003e80000100a00 */
[----:B0-----:R-:W4:Y:S04]  /*1d730*/  LDL.LU.64 R28, [R1+0x530] ;  /* 0x00053000011c7983 */ /* 0x001f280000300a00 */
[----:B------:R-:W4:Y:S01]  /*1d740*/  LDL.LU.64 R30, [R1+0x538] ;  /* 0x00053800011e7983 */ /* 0x000f220000300a00 */
[C---:B--2---:R-:W-:Y:S08]  /*1d750*/  HMMA.16816.F32.BF16 R12, R44.reuse, R4, R56 ;  /* 0x000000042c0c723c */ /* 0x044ff00000041838 */
[----:B---3--:R-:W-:Y:S08]  /*1d760*/  HMMA.16816.F32.BF16 R36, R44, R8, R36 ;  /* 0x000000082c24723c */ /* 0x008ff00000041824 */
[----:B----4-:R-:W-:Y:S11]  /*1d770*/  HMMA.16816.F32.BF16 R28, R48, R52, R28 ;  /* 0x00000034301c723c */ /* 0x010ff6000004181c */
[----:B------:R-:W-:-:S02]  /*1d780*/  IMAD.MOV.U32 R27, RZ, RZ, R36 ;  /* 0x000000ffff1b7224 */ /* 0x000fc400078e0024 */
[----:B------:R-:W-:Y:S02]  /*1d790*/  IMAD.MOV.U32 R26, RZ, RZ, R37 ;  /* 0x000000ffff1a7224 */ /* 0x000fe400078e0025 */
[----:B------:R-:W-:Y:S02]  /*1d7a0*/  IMAD.MOV.U32 R23, RZ, RZ, R38 ;  /* 0x000000ffff177224 */ /* 0x000fe400078e0026 */
[----:B------:R-:W-:Y:S01]  /*1d7b0*/  IMAD.MOV.U32 R22, RZ, RZ, R39 ;  /* 0x000000ffff167224 */ /* 0x000fe200078e0027 */
[----:B------:R-:W2:Y:S04]  /*1d7c0*/  LDL.LU.64 R36, [R1+0x520] ;  /* 0x0005200001247983 */ /* 0x000ea80000300a00 */
[----:B------:R-:W2:Y:S04]  /*1d7d0*/  LDL.LU.64 R38, [R1+0x528] ;  /* 0x0005280001267983 */ /* 0x000ea80000300a00 */
[----:B-1----:R-:W3:Y:S04]  /*1d7e0*/  LDL.LU.64 R8, [R1+0x510] ;  /* 0x0005100001087983 */ /* 0x002ee80000300a00 */
[----:B------:R-:W3:Y:S04]  /*1d7f0*/  LDL.LU.64 R10, [R1+0x518] ;  /* 0x00051800010a7983 */ /* 0x000ee80000300a00 */
[----:B------:R-:W4:Y:S04]  /*1d800*/  LDL.LU.64 R32, [R1+0x500] ;  /* 0x0005000001207983 */ /* 0x000f280000300a00 */
[----:B------:R-:W4:Y:S04]  /*1d810*/  LDL.LU.64 R34, [R1+0x508] ;  /* 0x0005080001227983 */ /* 0x000f280000300a00 */
[----:B------:R-:W2:Y:S04]  /*1d820*/  LDL.LU.64 R56, [R1+0x4f0] ;  /* 0x0004f00001387983 */ /* 0x000ea80000300a00 */
[----:B------:R-:W2:Y:S04]  /*1d830*/  LDL.LU.64 R58, [R1+0x4f8] ;  /* 0x0004f800013a7983 */ /* 0x000ea80000300a00 */
[----:B------:R-:W2:Y:S04]  /*1d840*/  LDL.LU.64 R44, [R1+0x4e0] ;  /* 0x0004e000012c7983 */ /* 0x000ea80000300a00 */
[----:B------:R-:W2:Y:S04]  /*1d850*/  LDL.LU.64 R46, [R1+0x4e8] ;  /* 0x0004e800012e7983 */ /* 0x000ea80000300a00 */
[----:B------:R-:W2:Y:S01]  /*1d860*/  LDL.LU.64 R16, [R1+0x790] ;  /* 0x0007900001107983 */ /* 0x000ea20000300a00 */
[----:B------:R-:W-:-:S02]  /*1d870*/  IMAD.MOV.U32 R7, RZ, RZ, R12 ;  /* 0x000000ffff077224 */ /* 0x000fc400078e000c */
[----:B------:R-:W-:Y:S01]  /*1d880*/  IMAD.MOV.U32 R6, RZ, RZ, R13 ;  /* 0x000000ffff067224 */ /* 0x000fe200078e000d */
[----:B------:R-:W2:Y:S01]  /*1d890*/  LDL.LU.64 R18, [R1+0x798] ;  /* 0x0007980001127983 */ /* 0x000ea20000300a00 */
[----:B------:R-:W-:Y:S02]  /*1d8a0*/  IMAD.MOV.U32 R42, RZ, RZ, R14 ;  /* 0x000000ffff2a7224 */ /* 0x000fe400078e000e */
[----:B------:R-:W-:Y:S01]  /*1d8b0*/  IMAD.MOV.U32 R43, RZ, RZ, R15 ;  /* 0x000000ffff2b7224 */ /* 0x000fe200078e000f */
[----:B------:R-:W2:Y:S04]  /*1d8c0*/  LDL.LU.64 R12, [R1+0x780] ;  /* 0x00078000010c7983 */ /* 0x000ea80000300a00 */
[----:B------:R-:W2:Y:S04]  /*1d8d0*/  LDL.LU.64 R14, [R1+0x788] ;  /* 0x00078800010e7983 */ /* 0x000ea80000300a00 */
[----:B------:R0:W-:Y:S04]  /*1d8e0*/  STL.64 [R1+0x530], R28 ;  /* 0x0005301c01007387 */ /* 0x0001e80000100a00 */
[----:B------:R2:W-:Y:S04]  /*1d8f0*/  STL.64 [R1+0x538], R30 ;  /* 0x0005381e01007387 */ /* 0x0005e80000100a00 */
[----:B0-----:R-:W2:Y:S02]  /*1d900*/  LDL.LU.64 R28, [R1+0x1d78] ;  /* 0x001d7800011c7983 */ /* 0x001ea40000300a00 */
[----:B--2---:R-:W-:Y:S02]  /*1d910*/  HMMA.16816.F32.BF16 R28, R48, R28, R36 ;  /* 0x0000001c301c723c */ /* 0x004fe40000041824 */
[----:B------:R-:W3:-:S15]  /*1d920*/  LDL.LU.64 R36, [R1+0x1d70] ;  /* 0x001d700001247983 */ /* 0x000ede0000300a00 */
[----:B------:R-:W-:Y:S02]  /*1d930*/  NOP ;  /* 0x0000000000007918 */ /* 0x000fe40000000000 */
[----:B------:R0:W-:Y:S04]  /*1d940*/  STL.64 [R1+0x520], R28 ;  /* 0x0005201c01007387 */ /* 0x0001e80000100a00 */
[----:B------:R1:W-:Y:S04]  /*1d950*/  STL.64 [R1+0x528], R30 ;  /* 0x0005281e01007387 */ /* 0x0003e80000100a00 */
[----:B0-----:R-:W2:Y:S04]  /*1d960*/  LDL.LU.64 R28, [R1+0x1d68] ;  /* 0x001d6800011c7983 */ /* 0x001ea80000300a00 */
[----:B-1----:R-:W2:Y:S04]  /*1d970*/  LDL R31, [R1+0x127c] ;  /* 0x00127c00011f7983 */ /* 0x002ea80000100800 */
[----:B------:R-:W2:Y:S01]  /*1d980*/  LDL R30, [R1+0x1278] ;  /* 0x00127800011e7983 */ /* 0x000ea20000100800 */
[----:B---3--:R-:W-:Y:S03]  /*1d990*/  HMMA.16816.F32.BF16 R36, R48, R36, R8 ;  /* 0x000000243024723c */ /* 0x008fe60000041808 */
[----:B------:R-:W3:Y:S04]  /*1d9a0*/  LDL.LU.64 R10, [R1+0x1d60] ;  /* 0x001d6000010a7983 */ /* 0x000ee80000300a00 */
[----:B------:R-:W2:-:S12]  /*1d9b0*/  LDL.LU.64 R8, [R1+0x1d58] ;  /* 0x001d580001087983 */ /* 0x000e980000300a00 */
[----:B------:R0:W-:Y:S04]  /*1d9c0*/  STL.64 [R1+0x510], R36 ;  /* 0x0005102401007387 */ /* 0x0001e80000100a00 */
[----:B------:R4:W-:Y:S04]  /*1d9d0*/  STL.64 [R1+0x518], R38 ;  /* 0x0005182601007387 */ /* 0x0009e80000100a00 */
[----:B0-----:R-:W4:Y:S02]  /*1d9e0*/  LDL.LU.64 R36, [R1+0x1d50] ;  /* 0x001d500001247983 */ /* 0x001f240000300a00 */
[----:B----4-:R-:W-:Y:S02]  /*1d9f0*/  HMMA.16816.F32.BF16 R36, R48, R36, R32 ;  /* 0x000000243024723c */ /* 0x010fe40000041820 */
[----:B------:R-:W4:Y:S04]  /*1da00*/  LDL.LU.64 R34, [R1+0x1d48] ;  /* 0x001d480001227983 */ /* 0x000f280000300a00 */
[----:B------:R-:W2:-:S13]  /*1da10*/  LDL.LU.64 R32, [R1+0x1d40] ;  /* 0x001d400001207983 */ /* 0x000e9a0000300a00 */
[----:B------:R0:W-:Y:S04]  /*1da20*/  STL.64 [R1+0x500], R36 ;  /* 0x0005002401007387 */ /* 0x0001e80000100a00 */
[----:B------:R-:W-:Y:S04]  /*1da30*/  STL.64 [R1+0x508], R38 ;  /* 0x0005082601007387 */ /* 0x000fe80000100a00 */
[----:B0-----:R-:W2:Y:S02]  /*1da40*/  LDL.LU.64 R36, [R1+0x1d38] ;  /* 0x001d380001247983 */ /* 0x001ea40000300a00 */
[----:B--2---:R-:W-:Y:S01]  /*1da50*/  HMMA.16816.F32.BF16 R56, R48, R36, R56 ;  /* 0x000000243038723c */ /* 0x004fe20000041838 */
[----:B------:R-:W-:-:S02]  /*1da60*/  IMAD.MOV.U32 R54, RZ, RZ, R36 ;  /* 0x000000ffff367224 */ /* 0x000fc400078e0024 */
[----:B------:R-:W-:-:S15]  /*1da70*/  IMAD.MOV.U32 R0, RZ, RZ, R37 ;  /* 0x000000ffff007224 */ /* 0x000fde00078e0025 */
[----:B------:R-:W-:Y:S01]  /*1da80*/  NOP ;  /* 0x0000000000007918 */ /* 0x000fe20000000000 */
[----:B------:R-:W-:Y:S04]  /*1da90*/  STL.64 [R1+0x4f0], R56 ;  /* 0x0004f03801007387 */ /* 0x000fe80000100a00 */
[----:B------:R0:W-:Y:S04]  /*1daa0*/  STL.64 [R1+0x4f8], R58 ;  /* 0x0004f83a01007387 */ /* 0x0001e80000100a00 */
[----:B0-----:R-:W2:Y:S04]  /*1dab0*/  LDL.LU.64 R58, [R1+0x1d30] ;  /* 0x001d3000013a7983 */ /* 0x001ea80000300a00 */
[----:B------:R-:W2:Y:S04]  /*1dac0*/  LDL.LU.64 R56, [R1+0x1d28] ;  /* 0x001d280001387983 */ /* 0x000ea80000300a00 */
[----:B------:R-:W3:Y:S04]  /*1dad0*/  LDL.LU.64 R38, [R1+0x1d20] ;  /* 0x001d200001267983 */ /* 0x000ee80000300a00 */
[----:B------:R-:W3:Y:S01]  /*1dae0*/  LDL.LU.64 R36, [R1+0x1d18] ;  /* 0x001d180001247983 */ /* 0x000ee20000300a00 */
[C---:B------:R-:W-:Y:S08]  /*1daf0*/  HMMA.16816.F32.BF16 R16, R48.reuse, R40, R16 ;  /* 0x000000283010723c */ /* 0x040ff00000041810 */
[C---:B--2---:R-:W-:Y:S08]  /*1db00*/  HMMA.16816.F32.BF16 R44, R48.reuse, R56, R44 ;  /* 0x00000038302c723c */ /* 0x044ff0000004182c */
[----:B---3--:R-:W-:Y:S01]  /*1db10*/  HMMA.16816.F32.BF16 R12, R48, R36, R12 ;  /* 0x00000024300c723c */ /* 0x008fe2000004180c */
[----:B------:R-:W-:Y:S04]  /*1db20*/  STL.64 [R1+0x1ca8], R58 ;  /* 0x001ca83a01007387 */ /* 0x000fe80000100a00 */
[----:B------:R-:W-:Y:S06]  /*1db30*/  STL.64 [R1+0x1ca0], R56 ;  /* 0x001ca03801007387 */ /* 0x000fec0000100a00 */
[----:B------:R-:W-:Y:S04]  /*1db40*/  STL.64 [R1+0x4e0], R44 ;  /* 0x0004e02c01007387 */ /* 0x000fe80000100a00 */
[----:B------:R-:W-:Y:S04]  /*1db50*/  STL.64 [R1+0x4e8], R46 ;  /* 0x0004e82e01007387 */ /* 0x000fe80000100a00 */
[----:B------:R-:W-:Y:S04]  /*1db60*/  STL.64 [R1+0x1cb8], R42 ;  /* 0x001cb82a01007387 */ /* 0x000fe80000100a00 */
[----:B------:R-:W-:Y:S04]  /*1db70*/  STL.64 [R1+0x1cb0], R40 ;  /* 0x001cb02801007387 */ /* 0x000fe80000100a00 */
[----:B------:R0:W-:Y:S04]  /*1db80*/  STL.64 [R1+0x790], R16 ;  /* 0x0007901001007387 */ /* 0x0001e80000100a00 */
[----:B------:R1:W-:Y:S04]  /*1db90*/  STL.64 [R1+0x798], R18 ;  /* 0x0007981201007387 */ /* 0x0003e80000100a00 */
[----:B0-----:R-:W2:Y:S04]  /*1dba0*/  LDL.LU.64 R16, [R1+0x770] ;  /* 0x0007700001107983 */ /* 0x001ea80000300a00 */
[----:B-1----:R-:W2:Y:S04]  /*1dbb0*/  LDL.LU.64 R18, [R1+0x778] ;  /* 0x0007780001127983 */ /* 0x002ea80000300a00 */
[----:B------:R0:W-:Y:S04]  /*1dbc0*/  STL.64 [R1+0x780], R12 ;  /* 0x0007800c01007387 */ /* 0x0001e80000100a00 */
[----:B------:R1:W-:Y:S04]  /*1dbd0*/  STL.64 [R1+0x788], R14 ;  /* 0x0007880e01007387 */ /* 0x0003e80000100a00 */
[----:B0-----:R-:W3:Y:S04]  /*1dbe0*/  LDL.LU.64 R12, [R1+0x760] ;  /* 0x00076000010c7983 */ /* 0x001ee80000300a00 */
[----:B-1----:R-:W3:Y:S04]  /*1dbf0*/  LDL.LU.64 R14, [R1+0x768] ;  /* 0x00076800010e7983 */ /* 0x002ee80000300a00 */
[----:B------:R-:W3:Y:S04]  /*1dc00*/  LDL.LU.64 R44, [R1+0x720] ;  /* 0x00072000012c7983 */ /* 0x000ee80000300a00 */
[----:B------:R-:W3:Y:S04]  /*1dc10*/  LDL.LU.64 R46, [R1+0x728] ;  /* 0x00072800012e7983 */ /* 0x000ee80000300a00 */
[----:B------:R-:W3:Y:S04]  /*1dc20*/  LDL.LU.64 R40, [R1+0x710] ;  /* 0x0007100001287983 */ /* 0x000ee80000300a00 */
[----:B------:R-:W3:Y:S04]  /*1dc30*/  LDL.LU.64 R42, [R1+0x718] ;  /* 0x00071800012a7983 */ /* 0x000ee80000300a00 */
[----:B------:R-:W-:Y:S04]  /*1dc40*/  STL.64 [R1+0x1cc8], R38 ;  /* 0x001cc82601007387 */ /* 0x000fe80000100a00 */
[----:B------:R0:W-:Y:S04]  /*1dc50*/  STL.64 [R1+0x1cc0], R36 ;  /* 0x001cc02401007387 */ /* 0x0001e80000100a00 */
[----:B0-----:R-:W3:Y:S01]  /*1dc60*/  LDL.64 R36, [R1+0x10] ;  /* 0x0000100001247983 */ /* 0x001ee20000100a00 */
[----:B------:R-:W-:-:S02]  /*1dc70*/  IMAD.MOV.U32 R56, RZ, RZ, R54 ;  /* 0x000000ffff387224 */ /* 0x000fc400078e0036 */
[----:B------:R-:W-:Y:S01]  /*1dc80*/  IMAD.MOV.U32 R57, RZ, RZ, R0 ;  /* 0x000000ffff397224 */ /* 0x000fe200078e0000 */
[C---:B--2---:R-:W-:Y:S01]  /*1dc90*/  HMMA.16816.F32.BF16 R16, R48.reuse, R32, R16 ;  /* 0x000000203010723c */ /* 0x044fe20000041810 */
[----:B---3--:R0:W-:Y:S04]  /*1dca0*/  STL.64 [R1+0x1cd8], R36 ;  /* 0x001cd82401007387 */ /* 0x0081e80000100a00 */
[----:B0-----:R-:W2:Y:S04]  /*1dcb0*/  LDL.LU.64 R36, [R1+0x730] ;  /* 0x0007300001247983 */ /* 0x001ea80000300a00 */
[----:B------:R-:W2:Y:S04]  /*1dcc0*/  LDL.LU.64 R38, [R1+0x738] ;  /* 0x0007380001267983 */ /* 0x000ea80000300a00 */
[----:B------:R0:W-:Y:S04]  /*1dcd0*/  STL.64 [R1+0x1cd0], R56 ;  /* 0x001cd03801007387 */ /* 0x0001e80000100a00 */
[----:B0-----:R-:W3:Y:S04]  /*1dce0*/  LDL.LU.64 R56, [R1+0x740] ;  /* 0x0007400001387983 */ /* 0x001ee80000300a00 */
[----:B------:R-:W3:Y:S04]  /*1dcf0*/  LDL.LU.64 R58, [R1+0x748] ;  /* 0x00074800013a7983 */ /* 0x000ee80000300a00 */
[----:B------:R-:W-:Y:S04]  /*1dd00*/  STL.64 [R1+0x770], R16 ;  /* 0x0007701001007387 */ /* 0x000fe80000100a00 */
[----:B------:R0:W-:Y:S04]  /*1dd10*/  STL.64 [R1+0x778], R18 ;  /* 0x0007781201007387 */ /* 0x0001e80000100a00 */
[----:B0-----:R-:W2:Y:S04]  /*1dd20*/  LDL.LU.64 R18, [R1+0x1d10] ;  /* 0x001d100001127983 */ /* 0x001ea80000300a00 */
[----:B------:R-:W2:Y:S04]  /*1dd30*/  LDL.LU.64 R16, [R1+0x1d08] ;  /* 0x001d080001107983 */ /* 0x000ea80000300a00 */
[----:B----4-:R-:W-:Y:S04]  /*1dd40*/  STL.64 [R1+0x1c98], R34 ;  /* 0x001c982201007387 */ /* 0x010fe80000100a00 */
[----:B------:R0:W-:Y:S04]  /*1dd50*/  STL.64 [R1+0x1c90], R32 ;  /* 0x001c902001007387 */ /* 0x0001e80000100a00 */
[----:B0-----:R-:W4:Y:S04]  /*1dd60*/  LDL.LU.64 R32, [R1+0x750] ;  /* 0x0007500001207983 */ /* 0x001f280000300a00 */
[----:B------:R-:W4:Y:S01]  /*1dd70*/  LDL.LU.64 R34, [R1+0x758] ;  /* 0x0007580001227983 */ /* 0x000f220000300a00 */
[----:B------:R-:W-:-:S15]  /*1dd80*/  HMMA.16816.F32.BF16 R12, R48, R28, R12 ;  /* 0x0000001c300c723c */ /* 0x000fde000004180c */
[----:B------:R-:W-:-:S04]  /*1dd90*/  NOP ;  /* 0x0000000000007918 */ /* 0x000fc80000000000 */
[----:B------:R-:W-:Y:S04]  /*1dda0*/  STL.64 [R1+0x760], R12 ;  /* 0x0007600c01007387 */ /* 0x000fe80000100a00 */
[----:B------:R0:W-:Y:S04]  /*1ddb0*/  STL.64 [R1+0x768], R14 ;  /* 0x0007680e01007387 */ /* 0x0001e80000100a00 */
[----:B0-----:R-:W2:Y:S04]  /*1ddc0*/  LDL.LU.64 R14, [R1+0x1d00] ;  /* 0x001d0000010e7983 */ /* 0x001ea80000300a00 */
[----:B------:R-:W2:Y:S01]  /*1ddd0*/  LDL.LU.64 R12, [R1+0x1cf8] ;  /* 0x001cf800010c7983 */ /* 0x000ea20000300a00 */
[----:B----4-:R-:W-:-:S15]  /*1dde0*/  HMMA.16816.F32.BF16 R32, R48, R24, R32 ;  /* 0x000000183020723c */ /* 0x010fde0000041820 */
[----:B------:R-:W-:-:S04]  /*1ddf0*/  NOP ;  /* 0x0000000000007918 */ /* 0x000fc80000000000 */
[----:B------:R0:W-:Y:S04]  /*1de00*/  STL.64 [R1+0x750], R32 ;  /* 0x0007502001007387 */ /* 0x0001e80000100a00 */
[----:B------:R1:W-:Y:S04]  /*1de10*/  STL.64 [R1+0x758], R34 ;  /* 0x0007582201007387 */ /* 0x0003e80000100a00 */
[----:B0-----:R-:W4:Y:S04]  /*1de20*/  LDL.LU.64 R32, [R1+0x220] ;  /* 0x0002200001207983 */ /* 0x001f280000300a00 */
[----:B-1----:R-:W4:Y:S04]  /*1de30*/  LDL.LU.64 R34, [R1+0x228] ;  /* 0x0002280001227983 */ /* 0x002f280000300a00 */
[----:B------:R-:W-:Y:S04]  /*1de40*/  STL.64 [R1+0x1ce8], R26 ;  /* 0x001ce81a01007387 */ /* 0x000fe80000100a00 */
[----:B------:R0:W-:Y:S04]  /*1de50*/  STL.64 [R1+0x1ce0], R24 ;  /* 0x001ce01801007387 */ /* 0x0001e80000100a00 */
[----:B0-----:R-:W4:Y:S01]  /*1de60*/  LDL.64 R24, [R1+0x30] ;  /* 0x0000300001187983 */ /* 0x001f220000100a00 */
[C---:B---3--:R-:W-:Y:S08]  /*1de70*/  HMMA.16816.F32.BF16 R56, R48.reuse, R20, R56 ;  /* 0x000000143038723c */ /* 0x048ff00000041838 */
[C---:B--2---:R-:W-:Y:S01]  /*1de80*/  HMMA.16816.F32.BF16 R44, R48.reuse, R12, R44 ;  /* 0x0000000c302c723c */ /* 0x044fe2000004182c */
[----:B----4-:R0:W-:Y:S07]  /*1de90*/  STL.64 [R1+0x1cf0], R24 ;  /* 0x001cf01801007387 */ /* 0x0101ee0000100a00 */
[----:B0-----:R-:W-:Y:S03]  /*1dea0*/  HMMA.16816.F32.BF16 R24, R48, R16, R36 ;  /* 0x000000103018723c */ /* 0x001fe60000041824 */
[----:B------:R-:W-:Y:S04]  /*1deb0*/  STL.64 [R1+0x740], R56 ;  /* 0x0007403801007387 */ /* 0x000fe80000100a00 */
[----:B------:R-:W-:-:S12]  /*1dec0*/  STL.64 [R1+0x748], R58 ;  /* 0x0007483a01007387 */ /* 0x000fd80000100a00 */
[----:B------:R0:W-:Y:S04]  /*1ded0*/  STL.64 [R1+0x730], R24 ;  /* 0x0007301801007387 */ /* 0x0001e80000100a00 */
[----:B------:R1:W-:Y:S04]  /*1dee0*/  STL.64 [R1+0x738], R26 ;  /* 0x0007381a01007387 */ /* 0x0003e80000100a00 */
[----:B0-----:R-:W2:Y:S04]  /*1def0*/  LDL.LU.64 R24, [R1+0x250] ;  /* 0x0002500001187983 */ /* 0x001ea80000300a00 */
[----:B------:R-:W-:Y:S04]  /*1df00*/  STL.64 [R1+0x720], R44 ;  /* 0x0007202c01007387 */ /* 0x000fe80000100a00 */
[----:B------:R-:W-:Y:S04]  /*1df10*/  STL.64 [R1+0x728], R46 ;  /* 0x0007282e01007387 */ /* 0x000fe80000100a00 */
[----:B-1----:R-:W2:Y:S04]  /*1df20*/  LDL.LU.64 R26, [R1+0x258] ;  /* 0x00025800011a7983 */ /* 0x002ea80000300a00 */
[----:B------:R-:W2:Y:S01]  /*1df30*/  LDSM.16.MT88.4 R44, [R31+UR5] ;  /* 0x000000051f2c783b */ /* 0x000ea20008004200 */
[C---:B------:R-:W-:Y:S08]  /*1df40*/  HMMA.16816.F32.BF16 R36, R48.reuse, R8, R40 ;  /* 0x000000083024723c */ /* 0x040ff00000041828 */
[----:B------:R-:W-:Y:S01]  /*1df50*/  HMMA.16816.F32.BF16 R32, R48, R4, R32 ;  /* 0x000000043020723c */ /* 0x000fe20000041820 */
[----:B------:R-:W0:Y:S10]  /*1df60*/  LDSM.16.MT88.4 R48, [R30+UR5] ;  /* 0x000000051e30783b */ /* 0x000e340008004200 */
[----:B------:R1:W-:Y:S04]  /*1df70*/  STL.64 [R1+0x710], R36 ;  /* 0x0007102401007387 */ /* 0x0003e80000100a00 */
[----:B------:R3:W-:Y:S04]  /*1df80*/  STL.64 [R1+0x718], R38 ;  /* 0x0007182601007387 */ /* 0x0007e80000100a00 */
[----:B-1----:R-:W4:Y:S04]  /*1df90*/  LDL.LU.64 R36, [R1+0x210] ;  /* 0x0002100001247983 */ /* 0x002f280000300a00 */
[----:B---3--:R-:W4:Y:S04]  /*1dfa0*/  LDL.LU.64 R38, [R1+0x218] ;  /* 0x0002180001267983 */ /* 0x008f280000300a00 */
[----:B------:R-:W-:Y:S04]  /*1dfb0*/  STL.64 [R1+0x1c88], R10 ;  /* 0x001c880a01007387 */ /* 0x000fe80000100a00 */
[----:B------:R1:W-:Y:S04]  /*1dfc0*/  STL.64 [R1+0x1c80], R8 ;  /* 0x001c800801007387 */ /* 0x0003e80000100a00 */
[----:B-1----:R-:W3:Y:S04]  /*1dfd0*/  LDL.LU.64 R8, [R1+0x230] ;  /* 0x0002300001087983 */ /* 0x002ee80000300a00 */
[----:B------:R-:W3:Y:S04]  /*1dfe0*/  LDL.LU.64 R10, [R1+0x238] ;  /* 0x00023800010a7983 */ /* 0x000ee80000300a00 */
[----:B------:R-:W3:Y:S04]  /*1dff0*/  LDL.LU.64 R56, [R1+0x200] ;  /* 0x0002000001387983 */ /* 0x000ee80000300a00 */
[----:B------:R-:W3:Y:S04]  /*1e000*/  LDL.LU.64 R58, [R1+0x208] ;  /* 0x00020800013a7983 */ /* 0x000ee80000300a00 */
[----:B------:R1:W-:Y:S04]  /*1e010*/  STL.64 [R1+0x4d0], R32 ;  /* 0x0004d02001007387 */ /* 0x0003e80000100a00 */
[----:B------:R0:W-:Y:S04]  /*1e020*/  STL.64 [R1+0x4d8], R34 ;  /* 0x0004d82201007387 */ /* 0x0001e80000100a00 */
[----:B------:R-:W3:Y:S04]  /*1e030*/  LDL.LU.64 R40, [R1+0x1f0] ;  /* 0x0001f00001287983 */ /* 0x000ee80000300a00 */
[----:B------:R-:W3:Y:S04]  /*1e040*/  LDL.LU.64 R42, [R1+0x1f8] ;  /* 0x0001f800012a7983 */ /* 0x000ee80000300a00 */
[----:B-1----:R-:W3:Y:S04]  /*1e050*/  LDL.LU.64 R32, [R1+0x1d0] ;  /* 0x0001d00001207983 */ /* 0x002ee80000300a00 */
[----:B0-----:R-:W3:Y:S04]  /*1e060*/  LDL.LU.64 R34, [R1+0x1d8] ;  /* 0x0001d80001227983 */ /* 0x001ee80000300a00 */
[----:B------:R-:W-:Y:S04]  /*1e070*/  STL.64 [R1+0x1c78], R6 ;  /* 0x001c780601007387 */ /* 0x000fe80000100a00 */
[----:B------:R0:W-:Y:S04]  /*1e080*/  STL.64 [R1+0x1c70], R4 ;  /* 0x001c700401007387 */ /* 0x0001e80000100a00 */
[----:B0-----:R-:W4:Y:S01]  /*1e090*/  LDL.64 R4, [R1+0x20] ;  /* 0x0000200001047983 */ /* 0x001f220000100a00 */
[----:B--2---:R-:W-:-:S15]  /*1e0a0*/  HMMA.16816.F32.BF16 R24, R44, R52, R24 ;  /* 0x000000342c18723c */ /* 0x004fde0000041818 */
[----:B------:R-:W-:-:S04]  /*1e0b0*/  NOP ;  /* 0x0000000000007918 */ /* 0x000fc80000000000 */
[----:B------:R0:W-:Y:S04]  /*1e0c0*/  STL.64 [R1+0x700], R24 ;  /* 0x0007001801007387 */ /* 0x0001e80000100a00 */
[----:B------:R1:W-:Y:S04]  /*1e0d0*/  STL.64 [R1+0x708], R26 ;  /* 0x0007081a01007387 */ /* 0x0003e80000100a00 */
[----:B0-----:R-:W3:Y:S01]  /*1e0e0*/  LDL.LU.64 R24, [R1+0x1cf0] ;  /* 0x001cf00001187983 */ /* 0x001ee20000300a00 */
[C---:B----4-:R-:W-:Y:S08]  /*1e0f0*/  HMMA.16816.F32.BF16 R36, R44.reuse, R4, R36 ;  /* 0x000000042c24723c */ /* 0x050ff00000041824 */
[----:B---3--:R-:W-:-:S15]  /*1e100*/  HMMA.16816.F32.BF16 R8, R44, R24, R8 ;  /* 0x000000182c08723c */ /* 0x008fde0000041808 */
[----:B------:R-:W-:-:S04]  /*1e110*/  NOP ;  /* 0x0000000000007918 */ /* 0x000fc80000000000 */
[----:B------:R0:W-:Y:S04]  /*1e120*/  STL.64 [R1+0x6f0], R8 ;  /* 0x0006f00801007387 */ /* 0x0001e80000100a00 */
[----:B------:R-:W-:Y:S04]  /*1e130*/  STL.64 [R1+0x6f8], R10 ;  /* 0x0006f80a01007387 */ /* 0x000fe80000100a00 */
[----:B-1----:R-:W2:Y:S01]  /*1e140*/  LDL.LU.64 R26, [R1+0x1ce8] ;  /* 0x001ce800011a7983 */ /* 0x002ea20000300a00 */
[----:B0-----:R-:W-:Y:S02]  /*1e150*/  IMAD.MOV.U32 R9, RZ, RZ, R24 ;  /* 0x000000ffff097224 */ /* 0x001fe400078e0018 */
[----:B------:R-:W-:-:S02]  /*1e160*/  IMAD.MOV.U32 R8, RZ, RZ, R25 ;  /* 0x000000ffff087224 */ /* 0x000fc400078e0019 */
[----:B------:R-:W3:Y:S04]  /*1e170*/  LDL.LU.64 R24, [R1+0x1ce0] ;  /* 0x001ce00001187983 */ /* 0x000ee80000300a00 */
[----:B------:R0:W-:Y:S04]  /*1e180*/  STL.64 [R1+0x6e0], R36 ;  /* 0x0006e02401007387 */ /* 0x0001e80000100a00 */
[----:B------:R-:W-:Y:S04]  /*1e190*/  STL.64 [R1+0x6e8], R38 ;  /* 0x0006e82601007387 */ /* 0x000fe80000100a00 */
[----:B0-----:R-:W4:Y:S01]  /*1e1a0*/  LDL.LU.64 R36, [R1+0x1cd8] ;  /* 0x001cd80001247983 */ /* 0x001f220000300a00 */
[----:B------:R-:W-:-:S02]  /*1e1b0*/  IMAD.MOV.U32 R54, RZ, RZ, R4 ;  /* 0x000000ffff367224 */ /* 0x000fc400078e0004 */
[----:B------:R-:W-:Y:S02]  /*1e1c0*/  IMAD.MOV.U32 R0, RZ, RZ, R5 ;  /* 0x000000ffff007224 */ /* 0x000fe400078e0005 */
[----:B------:R-:W2:Y:S04]  /*1e1d0*/  LDL.LU.64 R4, [R1+0x1c0] ;  /* 0x0001c00001047983 */ /* 0x000ea80000300a00 */
[----:B------:R-:W2:Y:S01]  /*1e1e0*/  LDL.LU.64 R6, [R1+0x1c8] ;  /* 0x0001c80001067983 */ /* 0x000ea20000300a00 */
[----:B----4-:R-:W-:-:S15]  /*1e1f0*/  HMMA.16816.F32.BF16 R56, R44, R36, R56 ;  /* 0x000000242c38723c */ /* 0x010fde0000041838 */
[----:B------:R-:W-:-:S04]  /*1e200*/  NOP ;  /* 0x0000000000007918 */ /* 0x000fc80000000000 */
[----:B------:R0:W-:Y:S04]  /*1e210*/  STL.64 [R1+0x6d0], R56 ;  /* 0x0006d03801007387 */ /* 0x0001e80000100a00 */
[----:B------:R1:W-:Y:S04]  /*1e220*/  STL.64 [R1+0x6d8], R58 ;  /* 0x0006d83a01007387 */ /* 0x0003e80000100a00 */
[----:B0-----:R-:W1:Y:S01]  /*1e230*/  LDL.LU.64 R56, [R1+0x1cd0] ;  /* 0x001cd00001387983 */ /* 0x001e620000300a00 */
[----:B------:R-:W-:Y:S02]  /*1e240*/  IMAD.MOV.U32 R11, RZ, RZ, R36 ;  /* 0x000000ffff0b7224 */ /* 0x000fe400078e0024 */
[----:B------:R-:W-:Y:S01]  /*1e250*/  IMAD.MOV.U32 R10, RZ, RZ, R37 ;  /* 0x000000ffff0a7224 */ /* 0x000fe200078e0025 */
[----:B------:R-:W4:Y:S04]  /*1e260*/  LDL.LU.64 R38, [R1+0x1cc8] ;  /* 0x001cc80001267983 */ /* 0x000f280000300a00 */
[----:B------:R-:W2:Y:S01]  /*1e270*/  LDL.LU.64 R36, [R1+0x1cc0] ;  /* 0x001cc00001247983 */ /* 0x000ea20000300a00 */
[----:B-1----:R-:W-:Y:S03]  /*1e280*/  HMMA.16816.F32.BF16 R56, R44, R56, R40 ;  /* 0x000000382c38723c */ /* 0x002fe60000041828 */
[----:B------:R-:W2:Y:S04]  /*1e290*/  LDL.LU.64 R42, [R1+0x1cb8] ;  /* 0x001cb800012a7983 */ /* 0x000ea80000300a00 */
[----:B------:R-:W2:-:S12]  /*1e2a0*/  LDL.LU.64 R40, [R1+0x1cb0] ;  /* 0x001cb00001287983 */ /* 0x000e980000300a00 */
[----:B------:R-:W-:Y:S04]  /*1e2b0*/  STL.64 [R1+0x6c0], R56 ;  /* 0x0006c03801007387 */ /* 0x000fe80000100a00 */
[----:B------:R0:W-:Y:S04]  /*1e2c0*/  STL.64 [R1+0x6c8], R58 ;  /* 0x0006c83a01007387 */ /* 0x0001e80000100a00 */
[----:B0-----:R-:W2:Y:S04]  /*1e2d0*/  LDL.LU.64 R58, [R1+0x1ca8] ;  /* 0x001ca800013a7983 */ /* 0x001ea80000300a00 */
[----:B------:R-:W2:Y:S02]  /*1e2e0*/  LDL.LU.64 R56, [R1+0x1ca0] ;  /* 0x001ca00001387983 */ /* 0x000ea40000300a00 */
[----:B--2---:R-:W-:-:S15]  /*1e2f0*/  HMMA.16816.F32.BF16 R32, R44, R56, R32 ;  /* 0x000000382c20723c */ /* 0x004fde0000041820 */
[----:B------:R-:W-:-:S04]  /*1e300*/  NOP ;  /* 0x0000000000007918 */ /* 0x000fc80000000000 */
[----:B------:R0:W-:Y:S04]  /*1e310*/  STL.64 [R1+0x6b0], R32 ;  /* 0x0006b02001007387 */ /* 0x0001e80000100a00 */
[----:B------:R1:W-:Y:S04]  /*1e320*/  STL.64 [R1+0x6b8], R34 ;  /* 0x0006b82201007387 */ /* 0x0003e80000100a00 */
[----:B0-----:R-:W2:Y:S04]  /*1e330*/  LDL.LU.64 R32, [R1+0x1b0] ;  /* 0x0001b00001207983 */ /* 0x001ea80000300a00 */
[----:B-1----:R-:W2:Y:S04]  /*1e340*/  LDL.LU.64 R34, [R1+0x1b8] ;  /* 0x0001b80001227983 */ /* 0x002ea80000300a00 */
[----:B------:R-:W-:Y:S04]  /*1e350*/  STL.64 [R1+0x1c10], R58 ;  /* 0x001c103a01007387 */ /* 0x000fe80000100a00 */
[----:B------:R0:W-:Y:S04]  /*1e360*/  STL.64 [R1+0x1c08], R56 ;  /* 0x001c083801007387 */ /* 0x0001e80000100a00 */
[----:B0-----:R-:W3:Y:S01]  /*1e370*/  LDL.64 R56, [R1] ;  /* 0x0000000001387983 */ /* 0x001ee20000100a00 */
[C---:B------:R-:W-:Y:S08]  /*1e380*/  HMMA.16816.F32.BF16 R4, R44.reuse, R40, R4 ;  /* 0x000000282c04723c */ /* 0x040ff00000041804 */
[----:B--2---:R-:W-:Y:S01]  /*1e390*/  HMMA.16816.F32.BF16 R32, R44, R36, R32 ;  /* 0x000000242c20723c */ /* 0x004fe20000041820 */
[----:B---3--:R0:W-:Y:S02]  /*1e3a0*/  STL.64 [R1+0x1c28], R56 ;  /* 0x001c283801007387 */ /* 0x0081e40000100a00 */
[----:B0-----:R-:W-:-:S02]  /*1e3b0*/  IMAD.MOV.U32 R56, RZ, RZ, R11 ;  /* 0x000000ffff387224 */ /* 0x001fc400078e000b */
[----:B------:R-:W-:-:S05]  /*1e3c0*/  IMAD.MOV.U32 R57, RZ, RZ, R10 ;  /* 0x000000ffff397224 */ /* 0x000fca00078e000a */
[----:B------:R0:W-:Y:S04]  /*1e3d0*/  STL.64 [R1+0x1c40], R56 ;  /* 0x001c403801007387 */ /* 0x0001e80000100a00 */
[----:B0-----:R-:W2:Y:S04]  /*1e3e0*/  LDL.LU.64 R56, [R1+0x180] ;  /* 0x0001800001387983 */ /* 0x001ea80000300a00 */
[----:B------:R-:W2:Y:S04]  /*1e3f0*/  LDL.LU.64 R58, [R1+0x188] ;  /* 0x00018800013a7983 */ /* 0x000ea80000300a00 */
[----:B------:R0:W-:Y:S04]  /*1e400*/  STL.64 [R1+0x6a0], R4 ;  /* 0x0006a00401007387 */ /* 0x0001e80000100a00 */
[----:B------:R1:W-:Y:S04]  /*1e410*/  STL.64 [R1+0x6a8], R6 ;  /* 0x0006a80601007387 */ /* 0x0003e80000100a00 */
[----:B0-----:R-:W3:Y:S04]  /*1e420*/  LDL.LU.64 R4, [R1+0x170] ;  /* 0x0001700001047983 */ /* 0x001ee80000300a00 */
[----:B-1----:R-:W3:Y:S04]  /*1e430*/  LDL.LU.64 R6, [R1+0x178] ;  /* 0x0001780001067983 */ /* 0x002ee80000300a00 */
        /* <DEDUP_REMOVED lines=12> */
[C---:B---3--:R-:W-:Y:S03]  /*1e500*/  HMMA.16816.F32.BF16 R4, R44.reuse, R20, R4 ;  /* 0x000000142c04723c */ /* 0x048fe60000041804 */
[----:B--2---:R-:W-:Y:S04]  /*1e510*/  STL.64 [R1+0x1c20], R34 ;  /* 0x001c202201007387 */ /* 0x004fe80000100a00 */
[----:B------:R0:W-:Y:S01]  /*1e520*/  STL.64 [R1+0x1c18], R32 ;  /* 0x001c182001007387 */ /* 0x0001e20000100a00 */
[C---:B----4-:R-:W-:Y:S08]  /*1e530*/  HMMA.16816.F32.BF16 R36, R44.reuse, R32, R36 ;  /* 0x000000202c24723c */ /* 0x050ff00000041824 */
[C---:B0-----:R-:W-:Y:S11]  /*1e540*/  HMMA.16816.F32.BF16 R32, R44.reuse, R28, R40 ;  /* 0x0000001c2c20723c */ /* 0x041ff60000041828 */
[----:B------:R-:W-:Y:S04]  /*1e550*/  STL.64 [R1+0x830], R36 ;  /* 0x0008302401007387 */ /* 0x000fe80000100a00 */
[----:B------:R-:W-:Y:S04]  /*1e560*/  STL.64 [R1+0x838], R38 ;  /* 0x0008382601007387 */ /* 0x000fe80000100a00 */
[----:B------:R-:W-:Y:S04]  /*1e570*/  STL.64 [R1+0x1c38], R30 ;  /* 0x001c381e01007387 */ /* 0x000fe80000100a00 */
[----:B------:R0:W-:Y:S02]  /*1e580*/  STL.64 [R1+0x1c30], R28 ;  /* 0x001c301c01007387 */ /* 0x0001e40000100a00 */
[----:B0-----:R-:W-:Y:S02]  /*1e590*/  HMMA.16816.F32.BF16 R28, R44, R24, R56 ;  /* 0x000000182c1c723c */ /* 0x001fe40000041838 */
[----:B------:R-:W-:Y:S04]  /*1e5a0*/  STL.64 [R1+0x820], R32 ;  /* 0x0008202001007387 */ /* 0x000fe80000100a00 */
[----:B------:R-:W-:Y:S04]  /*1e5b0*/  STL.64 [R1+0x828], R34 ;  /* 0x0008282201007387 */ /* 0x000fe80000100a00 */
[----:B------:R-:W-:Y:S04]  /*1e5c0*/  STL.64 [R1+0x1c50], R26 ;  /* 0x001c501a01007387 */ /* 0x000fe80000100a00 */
[----:B------:R0:W-:Y:S02]  /*1e5d0*/  STL.64 [R1+0x1c48], R24 ;  /* 0x001c481801007387 */ /* 0x0001e40000100a00 */
[----:B0-----:R-:W-:-:S02]  /*1e5e0*/  IMAD.MOV.U32 R24, RZ, RZ, R9 ;  /* 0x000000ffff187224 */ /* 0x001fc400078e0009 */
[----:B------:R-:W-:Y:S01]  /*1e5f0*/  IMAD.MOV.U32 R25, RZ, RZ, R8 ;  /* 0x000000ffff197224 */ /* 0x000fe200078e0008 */
[----:B------:R-:W-:Y:S04]  /*1e600*/  STL.64 [R1+0x810], R28 ;  /* 0x0008101c01007387 */ /* 0x000fe80000100a00 */
[----:B------:R-:W-:Y:S04]  /*1e610*/  STL.64 [R1+0x818], R30 ;  /* 0x0008181e01007387 */ /* 0x000fe80000100a00 */
[----:B------:R-:W-:Y:S04]  /*1e620*/  STL.64 [R1+0x1c68], R24 ;  /* 0x001c681801007387 */ /* 0x000fe80000100a00 */
[----:B------:R-:W2:Y:S04]  /*1e630*/  LDL.LU.64 R40, [R1+0x160] ;  /* 0x0001600001287983 */ /* 0x000ea80000300a00 */
[----:B------:R-:W2:Y:S04]  /*1e640*/  LDL.LU.64 R42, [R1+0x168] ;  /* 0x00016800012a7983 */ /* 0x000ea80000300a00 */
[----:B------:R0:W-:Y:S04]  /*1e650*/  STL.64 [R1+0x800], R4 ;  /* 0x0008000401007387 */ /* 0x0001e80000100a00 */
[----:B------:R1:W-:Y:S04]  /*1e660*/  STL.64 [R1+0x808], R6 ;  /* 0x0008080601007387 */ /* 0x0003e80000100a00 */
[----:B------:R-:W3:Y:S04]  /*1e670*/  LDL.LU.64 R8, [R1+0x150] ;  /* 0x0001500001087983 */ /* 0x000ee80000300a00 */
[----:B------:R-:W3:Y:S04]  /*1e680*/  LDL.LU.64 R10, [R1+0x158] ;  /* 0x00015800010a7983 */ /* 0x000ee80000300a00 */
[----:B0-----:R-:W4:Y:S04]  /*1e690*/  LDL.LU.64 R4, [R1+0x140] ;  /* 0x0001400001047983 */ /* 0x001f280000300a00 */
[----:B-1----:R-:W4:Y:S04]  /*1e6a0*/  LDL.LU.64 R6, [R1+0x148] ;  /* 0x0001480001067983 */ /* 0x002f280000300a00 */
[----:B------:R-:W4:Y:S04]  /*1e6b0*/  LDL.LU.64 R36, [R1+0x130] ;  /* 0x0001300001247983 */ /* 0x000f280000300a00 */
[----:B------:R-:W4:Y:S04]  /*1e6c0*/  LDL.LU.64 R38, [R1+0x138] ;  /* 0x0001380001267983 */ /* 0x000f280000300a00 */
[----:B------:R-:W4:Y:S04]  /*1e6d0*/  LDL.LU.64 R24, [R1+0x1e0] ;  /* 0x0001e00001187983 */ /* 0x000f280000300a00 */
[----:B------:R-:W4:Y:S04]  /*1e6e0*/  LDL.LU.64 R26, [R1+0x1e8] ;  /* 0x0001e800011a7983 */ /* 0x000f280000300a00 */
[----:B------:R-:W-:Y:S04]  /*1e6f0*/  STL.64 [R1+0x1c60], R22 ;  /* 0x001c601601007387 */ /* 0x000fe80000100a00 */
[----:B------:R0:W-:Y:S04]  /*1e700*/  STL.64 [R1+0x1c58], R20 ;  /* 0x001c581401007387 */ /* 0x0001e80000100a00 */
[----:B0-----:R-:W4:Y:S04]  /*1e710*/  LDL.LU.64 R20, [R1+0x120] ;  /* 0x0001200001147983 */ /* 0x001f280000300a00 */
[----:B------:R-:W4:Y:S04]  /*1e720*/  LDL.LU.64 R22, [R1+0x128] ;  /* 0x0001280001167983 */ /* 0x000f280000300a00 */
[----:B------:R-:W4:Y:S04]  /*1e730*/  LDL.LU.64 R56, [R1+0x110] ;  /* 0x0001100001387983 */ /* 0x000f280000300a00 */
[----:B------:R-:W4:Y:S04]  /*1e740*/  LDL.LU.64 R58, [R1+0x118] ;  /* 0x00011800013a7983 */ /* 0x000f280000300a00 */
[----:B------:R-:W4:Y:S04]  /*1e750*/  LDL.LU.64 R28, [R1+0x100] ;  /* 0x00010000011c7983 */ /* 0x000f280000300a00 */
[----:B------:R-:W4:Y:S04]  /*1e760*/  LDL.LU.64 R30, [R1+0x108] ;  /* 0x00010800011e7983 */ /* 0x000f280000300a00 */
[----:B------:R-:W4:Y:S04]  /*1e770*/  LDL.LU.64 R32, [R1+0xf0] ;  /* 0x0000f00001207983 */ /* 0x000f280000300a00 */
[----:B------:R-:W4:Y:S01]  /*1e780*/  LDL.LU.64 R34, [R1+0xf8] ;  /* 0x0000f80001227983 */ /* 0x000f220000300a00 */
[C---:B--2---:R-:W-:Y:S08]  /*1e790*/  HMMA.16816.F32.BF16 R40, R44.reuse, R16, R40 ;  /* 0x000000102c28723c */ /* 0x044ff00000041828 */
[C---:B---3--:R-:W-:Y:S11]  /*1e7a0*/  HMMA.16816.F32.BF16 R8, R44.reuse, R12, R8 ;  /* 0x0000000c2c08723c */ /* 0x048ff60000041808 */
[----:B------:R0:W-:Y:S04]  /*1e7b0*/  STL.64 [R1+0x7f0], R40 ;  /* 0x0007f02801007387 */ /* 0x0001e80000100a00 */
[----:B------:R1:W-:Y:S04]  /*1e7c0*/  STL.64 [R1+0x7f8], R42 ;  /* 0x0007f82a01007387 */ /* 0x0003e80000100a00 */
[----:B0-----:R-:W2:Y:S04]  /*1e7d0*/  LDL.LU.64 R40, [R1+0xe0] ;  /* 0x0000e00001287983 */ /* 0x001ea80000300a00 */
[----:B-1----:R-:W2:Y:S04]  /*1e7e0*/  LDL.LU.64 R42, [R1+0xe8] ;  /* 0x0000e800012a7983 */ /* 0x002ea80000300a00 */
[----:B------:R-:W-:Y:S04]  /*1e7f0*/  STL.64 [R1+0x7e0], R8 ;  /* 0x0007e00801007387 */ /* 0x000fe80000100a00 */
[----:B------:R0:W-:Y:S04]  /*1e800*/  STL.64 [R1+0x7e8], R10 ;  /* 0x0007e80a01007387 */ /* 0x0001e80000100a00 */
[----:B0-----:R-:W3:Y:S04]  /*1e810*/  LDL.LU.64 R10, [R1+0x1c88] ;  /* 0x001c8800010a7983 */ /* 0x001ee80000300a00 */
[----:B------:R-:W4:Y:S02]  /*1e820*/  LDL.LU.64 R8, [R1+0x1c80] ;  /* 0x001c800001087983 */ /* 0x000f240000300a00 */
[----:B----4-:R-:W-:-:S15]  /*1e830*/  HMMA.16816.F32.BF16 R4, R44, R8, R4 ;  /* 0x000000082c04723c */ /* 0x010fde0000041804 */
[----:B------:R-:W-:-:S04]  /*1e840*/  NOP ;  /* 0x0000000000007918 */ /* 0x000fc80000000000 */
[----:B------:R-:W-:Y:S04]  /*1e850*/  STL.64 [R1+0x7d0], R4 ;  /* 0x0007d00401007387 */ /* 0x000fe80000100a00 */
[----:B------:R0:W-:Y:S04]  /*1e860*/  STL.64 [R1+0x7d8], R6 ;  /* 0x0007d80601007387 */ /* 0x0001e80000100a00 */
[----:B0-----:R-:W4:Y:S04]  /*1e870*/  LDL.LU.64 R6, [R1+0x1c78] ;  /* 0x001c780001067983 */ /* 0x001f280000300a00 */
[----:B------:R-:W2:Y:S02]  /*1e880*/  LDL.LU.64 R4, [R1+0x1c70] ;  /* 0x001c700001047983 */ /* 0x000ea40000300a00 */
[----:B--2---:R-:W-:Y:S01]  /*1e890*/  HMMA.16816.F32.BF16 R36, R44, R4, R36 ;  /* 0x000000042c24723c */ /* 0x004fe20000041824 */
[----:B------:R-:W-:-:S07]  /*1e8a0*/  IMAD.MOV.U32 R44, RZ, RZ, R54 ;  /* 0x000000ffff2c7224 */ /* 0x000fce00078e0036 */
[----:B------:R-:W-:Y:S11]  /*1e8b0*/  HMMA.16816.F32.BF16 R52, R48, R52, R24 ;  /* 0x000000343034723c */ /* 0x000ff60000041818 */
[----:B------:R0:W-:Y:S04]  /*1e8c0*/  STL.64 [R1+0x690], R36 ;  /* 0x0006902401007387 */ /* 0x0001e80000100a00 */
[----:B------:R1:W-:Y:S04]  /*1e8d0*/  STL.64 [R1+0x698], R38 ;  /* 0x0006982601007387 */ /* 0x0003e80000100a00 */
[----:B0-----:R-:W2:Y:S04]  /*1e8e0*/  LDL.LU.64 R36, [R1+0xd0] ;  /* 0x0000d00001247983 */ /* 0x001ea80000300a00 */
[----:B-1----:R-:W2:Y:S04]  /*1e8f0*/  LDL.LU.64 R38, [R1+0xd8] ;  /* 0x0000d80001267983 */ /* 0x002ea80000300a00 */
[----:B------:R-:W2:Y:S04]  /*1e900*/  LDL.LU.64 R24, [R1+0x1c68] ;  /* 0x001c680001187983 */ /* 0x000ea80000300a00 */
[----:B------:R0:W-:Y:S04]  /*1e910*/  STL.64 [R1+0x7c0], R52 ;  /* 0x0007c03401007387 */ /* 0x0001e80000100a00 */
[----:B------:R1:W-:Y:S01]  /*1e920*/  STL.64 [R1+0x7c8], R54 ;  /* 0x0007c83601007387 */ /* 0x0003e20000100a00 */
[----:B------:R-:W-:-:S03]  /*1e930*/  IMAD.MOV.U32 R45, RZ, RZ, R0 ;  /* 0x000000ffff2d7224 */ /* 0x000fc600078e0000 */
[----:B0-----:R-:W3:Y:S04]  /*1e940*/  LDL.LU.64 R52, [R1+0xc0] ;  /* 0x0000c00001347983 */ /* 0x001ee80000300a00 */
[----:B-1----:R-:W3:Y:S01]  /*1e950*/  LDL.LU.64 R54, [R1+0xc8] ;  /* 0x0000c80001367983 */ /* 0x002ee20000300a00 */
[C---:B------:R-:W-:Y:S08]  /*1e960*/  HMMA.16816.F32.BF16 R44, R48.reuse, R44, R56 ;  /* 0x0000002c302c723c */ /* 0x040ff00000041838 */
[----:B--2---:R-:W-:Y:S01]  /*1e970*/  HMMA.16816.F32.BF16 R24, R48, R24, R20 ;  /* 0x000000183018723c */ /* 0x004fe20000041814 */
[----:B------:R-:W2:Y:S04]  /*1e980*/  LDL.LU.64 R22, [R1+0x1c60] ;  /* 0x001c600001167983 */ /* 0x000ea80000300a00 */
[----:B------:R-:W2:-:S14]  /*1e990*/  LDL.LU.64 R20, [R1+0x1c58] ;  /* 0x001c580001147983 */ /* 0x000e9c0000300a00 */
[----:B------:R-:W-:Y:S04]  /*1e9a0*/  STL.64 [R1+0x7b0], R24 ;  /* 0x0007b01801007387 */ /* 0x000fe80000100a00 */
[----:B------:R0:W-:Y:S04]  /*1e9b0*/  STL.64 [R1+0x7b8], R26 ;  /* 0x0007b81a01007387 */ /* 0x0001e80000100a00 */
[----:B0-----:R-:W2:Y:S04]  /*1e9c0*/  LDL.LU.64 R26, [R1+0x1c50] ;  /* 0x001c5000011a7983 */ /* 0x001ea80000300a00 */
[----:B------:R-:W2:Y:S04]  /*1e9d0*/  LDL.LU.64 R24, [R1+0x1c48] ;  /* 0x001c480001187983 */ /* 0x000ea80000300a00 */
[----:B------:R-:W2:Y:S04]  /*1e9e0*/  LDL.LU.64 R56, [R1+0x1c40] ;  /* 0x001c400001387983 */ /* 0x000ea80000300a00 */
[----:B------:R0:W-:Y:S04]  /*1e9f0*/  STL.64 [R1+0x7a0], R44 ;  /* 0x0007a02c01007387 */ /* 0x0001e80000100a00 */
[----:B------:R1:W-:Y:S04]  /*1ea00*/  STL.64 [R1+0x7a8], R46 ;  /* 0x0007a82e01007387 */ /* 0x0003e80000100a00 */
[----:B0-----:R-:W3:Y:S04]  /*1ea10*/  LDL.LU.64 R44, [R1+0xb0] ;  /* 0x0000b000012c7983 */ /* 0x001ee80000300a00 */
[----:B-1----:R-:W3:Y:S01]  /*1ea20*/  LDL.LU.64 R46, [R1+0xb8] ;  /* 0x0000b800012e7983 */ /* 0x002ee20000300a00 */
[----:B--2---:R-:W-:Y:S03]  /*1ea30*/  HMMA.16816.F32.BF16 R56, R48, R56, R28 ;  /* 0x000000383038723c */ /* 0x004fe6000004181c */
[----:B------:R-:W2:Y:S04]  /*1ea40*/  LDL.LU.64 R30, [R1+0x1c38] ;  /* 0x001c3800011e7983 */ /* 0x000ea80000300a00 */
[----:B------:R-:W2:-:S12]  /*1ea50*/  LDL.LU.64 R28, [R1+0x1c30] ;  /* 0x001c3000011c7983 */ /* 0x000e980000300a00 */
        /* <DEDUP_REMOVED lines=11> */
[----:B------:R-:W2:Y:S04]  /*1eb10*/  LDL.LU.64 R58, [R1+0x1c10] ;  /* 0x001c1000013a7983 */ /* 0x000ea80000300a00 */
[----:B------:R-:W2:Y:S02]  /*1eb20*/  LDL.LU.64 R56, [R1+0x1c08] ;  /* 0x001c080001387983 */ /* 0x000ea40000300a00 */
[----:B--2---:R-:W-:-:S15]  /*1eb30*/  HMMA.16816.F32.BF16 R40, R48, R56, R40 ;  /* 0x000000383028723c */ /* 0x004fde0000041828 */
[----:B------:R-:W-:-:S04]  /*1eb40*/  NOP ;  /* 0x0000000000007918 */ /* 0x000fc80000000000 */
[----:B------:R-:W-:Y:S04]  /*1eb50*/  STL.64 [R1+0x660], R40 ;  /* 0x0006602801007387 */ /* 0x000fe80000100a00 */
[----:B------:R0:W-:Y:S04]  /*1eb60*/  STL.64 [R1+0x668], R42 ;  /* 0x0006682a01007387 */ /* 0x0001e80000100a00 */
[----:B0-----:R-:W2:Y:S04]  /*1eb70*/  LDL.LU.64 R42, [R1+0x1c00] ;  /* 0x001c0000012a7983 */ /* 0x001ea80000300a00 */
[----:B------:R-:W2:Y:S04]  /*1eb80*/  LDL.LU.64 R40, [R1+0x1bf8] ;  /* 0x001bf80001287983 */ /* 0x000ea80000300a00 */
[----:B------:R-:W-:Y:S04]  /*1eb90*/  STL.64 [R1+0x1b78], R58 ;  /* 0x001b783a01007387 */ /* 0x000fe80000100a00 */
[----:B------:R0:W-:Y:S04]  /*1eba0*/  STL.64 [R1+0x1b70], R56 ;  /* 0x001b703801007387 */ /* 0x0001e80000100a00 */
[----:B0-----:R-:W3:Y:S04]  /*1ebb0*/  LDL.LU.64 R56, [R1+0xa0] ;  /* 0x0000a00001387983 */ /* 0x001ee80000300a00 */
[----:B------:R-:W3:Y:S01]  /*1ebc0*/  LDL.LU.64 R58, [R1+0xa8] ;  /* 0x0000a800013a7983 */ /* 0x000ee20000300a00 */
[----:B--2---:R-:W-:-:S15]  /*1ebd0*/  HMMA.16816.F32.BF16 R36, R48, R40, R36 ;  /* 0x000000283024723c */ /* 0x004fde0000041824 */
[----:B------:R-:W-:-:S04]  /*1ebe0*/  NOP ;  /* 0x0000000000007918 */ /* 0x000fc80000000000 */
[----:B------:R-:W-:Y:S04]  /*1ebf0*/  STL.64 [R1+0x650], R36 ;  /* 0x0006502401007387 */ /* 0x000fe80000100a00 */
[----:B------:R0:W-:Y:S04]  /*1ec00*/  STL.64 [R1+0x658], R38 ;  /* 0x0006582601007387 */ /* 0x0001e80000100a00 */
[----:B0-----:R-:W2:Y:S04]  /*1ec10*/  LDL.LU.64 R38, [R1+0x1bf0] ;  /* 0x001bf00001267983 */ /* 0x001ea80000300a00 */
[----:B------:R-:W3:Y:S04]  /*1ec20*/  LDL.LU.64 R36, [R1+0x1be8] ;  /* 0x001be80001247983 */ /* 0x000ee80000300a00 */
[----:B------:R-:W-:Y:S04]  /*1ec30*/  STL.64 [R1+0x1b88], R42 ;  /* 0x001b882a01007387 */ /* 0x000fe80000100a00 */
[----:B------:R3:W-:Y:S04]  /*1ec40*/  STL.64 [R1+0x1b80], R40 ;  /* 0x001b802801007387 */ /* 0x0007e80000100a00 */
[----:B------:R-:W4:Y:S01]  /*1ec50*/  LDL R60, [R1+0x1280] ;  /* 0x00128000013c7983 */ /* 0x000f220000100800 */
[----:B---3--:R-:W-:Y:S03]  /*1ec60*/  HMMA.16816.F32.BF16 R40, R48, R36, R52 ;  /* 0x000000243028723c */ /* 0x008fe60000041834 */
[----:B--2---:R-:W-:-:S15]  /*1ec70*/  STL.64 [R1+0x1b98], R38 ;  /* 0x001b982601007387 */ /* 0x004fde0000100a00 */
[----:B------:R-:W-:Y:S01]  /*1ec80*/  NOP ;  /* 0x0000000000007918 */ /* 0x000fe20000000000 */
[----:B------:R-:W-:Y:S04]  /*1ec90*/  STL.64 [R1+0x640], R40 ;  /* 0x0006402801007387 */ /* 0x000fe80000100a00 */
[----:B------:R-:W-:Y:S04]  /*1eca0*/  STL.64 [R1+0x648], R42 ;  /* 0x0006482a01007387 */ /* 0x000fe80000100a00 */
[----:B------:R0:W-:Y:S04]  /*1ecb0*/  STL.64 [R1+0x1b90], R36 ;  /* 0x001b902401007387 */ /* 0x0001e80000100a00 */
[----:B------:R-:W2:Y:S04]  /*1ecc0*/  LDL.LU.64 R52, [R1+0x90] ;  /* 0x0000900001347983 */ /* 0x000ea80000300a00 */
[----:B------:R-:W2:Y:S01]  /*1ecd0*/  LDL.LU.64 R54, [R1+0x98] ;  /* 0x0000980001367983 */ /* 0x000ea20000300a00 */
[----:B0-----:R-:W-:-:S15]  /*1ece0*/  HMMA.16816.F32.BF16 R36, R48, R32, R44 ;  /* 0x000000203024723c */ /* 0x001fde000004182c */
[----:B------:R-:W-:-:S04]  /*1ecf0*/  NOP ;  /* 0x0000000000007918 */ /* 0x000fc80000000000 */
[----:B------:R-:W-:Y:S04]  /*1ed00*/  STL.64 [R1+0x630], R36 ;  /* 0x0006302401007387 */ /* 0x000fe80000100a00 */
[----:B------:R-:W-:Y:S04]  /*1ed10*/  STL.64 [R1+0x638], R38 ;  /* 0x0006382601007387 */ /* 0x000fe80000100a00 */
[----:B------:R-:W3:Y:S04]  /*1ed20*/  LDL.LU.64 R44, [R1+0x60] ;  /* 0x00006000012c7983 */ /* 0x000ee80000300a00 */
[----:B------:R-:W3:Y:S04]  /*1ed30*/  LDL.LU.64 R46, [R1+0x68] ;  /* 0x00006800012e7983 */ /* 0x000ee80000300a00 */
        /* <DEDUP_REMOVED lines=8> */
[----:B------:R-:W-:Y:S04]  /*1edc0*/  STL.64 [R1+0x1bb8], R30 ;  /* 0x001bb81e01007387 */ /* 0x000fe80000100a00 */
[----:B------:R0:W-:Y:S04]  /*1edd0*/  STL.64 [R1+0x1bb0], R28 ;  /* 0x001bb01c01007387 */ /* 0x0001e80000100a00 */
[----:B0-----:R-:W2:Y:S04]  /*1ede0*/  LDL.LU.64 R28, [R1+0x70] ;  /* 0x00007000011c7983 */ /* 0x001ea80000300a00 */
[----:B------:R-:W2:Y:S04]  /*1edf0*/  LDL.LU.64 R30, [R1+0x78] ;  /* 0x00007800011e7983 */ /* 0x000ea80000300a00 */
[----:B------:R-:W2:Y:S04]  /*1ee00*/  LDL.64 R32, [R1+0x20] ;  /* 0x0000200001207983 */ /* 0x000ea80000100a00 */
[----:B--2---:R0:W-:Y:S04]  /*1ee10*/  STL.64 [R1+0x1bc0], R32 ;  /* 0x001bc02001007387 */ /* 0x0041e80000100a00 */
[----:B------:R-:W2:Y:S04]  /*1ee20*/  LDL.64 R36, [R1+0x10] ;  /* 0x0000100001247983 */ /* 0x000ea80000100a00 */
[----:B0-----:R-:W3:Y:S04]  /*1ee30*/  LDL.64 R32, [R1+0x40] ;  /* 0x0000400001207983 */ /* 0x001ee80000100a00 */
[----:B--2---:R0:W-:Y:S04]  /*1ee40*/  STL.64 [R1+0x1bc8], R36 ;  /* 0x001bc82401007387 */ /* 0x0041e80000100a00 */
[----:B0-----:R-:W2:Y:S04]  /*1ee50*/  LDL.LU.64 R36, [R1+0x80] ;  /* 0x0000800001247983 */ /* 0x001ea80000300a00 */
[----:B------:R-:W2:Y:S01]  /*1ee60*/  LDL.LU.64 R38, [R1+0x88] ;  /* 0x0000880001267983 */ /* 0x000ea20000300a00 */
[----:B------:R-:W-:Y:S01]  /*1ee70*/  HMMA.16816.F32.BF16 R52, R48, R24, R52 ;  /* 0x000000183034723c */ /* 0x000fe20000041834 */
[----:B------:R-:W-:-:S02]  /*1ee80*/  IMAD.MOV.U32 R56, RZ, RZ, R0 ;  /* 0x000000ffff387224 */ /* 0x000fc400078e0000 */
[----:B------:R-:W3:-:S15]  /*1ee90*/  LDL.LU R0, [R1+0x1be0] ;  /* 0x001be00001007983 */ /* 0x000ede0000300800 */
[----:B------:R-:W-:Y:S01]  /*1eea0*/  NOP ;  /* 0x0000000000007918 */ /* 0x000fe20000000000 */
[----:B------:R-:W-:Y:S04]  /*1eeb0*/  STL.64 [R1+0x610], R52 ;  /* 0x0006103401007387 */ /* 0x000fe80000100a00 */
[----:B------:R0:W-:Y:S04]  /*1eec0*/  STL.64 [R1+0x618], R54 ;  /* 0x0006183601007387 */ /* 0x0001e80000100a00 */
[----:B0-----:R-:W3:Y:S04]  /*1eed0*/  LDL.LU.64 R54, [R1+0x1bd8] ;  /* 0x001bd80001367983 */ /* 0x001ee80000300a00 */
[----:B------:R-:W3:Y:S01]  /*1eee0*/  LDL.LU.64 R52, [R1+0x1bd0] ;  /* 0x001bd00001347983 */ /* 0x000ee20000300a00 */
[----:B--2---:R-:W-:-:S15]  /*1eef0*/  HMMA.16816.F32.BF16 R36, R48, R20, R36 ;  /* 0x000000143024723c */ /* 0x004fde0000041824 */
[----:B------:R-:W-:-:S04]  /*1ef00*/  NOP ;  /* 0x0000000000007918 */ /* 0x000fc80000000000 */
[----:B------:R-:W-:Y:S04]  /*1ef10*/  STL.64 [R1+0x600], R36 ;  /* 0x0006002401007387 */ /* 0x000fe80000100a00 */
[----:B------:R0:W-:Y:S02]  /*1ef20*/  STL.64 [R1+0x608], R38 ;  /* 0x0006082601007387 */ /* 0x0001e40000100a00 */
[C---:B0-----:R-:W-:Y:S08]  /*1ef30*/  HMMA.16816.F32.BF16 R36, R48.reuse, R16, R28 ;  /* 0x000000103024723c */ /* 0x041ff0000004181c */
[C---:B---3--:R-:W-:Y:S01]  /*1ef40*/  HMMA.16816.F32.BF16 R28, R48.reuse, R12, R44 ;  /* 0x0000000c301c723c */ /* 0x048fe2000004182c */
[----:B------:R-:W-:Y:S04]  /*1ef50*/  STL.64 [R1+0x1b60], R14 ;  /* 0x001b600e01007387 */ /* 0x000fe80000100a00 */
[----:B------:R-:W-:Y:S06]  /*1ef60*/  LDSM.16.MT88.4 R44, [R0+UR5+0x80] ;  /* 0x00008005002c783b */ /* 0x000fec0008004200 */
[----:B------:R-:W-:Y:S04]  /*1ef70*/  STL.64 [R1+0x5f0], R36 ;  /* 0x0005f02401007387 */ /* 0x000fe80000100a00 */
[----:B------:R-:W-:Y:S04]  /*1ef80*/  STL.64 [R1+0x5f8], R38 ;  /* 0x0005f82601007387 */ /* 0x000fe80000100a00 */
[----:B------:R0:W-:Y:S04]  /*1ef90*/  STL.64 [R1+0x1b58], R12 ;  /* 0x001b580c01007387 */ /* 0x0001e80000100a00 */
[----:B------:R-:W-:Y:S04]  /*1efa0*/  STL.64 [R1+0x5e0], R28 ;  /* 0x0005e01c01007387 */ /* 0x000fe80000100a00 */
[----:B------:R1:W-:Y:S04]  /*1efb0*/  STL.64 [R1+0x5e8], R30 ;  /* 0x0005e81e01007387 */ /* 0x0003e80000100a00 */
[----:B0-----:R-:W2:Y:S04]  /*1efc0*/  LDL.64 R12, [R1+0x30] ;  /* 0x00003000010c7983 */ /* 0x001ea80000100a00 */
[----:B------:R-:W3:Y:S04]  /*1efd0*/  LDL.LU.64 R36, [R1+0xa50] ;  /* 0x000a500001247983 */ /* 0x000ee80000300a00 */
[----:B------:R-:W3:Y:S01]  /*1efe0*/  LDL.LU.64 R38, [R1+0xa58] ;  /* 0x000a580001267983 */ /* 0x000ee20000300a00 */
[----:B-1----:R-:W-:-:S15]  /*1eff0*/  HMMA.16816.F32.BF16 R28, R48, R8, R40 ;  /* 0x00000008301c723c */ /* 0x002fde0000041828 */
[----:B------:R-:W-:-:S04]  /*1f000*/  NOP ;  /* 0x0000000000007918 */ /* 0x000fc80000000000 */
[----:B------:R-:W-:Y:S04]  /*1f010*/  STL.64 [R1+0x5d0], R28 ;  /* 0x0005d01c01007387 */ /* 0x000fe80000100a00 */
[----:B------:R0:W-:Y:S02]  /*1f020*/  STL.64 [R1+0x5d8], R30 ;  /* 0x0005d81e01007387 */ /* 0x0001e40000100a00 */
[----:B0-----:R-:W-:Y:S02]  /*1f030*/  HMMA.16816.F32.BF16 R28, R48, R4, R52 ;  /* 0x00000004301c723c */ /* 0x001fe40000041834 */
[----:B----4-:R-:W0:Y:S04]  /*1f040*/  LDSM.16.MT88.4 R48, [R60+UR5+0x80] ;  /* 0x000080053c30783b */ /* 0x010e280008004200 */
[----:B------:R-:W-:Y:S04]  /*1f050*/  STL.64 [R1+0x1b50], R10 ;  /* 0x001b500a01007387 */ /* 0x000fe80000100a00 */
[----:B------:R1:W-:Y:S04]  /*1f060*/  STL.64 [R1+0x1b48], R8 ;  /* 0x001b480801007387 */ /* 0x0003e80000100a00 */
[----:B-1----:R-:W2:Y:S04]  /*1f070*/  LDL.LU.64 R8, [R1+0xa30] ;  /* 0x000a300001087983 */ /* 0x002ea80000300a00 */
[----:B------:R-:W2:Y:S04]  /*1f080*/  LDL.LU.64 R10, [R1+0xa38] ;  /* 0x000a3800010a7983 */ /* 0x000ea80000300a00 */
[----:B------:R1:W-:Y:S04]  /*1f090*/  STL.64 [R1+0x4c0], R28 ;  /* 0x0004c01c01007387 */ /* 0x0003e80000100a00 */
[----:B------:R4:W-:Y:S04]  /*1f0a0*/  STL.64 [R1+0x4c8], R30 ;  /* 0x0004c81e01007387 */ /* 0x0009e80000100a00 */
[----:B-1----:R-:W2:Y:S04]  /*1f0b0*/  LDL.LU.64 R28, [R1+0xa10] ;  /* 0x000a1000011c7983 */ /* 0x002ea80000300a00 */
[----:B----4-:R-:W4:Y:S04]  /*1f0c0*/  LDL.LU.64 R30, [R1+0xa18] ;  /* 0x000a1800011e7983 */ /* 0x010f280000300a00 */
[----:B------:R-:W4:Y:S04]  /*1f0d0*/  LDL.LU.64 R40, [R1+0x9c0] ;  /* 0x0009c00001287983 */ /* 0x000f280000300a00 */
[----:B------:R-:W4:Y:S04]  /*1f0e0*/  LDL.LU.64 R42, [R1+0x9c8] ;  /* 0x0009c800012a7983 */ /* 0x000f280000300a00 */
[----:B------:R-:W4:Y:S04]  /*1f0f0*/  LDL.LU.64 R52, [R1+0x9b0] ;  /* 0x0009b00001347983 */ /* 0x000f280000300a00 */
[----:B------:R-:W4:Y:S04]  /*1f100*/  LDL.LU.64 R54, [R1+0x9b8] ;  /* 0x0009b80001367983 */ /* 0x000f280000300a00 */
[----:B0-----:R-:W-:Y:S04]  /*1f110*/  STL.64 [R1+0x1b40], R50 ;  /* 0x001b403201007387 */ /* 0x001fe80000100a00 */
[----:B------:R0:W-:Y:S01]  /*1f120*/  STL.64 [R1+0x1b38], R48 ;  /* 0x001b383001007387 */ /* 0x0001e20000100a00 */
[----:B------:R-:W-:-:S02]  /*1f130*/  IMAD.MOV.U32 R57, RZ, RZ, R61 ;  /* 0x000000ffff397224 */ /* 0x000fc400078e003d */
[----:B------:R-:W-:Y:S02]  /*1f140*/  IMAD.MOV.U32 R60, RZ, RZ, R32 ;  /* 0x000000ffff3c7224 */ /* 0x000fe400078e0020 */
[----:B------:R-:W-:Y:S01]  /*1f150*/  IMAD.MOV.U32 R61, RZ, RZ, R33 ;  /* 0x000000ffff3d7224 */ /* 0x000fe200078e0021 */
[----:B0-----:R-:W4:Y:S04]  /*1f160*/  LDL.LU.64 R48, [R1+0x9f0] ;  /* 0x0009f00001307983 */ /* 0x001f280000300a00 */
[----:B------:R-:W4:Y:S01]  /*1f170*/  LDL.LU.64 R50, [R1+0x9f8] ;  /* 0x0009f80001327983 */ /* 0x000f220000300a00 */
[----:B---3--:R-:W-:-:S15]  /*1f180*/  HMMA.16816.F32.BF16 R36, R44, R32, R36 ;  /* 0x000000202c24723c */ /* 0x008fde0000041824 */
[----:B------:R-:W-:-:S04]  /*1f190*/  NOP ;  /* 0x0000000000007918 */ /* 0x000fc80000000000 */
[----:B------:R0:W-:Y:S04]  /*1f1a0*/  STL.64 [R1+0xb0], R36 ;  /* 0x0000b02401007387 */ /* 0x0001e80000100a00 */
[----:B------:R-:W-:Y:S04]  /*1f1b0*/  STL.64 [R1+0xb8], R38 ;  /* 0x0000b82601007387 */ /* 0x000fe80000100a00 */
[----:B0-----:R-:W3:Y:S04]  /*1f1c0*/  LDL.LU.64 R36, [R1+0x1bc8] ;  /* 0x001bc80001247983 */ /* 0x001ee80000300a00 */
[----:B------:R-:W3:Y:S01]  /*1f1d0*/  LDL.LU.64 R32, [R1+0x1bc0] ;  /* 0x001bc00001207983 */ /* 0x000ee20000300a00 */
[C---:B--2---:R-:W-:Y:S08]  /*1f1e0*/  HMMA.16816.F32.BF16 R8, R44.reuse, R12, R8 ;  /* 0x0000000c2c08723c */ /* 0x044ff00000041808 */
[----:B----4-:R-:W-:Y:S11]  /*1f1f0*/  HMMA.16816.F32.BF16 R56, R44, R56, R40 ;  /* 0x000000382c38723c */ /* 0x010ff60000041828 */
[----:B------:R0:W-:Y:S04]  /*1f200*/  STL.64 [R1+0xa0], R8 ;  /* 0x0000a00801007387 */ /* 0x0001e80000100a00 */
[----:B------:R1:W-:Y:S01]  /*1f210*/  STL.64 [R1+0xa8], R10 ;  /* 0x0000a80a01007387 */ /* 0x0003e20000100a00 */
[----:B0-----:R-:W-:-:S02]  /*1f220*/  IMAD.MOV.U32 R9, RZ, RZ, R12 ;  /* 0x000000ffff097224 */ /* 0x001fc400078e000c */
[----:B------:R-:W-:Y:S02]  /*1f230*/  IMAD.MOV.U32 R8, RZ, RZ, R13 ;  /* 0x000000ffff087224 */ /* 0x000fe400078e000d */
[----:B------:R-:W2:Y:S04]  /*1f240*/  LDL.LU.64 R12, [R1+0x9a0] ;  /* 0x0009a000010c7983 */ /* 0x000ea80000300a00 */
[----:B------:R-:W2:Y:S01]  /*1f250*/  LDL.LU.64 R14, [R1+0x9a8] ;  /* 0x0009a800010e7983 */ /* 0x000ea20000300a00 */
[C---:B---3--:R-:W-:Y:S08]  /*1f260*/  HMMA.16816.F32.BF16 R28, R44.reuse, R32, R28 ;  /* 0x000000202c1c723c */ /* 0x048ff0000004181c */
[----:B------:R-:W-:Y:S01]  /*1f270*/  HMMA.16816.F32.BF16 R48, R44, R36, R48 ;  /* 0x000000242c30723c */ /* 0x000fe20000041830 */
[----:B-1----:R-:W-:-:S02]  /*1f280*/  IMAD.MOV.U32 R11, RZ, RZ, R32 ;  /* 0x000000ffff0b7224 */ /* 0x002fc400078e0020 */
[----:B------:R-:W-:-:S08]  /*1f290*/  IMAD.MOV.U32 R10, RZ, RZ, R33 ;  /* 0x000000ffff0a7224 */ /* 0x000fd000078e0021 */
[----:B------:R-:W-:Y:S04]  /*1f2a0*/  STL.64 [R1+0x90], R28 ;  /* 0x0000901c01007387 */ /* 0x000fe80000100a00 */
[----:B------:R0:W-:Y:S04]  /*1f2b0*/  STL.64 [R1+0x98], R30 ;  /* 0x0000981e01007387 */ /* 0x0001e80000100a00 */
[----:B0-----:R-:W3:Y:S04]  /*1f2c0*/  LDL.LU.64 R30, [R1+0x1bb8] ;  /* 0x001bb800011e7983 */ /* 0x001ee80000300a00 */
[----:B------:R-:W4:Y:S04]  /*1f2d0*/  LDL.LU.64 R28, [R1+0x1bb0] ;  /* 0x001bb000011c7983 */ /* 0x000f280000300a00 */
[----:B------:R-:W2:Y:S04]  /*1f2e0*/  LDL.LU.64 R34, [R1+0x1ba8] ;  /* 0x001ba80001227983 */ /* 0x000ea80000300a00 */
[----:B------:R-:W2:Y:S04]  /*1f2f0*/  LDL.LU.64 R32, [R1+0x1ba0] ;  /* 0x001ba00001207983 */ /* 0x000ea80000300a00 */
[----:B------:R0:W-:Y:S04]  /*1f300*/  STL.64 [R1+0x80], R48 ;  /* 0x0000803001007387 */ /* 0x0001e80000100a00 */
[----:B------:R-:W-:Y:S04]  /*1f310*/  STL.64 [R1+0x88], R50 ;  /* 0x0000883201007387 */ /* 0x000fe80000100a00 */
[----:B------:R-:W2:Y:S01]  /*1f320*/  LDL.LU.64 R38, [R1+0x1b98] ;  /* 0x001b980001267983 */ /* 0x000ea20000300a00 */
[----:B0-----:R-:W-:-:S02]  /*1f330*/  IMAD.MOV.U32 R49, RZ, RZ, R36 ;  /* 0x000000ffff317224 */ /* 0x001fc400078e0024 */
[----:B------:R-:W-:Y:S02]  /*1f340*/  IMAD.MOV.U32 R48, RZ, RZ, R37 ;  /* 0x000000ffff307224 */ /* 0x000fe400078e0025 */
[----:B------:R-:W2:Y:S04]  /*1f350*/  LDL.LU.64 R36, [R1+0x1b90] ;  /* 0x001b900001247983 */ /* 0x000ea80000300a00 */
[----:B------:R-:W2:Y:S04]  /*1f360*/  LDL.LU.64 R42, [R1+0x1b88] ;  /* 0x001b8800012a7983 */ /* 0x000ea80000300a00 */
[----:B------:R-:W2:Y:S04]  /*1f370*/  LDL.LU.64 R40, [R1+0x1b80] ;  /* 0x001b800001287983 */ /* 0x000ea80000300a00 */
[----:B------:R-:W-:Y:S04]  /*1f380*/  STL.64 [R1+0x70], R56 ;  /* 0x0000703801007387 */ /* 0x000fe80000100a00 */
[----:B------:R0:W-:Y:S04]  /*1f390*/  STL.64 [R1+0x78], R58 ;  /* 0x0000783a01007387 */ /* 0x0001e80000100a00 */
[----:B0-----:R-:W2:Y:S04]  /*1f3a0*/  LDL.LU.64 R58, [R1+0x1b78] ;  /* 0x001b7800013a7983 */ /* 0x001ea80000300a00 */
[----:B------:R-:W2:Y:S02]  /*1f3b0*/  LDL.LU.64 R56, [R1+0x1b70] ;  /* 0x001b700001387983 */ /* 0x000ea40000300a00 */
[----:B--2---:R-:W-:Y:S02]  /*1f3c0*/  HMMA.16816.F32.BF16 R52, R44, R56, R52 ;  /* 0x000000382c34723c */ /* 0x004fe40000041834 */
[----:B------:R-:W-:Y:S04]  /*1f3d0*/  STL.64 [R1+0x1ad0], R58 ;  /* 0x001ad03a01007387 */ /* 0x000fe80000100a00 */
[----:B------:R0:W-:-:S13]  /*1f3e0*/  STL.64 [R1+0x1ac8], R56 ;  /* 0x001ac83801007387 */ /* 0x0001da0000100a00 */
[----:B------:R-:W-:Y:S04]  /*1f3f0*/  STL.64 [R1+0x60], R52 ;  /* 0x0000603401007387 */ /* 0x000fe80000100a00 */
[----:B------:R-:W-:Y:S04]  /*1f400*/  STL.64 [R1+0x68], R54 ;  /* 0x0000683601007387 */ /* 0x000fe80000100a00 */
[----:B0-----:R-:W2:Y:S01]  /*1f410*/  LDL.LU.64 R56, [R1] ;  /* 0x0000000001387983 */ /* 0x001ea20000300a00 */
[----:B------:R-:W-:Y:S03]  /*1f420*/  HMMA.16816.F32.BF16 R12, R44, R40, R12 ;  /* 0x000000282c0c723c */ /* 0x000fe6000004180c */
[----:B--2---:R0:W-:Y:S02]  /*1f430*/  STL.64 [R1+0x1ad8], R56 ;  /* 0x001ad83801007387 */ /* 0x0041e40000100a00 */
[----:B0-----:R-:W-:-:S02]  /*1f440*/  IMAD.MOV.U32 R56, RZ, RZ, R49 ;  /* 0x000000ffff387224 */ /* 0x001fc400078e0031 */
[----:B------:R-:W-:-:S05]  /*1f450*/  IMAD.MOV.U32 R57, RZ, RZ, R48 ;  /* 0x000000ffff397224 */ /* 0x000fca00078e0030 */
[----:B------:R0:W-:Y:S02]  /*1f460*/  STL.64 [R1+0x1af0], R56 ;  /* 0x001af03801007387 */ /* 0x0001e40000100a00 */
[----:B0-----:R-:W-:Y:S02]  /*1f470*/  IMAD.MOV.U32 R56, RZ, RZ, R11 ;  /* 0x000000ffff387224 */ /* 0x001fe400078e000b */
[----:B------:R-:W-:-:S05]  /*1f480*/  IMAD.MOV.U32 R57, RZ, RZ, R10 ;  /* 0x000000ffff397224 */ /* 0x000fca00078e000a */
[----:B------:R0:W-:Y:S04]  /*1f490*/  STL.64 [R1+0x1b08], R56 ;  /* 0x001b083801007387 */ /* 0x0001e80000100a00 */
[----:B------:R-:W2:Y:S04]  /*1f4a0*/  LDL.LU.64 R52, [R1+0x980] ;  /* 0x0009800001347983 */ /* 0x000ea80000300a00 */
[----:B------:R-:W2:Y:S04]  /*1f4b0*/  LDL.LU.64 R54, [R1+0x988] ;  /* 0x0009880001367983 */ /* 0x000ea80000300a00 */
[----:B------:R1:W-:Y:S04]  /*1f4c0*/  STL.64 [R1+0x230], R12 ;  /* 0x0002300c01007387 */ /* 0x0003e80000100a00 */
[----:B------:R1:W-:Y:S04]  /*1f4d0*/  STL.64 [R1+0x238], R14 ;  /* 0x0002380e01007387 */ /* 0x0003e80000100a00 */
[----:B------:R-:W4:Y:S04]  /*1f4e0*/  LDL.LU.64 R48, [R1+0x970] ;  /* 0x0009700001307983 */ /* 0x000f280000300a00 */
[----:B------:R-:W4:Y:S01]  /*1f4f0*/  LDL.LU.64 R50, [R1+0x978] ;  /* 0x0009780001327983 */ /* 0x000f220000300a00 */
[----:B0-----:R-:W-:-:S02]  /*1f500*/  IMAD.MOV.U32 R56, RZ, RZ, R9 ;  /* 0x000000ffff387224 */ /* 0x001fc400078e0009 */
[----:B------:R-:W-:Y:S01]  /*1f510*/  IMAD.MOV.U32 R57, RZ, RZ, R8 ;  /* 0x000000ffff397224 */ /* 0x000fe200078e0008 */
[----:B-1----:R-:W2:Y:S04]  /*1f520*/  LDL.LU.64 R12, [R1+0x960] ;  /* 0x00096000010c7983 */ /* 0x002ea80000300a00 */
[----:B------:R-:W2:Y:S04]  /*1f530*/  LDL.LU.64 R14, [R1+0x968] ;  /* 0x00096800010e7983 */ /* 0x000ea80000300a00 */
[----:B------:R-:W2:Y:S04]  /*1f540*/  LDL.LU.64 R8, [R1+0x950] ;  /* 0x0009500001087983 */ /* 0x000ea80000300a00 */
[----:B------:R-:W2:Y:S04]  /*1f550*/  LDL.LU.64 R10, [R1+0x958] ;  /* 0x00095800010a7983 */ /* 0x000ea80000300a00 */
[----:B------:R0:W-:Y:S04]  /*1f560*/  STL.64 [R1+0x1b20], R56 ;  /* 0x001b203801007387 */ /* 0x0001e80000100a00 */
[----:B0-----:R-:W2:Y:S04]  /*1f570*/  LDL.LU.64 R56, [R1+0x990] ;  /* 0x0009900001387983 */ /* 0x001ea80000300a00 */
[----:B------:R-:W2:Y:S04]  /*1f580*/  LDL.LU.64 R58, [R1+0x998] ;  /* 0x00099800013a7983 */ /* 0x000ea80000300a00 */
[----:B------:R-:W-:Y:S04]  /*1f590*/  STL.64 [R1+0x1ae8], R42 ;  /* 0x001ae82a01007387 */ /* 0x000fe80000100a00 */
[----:B------:R2:W-:Y:S02]  /*1f5a0*/  STL.64 [R1+0x1ae0], R40 ;  /* 0x001ae02801007387 */ /* 0x0005e40000100a00 */
[----:B--2---:R-:W-:Y:S01]  /*1f5b0*/  HMMA.16816.F32.BF16 R40, R44, R36, R56 ;  /* 0x000000242c28723c */ /* 0x004fe20000041838 */
[----:B------:R-:W-:-:S02]  /*1f5c0*/  IMAD.MOV.U32 R56, RZ, RZ, R60 ;  /* 0x000000ffff387224 */ /* 0x000fc400078e003c */
[----:B------:R-:W2:Y:S01]  /*1f5d0*/  LDL.LU R60, [R1+0x1b6c] ;  /* 0x001b6c00013c7983 */ /* 0x000ea20000300800 */
[----:B------:R-:W-:-:S04]  /*1f5e0*/  IMAD.MOV.U32 R57, RZ, RZ, R61 ;  /* 0x000000ffff397224 */ /* 0x000fc800078e003d */
[C---:B------:R-:W-:Y:S11]  /*1f5f0*/  HMMA.16816.F32.BF16 R12, R44.reuse, R24, R12 ;  /* 0x000000182c0c723c */ /* 0x040ff6000004180c */
[----:B------:R-:W-:Y:S04]  /*1f600*/  STL.64 [R1+0x220], R40 ;  /* 0x0002202801007387 */ /* 0x000fe80000100a00 */
[----:B------:R-:W-:Y:S04]  /*1f610*/  STL.64 [R1+0x228], R42 ;  /* 0x0002282a01007387 */ /* 0x000fe80000100a00 */
[----:B------:R-:W2:Y:S04]  /*1f620*/  LDL.LU R61, [R1+0x1b68] ;  /* 0x001b6800013d7983 */ /* 0x000ea80000300800 */
[----:B------:R-:W-:Y:S04]  /*1f630*/  STL.64 [R1+0x1b00], R38 ;  /* 0x001b002601007387 */ /* 0x000fe80000100a00 */
[----:B------:R0:W-:Y:S04]  /*1f640*/  STL.64 [R1+0x1af8], R36 ;  /* 0x001af82401007387 */ /* 0x0001e80000100a00 */
[----:B------:R-:W-:Y:S04]  /*1f650*/  STL.64 [R1+0x1b18], R34 ;  /* 0x001b182201007387 */ /* 0x000fe80000100a00 */
[----:B------:R4:W-:Y:S01]  /*1f660*/  STL.64 [R1+0x1b10], R32 ;  /* 0x001b102001007387 */ /* 0x0009e20000100a00 */
[C---:B0-----:R-:W-:Y:S08]  /*1f670*/  HMMA.16816.F32.BF16 R36, R44.reuse, R32, R52 ;  /* 0x000000202c24723c */ /* 0x041ff00000041834 */
[C---:B----4-:R-:W-:Y:S11]  /*1f680*/  HMMA.16816.F32.BF16 R32, R44.reuse, R28, R48 ;  /* 0x0000001c2c20723c */ /* 0x050ff60000041830 */
[----:B------:R-:W-:Y:S04]  /*1f690*/  STL.64 [R1+0x210], R36 ;  /* 0x0002102401007387 */ /* 0x000fe80000100a00 */
[----:B------:R-:W-:Y:S04]  /*1f6a0*/  STL.64 [R1+0x218], R38 ;  /* 0x0002182601007387 */ /* 0x000fe80000100a00 */
[----:B---3--:R-:W-:Y:S04]  /*1f6b0*/  STL.64 [R1+0x1b30], R30 ;  /* 0x001b301e01007387 */ /* 0x008fe80000100a00 */
[----:B------:R-:W-:Y:S04]  /*1f6c0*/  STL.64 [R1+0x1b28], R28 ;  /* 0x001b281c01007387 */ /* 0x000fe80000100a00 */
[----:B------:R-:W-:Y:S04]  /*1f6d0*/  STL.64 [R1+0x200], R32 ;  /* 0x0002002001007387 */ /* 0x000fe80000100a00 */
[----:B------:R-:W-:Y:S04]  /*1f6e0*/  STL.64 [R1+0x208], R34 ;  /* 0x0002082201007387 */ /* 0x000fe80000100a00 */
[----:B------:R-:W-:Y:S04]  /*1f6f0*/  STL.64 [R1+0x1ac0], R26 ;  /* 0x001ac01a01007387 */ /* 0x000fe80000100a00 */
[----:B------:R-:W-:Y:S04]  /*1f700*/  STL.64 [R1+0x1ab8], R24 ;  /* 0x001ab81801007387 */ /* 0x000fe80000100a00 */
[----:B------:R0:W-:Y:S04]  /*1f710*/  STL.64 [R1+0x1f0], R12 ;  /* 0x0001f00c01007387 */ /* 0x0001e80000100a00 */
[----:B------:R1:W-:Y:S04]  /*1f720*/  STL.64 [R1+0x1f8], R14 ;  /* 0x0001f80e01007387 */ /* 0x0003e80000100a00 */
[----:B0-----:R-:W3:Y:S04]  /*1f730*/  LDL.LU.64 R12, [R1+0x940] ;  /* 0x00094000010c7983 */ /* 0x001ee80000300a00 */
[----:B-1----:R-:W3:Y:S01]  /*1f740*/  LDL.LU.64 R14, [R1+0x948] ;  /* 0x00094800010e7983 */ /* 0x002ee20000300a00 */
[----:B------:R-:W-:-:S15]  /*1f750*/  HMMA.16816.F32.BF16 R8, R44, R20, R8 ;  /* 0x000000142c08723c */ /* 0x000fde0000041808 */
[----:B------:R-:W-:-:S04]  /*1f760*/  NOP ;  /* 0x0000000000007918 */ /* 0x000fc80000000000 */
[----:B------:R0:W-:Y:S04]  /*1f770*/  STL.64 [R1+0x1e0], R8 ;  /* 0x0001e00801007387 */ /* 0x0001e80000100a00 */
[----:B------:R1:W-:Y:S04]  /*1f780*/  STL.64 [R1+0x1e8], R10 ;  /* 0x0001e80a01007387 */ /* 0x0003e80000100a00 */
[----:B0-----:R-:W4:Y:S04]  /*1f790*/  LDL.LU.64 R8, [R1+0x930] ;  /* 0x0009300001087983 */ /* 0x001f280000300a00 */
[----:B-1----:R-:W4:Y:S04]  /*1f7a0*/  LDL.LU.64 R10, [R1+0x938] ;  /* 0x00093800010a7983 */ /* 0x002f280000300a00 */
[----:B------:R-:W2:Y:S04]  /*1f7b0*/  LDL.LU.64 R48, [R1+0x900] ;  /* 0x0009000001307983 */ /* 0x000ea80000300a00 */
        /* <DEDUP_REMOVED lines=13> */
[----:B------:R-:W-:Y:S04]  /*1f890*/  STL.64 [R1+0x1ab0], R22 ;  /* 0x001ab01601007387 */ /* 0x000fe80000100a00 */
[----:B------:R0:W-:Y:S04]  /*1f8a0*/  STL.64 [R1+0x1aa8], R20 ;  /* 0x001aa81401007387 */ /* 0x0001e80000100a00 */
[----:B0-----:R-:W2:Y:S04]  /*1f8b0*/  LDL.LU.64 R20, [R1+0x920] ;  /* 0x0009200001147983 */ /* 0x001ea80000300a00 */
[----:B------:R-:W2:Y:S01]  /*1f8c0*/  LDL.LU.64 R22, [R1+0x928] ;  /* 0x0009280001167983 */ /* 0x000ea20000300a00 */
[----:B---3--:R-:W-:-:S15]  /*1f8d0*/  HMMA.16816.F32.BF16 R12, R44, R16, R12 ;  /* 0x000000102c0c723c */ /* 0x008fde000004180c */
[----:B------:R-:W-:-:S04]  /*1f8e0*/  NOP ;  /* 0x0000000000007918 */ /* 0x000fc80000000000 */
        /* <DEDUP_REMOVED lines=10> */
[C---:B--2---:R-:W-:Y:S08]  /*1f990*/  HMMA.16816.F32.BF16 R20, R44.reuse, R8, R20 ;  /* 0x000000082c14723c */ /* 0x044ff00000041814 */
[----:B------:R-:W-:Y:S11]  /*1f9a0*/  HMMA.16816.F32.BF16 R44, R44, R4, R48 ;  /* 0x000000042c2c723c */ /* 0x000ff60000041830 */
[----:B------:R0:W-:Y:S04]  /*1f9b0*/  STL.64 [R1+0x1b0], R20 ;  /* 0x0001b01401007387 */ /* 0x0001e80000100a00 */
[----:B------:R1:W-:Y:S04]  /*1f9c0*/  STL.64 [R1+0x1b8], R22 ;  /* 0x0001b81601007387 */ /* 0x0003e80000100a00 */
[----:B0-----:R-:W2:Y:S04]  /*1f9d0*/  LDL.LU.64 R20, [R1+0x8d0] ;  /* 0x0008d00001147983 */ /* 0x001ea80000300a00 */
[----:B-1----:R-:W2:Y:S04]  /*1f9e0*/  LDL.LU.64 R22, [R1+0x8d8] ;  /* 0x0008d80001167983 */ /* 0x002ea80000300a00 */
        /* <DEDUP_REMOVED lines=10> */
[----:B------:R1:W-:Y:S04]  /*1fa90*/  STL.64 [R1+0x1a8], R58 ;  /* 0x0001a83a01007387 */ /* 0x0003e80000100a00 */
[----:B0-----:R-:W1:Y:S02]  /*1faa0*/  LDL.LU.64 R56, [R1+0x1b20] ;  /* 0x001b200001387983 */ /* 0x001e640000300a00 */
[----:B-1----:R-:W-:Y:S02]  /*1fab0*/  HMMA.16816.F32.BF16 R56, R48, R56, R32 ;  /* 0x000000383038723c */ /* 0x002fe40000041820 */
[----:B------:R-:W2:Y:S04]  /*1fac0*/  LDL.LU.64 R34, [R1+0x1b18] ;  /* 0x001b180001227983 */ /* 0x000ea80000300a00 */
[----:B------:R-:W2:-:S13]  /*1fad0*/  LDL.LU.64 R32, [R1+0x1b10] ;  /* 0x001b100001207983 */ /* 0x000e9a0000300a00 */
        /* <DEDUP_REMOVED lines=14> */
[----:B0-----:R-:W3:Y:S02]  /*1fbc0*/  LDL.LU.64 R56, [R1+0x1ad8] ;  /* 0x001ad80001387983 */ /* 0x001ee40000300a00 */
[----:B---3--:R-:W-:-:S15]  /*1fbd0*/  HMMA.16816.F32.BF16 R44, R48, R56, R44 ;  /* 0x00000038302c723c */ /* 0x008fde000004182c */
[----:B------:R-:W-:-:S04]  /*1fbe0*/  NOP ;  /* 0x0000000000007918 */ /* 0x000fc80000000000 */
[----:B------:R0:W-:Y:S04]  /*1fbf0*/  STL.64 [R1+0x160], R44 ;  /* 0x0001602c01007387 */ /* 0x0001e80000100a00 */
[----:B------:R-:W-:Y:S04]  /*1fc00*/  STL.64 [R1+0x168], R46 ;  /* 0x0001682e01007387 */ /* 0x000fe80000100a00 */
[----:B-1----:R-:W3:Y:S01]  /*1fc10*/  LDL.LU.64 R58, [R1+0x1ad0] ;  /* 0x001ad000013a7983 */ /* 0x002ee20000300a00 */
[----:B0-----:R-:W-:Y:S02]  /*1fc20*/  IMAD.MOV.U32 R45, RZ, RZ, R56 ;  /* 0x000000ffff2d7224 */ /* 0x001fe400078e0038 */
[----:B------:R-:W-:-:S02]  /*1fc30*/  IMAD.MOV.U32 R44, RZ, RZ, R57 ;  /* 0x000000ffff2c7224 */ /* 0x000fc400078e0039 */
[----:B------:R-:W3:Y:S01]  /*1fc40*/  LDL.LU.64 R56, [R1+0x1ac8] ;  /* 0x001ac80001387983 */ /* 0x000ee20000300a00 */
[C---:B--2---:R-:W-:Y:S08]  /*1fc50*/  HMMA.16816.F32.BF16 R24, R48.reuse, R40, R24 ;  /* 0x000000283018723c */ /* 0x044ff00000041818 */
[----:B---3--:R-:W-:Y:S01]  /*1fc60*/  HMMA.16816.F32.BF16 R52, R48, R56, R52 ;  /* 0x000000383034723c */ /* 0x008fe20000041834 */
[----:B------:R-:W-:Y:S04]  /*1fc70*/  STL.64 [R1+0x1a70], R58 ;  /* 0x001a703a01007387 */ /* 0x000fe80000100a00 */
[----:B------:R-:W-:-:S14]  /*1fc80*/  STL.64 [R1+0x1a68], R56 ;  /* 0x001a683801007387 */ /* 0x000fdc0000100a00 */
[----:B------:R-:W-:Y:S04]  /*1fc90*/  STL.64 [R1+0x150], R52 ;  /* 0x0001503401007387 */ /* 0x000fe80000100a00 */
[----:B------:R-:W-:Y:S04]  /*1fca0*/  STL.64 [R1+0x158], R54 ;  /* 0x0001583601007387 */ /* 0x000fe80000100a00 */
[----:B------:R-:W-:Y:S04]  /*1fcb0*/  STL.64 [R1+0x1a80], R42 ;  /* 0x001a802a01007387 */ /* 0x000fe80000100a00 */
[----:B------:R0:W-:Y:S04]  /*1fcc0*/  STL.64 [R1+0x1a78], R40 ;  /* 0x001a782801007387 */ /* 0x0001e80000100a00 */
[----:B------:R1:W-:Y:S04]  /*1fcd0*/  STL.64 [R1+0x140], R24 ;  /* 0x0001401801007387 */ /* 0x0003e80000100a00 */
[----:B------:R2:W-:Y:S04]  /*1fce0*/  STL.64 [R1+0x148], R26 ;  /* 0x0001481a01007387 */ /* 0x0005e80000100a00 */
[----:B0-----:R-:W3:Y:S04]  /*1fcf0*/  LDL.LU.64 R40, [R1+0x8c0] ;  /* 0x0008c00001287983 */ /* 0x001ee80000300a00 */
[----:B------:R-:W3:Y:S01]  /*1fd00*/  LDL.LU.64 R42, [R1+0x8c8] ;  /* 0x0008c800012a7983 */ /* 0x000ee20000300a00 */
[----:B------:R-:W-:Y:S03]  /*1fd10*/  HMMA.16816.F32.BF16 R20, R48, R36, R20 ;  /* 0x000000243014723c */ /* 0x000fe60000041814 */
[----:B-1----:R-:W4:Y:S04]  /*1fd20*/  LDL.LU.64 R24, [R1+0x8b0] ;  /* 0x0008b00001187983 */ /* 0x002f280000300a00 */
[----:B--2---:R-:W4:-:S12]  /*1fd30*/  LDL.LU.64 R26, [R1+0x8b8] ;  /* 0x0008b800011a7983 */ /* 0x004f180000300a00 */
[----:B------:R0:W-:Y:S04]  /*1fd40*/  STL.64 [R1+0x130], R20 ;  /* 0x0001301401007387 */ /* 0x0001e80000100a00 */
[----:B------:R1:W-:Y:S04]  /*1fd50*/  STL.64 [R1+0x138], R22 ;  /* 0x0001381601007387 */ /* 0x0003e80000100a00 */
[----:B0-----:R-:W2:Y:S04]  /*1fd60*/  LDL.LU.64 R20, [R1+0x8a0] ;  /* 0x0008a00001147983 */ /* 0x001ea80000300a00 */
[----:B-1----:R-:W2:Y:S04]  /*1fd70*/  LDL.LU.64 R22, [R1+0x8a8] ;  /* 0x0008a80001167983 */ /* 0x002ea80000300a00 */
[----:B------:R-:W2:Y:S04]  /*1fd80*/  LDL.LU.64 R56, [R1+0x860] ;  /* 0x0008600001387983 */ /* 0x000ea80000300a00 */
[----:B------:R-:W2:Y:S04]  /*1fd90*/  LDL.LU.64 R58, [R1+0x868] ;  /* 0x00086800013a7983 */ /* 0x000ea80000300a00 */
[----:B------:R-:W2:Y:S04]  /*1fda0*/  LDL.LU.64 R52, [R1+0x850] ;  /* 0x0008500001347983 */ /* 0x000ea80000300a00 */
[----:B------:R-:W2:Y:S04]  /*1fdb0*/  LDL.LU.64 R54, [R1+0x858] ;  /* 0x0008580001367983 */ /* 0x000ea80000300a00 */
[----:B------:R-:W-:Y:S04]  /*1fdc0*/  STL.64 [R1+0x1a60], R38 ;  /* 0x001a602601007387 */ /* 0x000fe80000100a00 */
[----:B------:R0:W-:Y:S04]  /*1fdd0*/  STL.64 [R1+0x1a58], R36 ;  /* 0x001a582401007387 */ /* 0x0001e80000100a00 */
[----:B0-----:R-:W2:Y:S04]  /*1fde0*/  LDL.LU.64 R36, [R1+0x870] ;  /* 0x0008700001247983 */ /* 0x001ea80000300a00 */
[----:B------:R-:W2:Y:S04]  /*1fdf0*/  LDL.LU.64 R38, [R1+0x878] ;  /* 0x0008780001267983 */ /* 0x000ea80000300a00 */
[----:B------:R-:W-:Y:S04]  /*1fe00*/  STL.64 [R1+0x1a90], R34 ;  /* 0x001a902201007387 */ /* 0x000fe80000100a00 */
[----:B------:R0:W-:Y:S01]  /*1fe10*/  STL.64 [R1+0x1a88], R32 ;  /* 0x001a882001007387 */ /* 0x0001e20000100a00 */
[----:B---3--:R-:W-:-:S15]  /*1fe20*/  HMMA.16816.F32.BF16 R40, R48, R32, R40 ;  /* 0x000000203028723c */ /* 0x008fde0000041828 */
[----:B------:R-:W-:-:S04]  /*1fe30*/  NOP ;  /* 0x0000000000007918 */ /* 0x000fc80000000000 */
[----:B------:R-:W-:Y:S04]  /*1fe40*/  STL.64 [R1+0x120], R40 ;  /* 0x0001202801007387 */ /* 0x000fe80000100a00 */
[----:B------:R-:W-:Y:S04]  /*1fe50*/  STL.64 [R1+0x128], R42 ;  /* 0x0001282a01007387 */ /* 0x000fe80000100a00 */
[----:B0-----:R-:W3:Y:S01]  /*1fe60*/  LDL.LU.64 R32, [R1+0x30] ;  /* 0x0000300001207983 */ /* 0x001ee20000300a00 */
[C---:B----4-:R-:W-:Y:S03]  /*1fe70*/  HMMA.16816.F32.BF16 R24, R48.reuse, R28, R24 ;  /* 0x0000001c3018723c */ /* 0x050fe60000041818 */
[----:B---3--:R0:W-:Y:S04]  /*1fe80*/  STL.64 [R1+0x1aa0], R32 ;  /* 0x001aa02001007387 */ /* 0x0081e80000100a00 */
[----:B0-----:R-:W3:Y:S04]  /*1fe90*/  LDL.LU.64 R32, [R1+0x880] ;  /* 0x0008800001207983 */ /* 0x001ee80000300a00 */
[----:B------:R-:W3:Y:S04]  /*1fea0*/  LDL.LU.64 R34, [R1+0x888] ;  /* 0x0008880001227983 */ /* 0x000ee80000300a00 */
[----:B------:R-:W4:Y:S04]  /*1feb0*/  LDL.LU.64 R40, [R1+0x20] ;  /* 0x0000200001287983 */ /* 0x000f280000300a00 */
[----:B----4-:R0:W-:Y:S04]  /*1fec0*/  STL.64 [R1+0x1a98], R40 ;  /* 0x001a982801007387 */ /* 0x0101e80000100a00 */
[----:B0-----:R-:W4:Y:S04]  /*1fed0*/  LDL.LU.64 R40, [R1+0x890] ;  /* 0x0008900001287983 */ /* 0x001f280000300a00 */
[----:B------:R-:W4:Y:S04]  /*1fee0*/  LDL.LU.64 R42, [R1+0x898] ;  /* 0x00089800012a7983 */ /* 0x000f280000300a00 */
[----:B------:R-:W-:Y:S04]  /*1fef0*/  STL.64 [R1+0x110], R24 ;  /* 0x0001101801007387 */ /* 0x000fe80000100a00 */
[----:B------:R0:W-:Y:S04]  /*1ff00*/  STL.64 [R1+0x118], R26 ;  /* 0x0001181a01007387 */ /* 0x0001e80000100a00 */
[----:B0-----:R-:W2:Y:S04]  /*1ff10*/  LDL.LU.64 R26, [R1+0x1ac0] ;  /* 0x001ac000011a7983 */ /* 0x001ea80000300a00 */
[----:B------:R-:W2:Y:S02]  /*1ff20*/  LDL.LU.64 R24, [R1+0x1ab8] ;  /* 0x001ab80001187983 */ /* 0x000ea40000300a00 */
[----:B--2---:R-:W-:-:S15]  /*1ff30*/  HMMA.16816.F32.BF16 R20, R48, R24, R20 ;  /* 0x000000183014723c */ /* 0x004fde0000041814 */
[----:B------:R-:W-:-:S04]  /*1ff40*/  NOP ;  /* 0x0000000000007918 */ /* 0x000fc80000000000 */
[----:B------:R-:W-:Y:S04]  /*1ff50*/  STL.64 [R1+0x100], R20 ;  /* 0x0001001401007387 */ /* 0x000fe80000100a00 */
[----:B------:R0:W-:Y:S04]  /*1ff60*/  STL.64 [R1+0x108], R22 ;  /* 0x0001081601007387 */ /* 0x0001e80000100a00 */
[----:B0-----:R-:W2:Y:S04]  /*1ff70*/  LDL.LU.64 R22, [R1+0x1ab0] ;  /* 0x001ab00001167983 */ /* 0x001ea80000300a00 */
[----:B------:R-:W4:Y:S01]  /*1ff80*/  LDL.LU.64 R20, [R1+0x1aa8] ;  /* 0x001aa80001147983 */ /* 0x000f220000300a00 */
[C---:B------:R-:W-:Y:S08]  /*1ff90*/  HMMA.16816.F32.BF16 R36, R48.reuse, R12, R36 ;  /* 0x0000000c3024723c */ /* 0x040ff00000041824 */
[----:B----4-:R-:W-:-:S15]  /*1ffa0*/  HMMA.16816.F32.BF16 R40, R48, R20, R40 ;  /* 0x000000143028723c */ /* 0x010fde0000041828 */
[----:B------:R-:W-:-:S04]  /*1ffb0*/  NOP ;  /* 0x0000000000007918 */ /* 0x000fc80000000000 */
[----:B------:R-:W-:Y:S04]  /*1ffc0*/  STL.64 [R1+0xf0], R40 ;  /* 0x0000f02801007387 */ /* 0x000fe80000100a00 */
[----:B------:R3:W-:Y:S02]  /*1ffd0*/  STL.64 [R1+0xf8], R42 ;  /* 0x0000f82a01007387 */ /* 0x0007e40000100a00 */
[C---:B---3--:R-:W-:Y:S08]  /*1ffe0*/  HMMA.16816.F32.BF16 R40, R48.reuse, R16, R32 ;  /* 0x000000103028723c */ /* 0x048ff00000041820 */
[C---:B------:R-:W-:Y:S11]  /*1fff0*/  HMMA.16816.F32.BF16 R32, R48.reuse, R8, R56 ;  /* 0x000000083020723c */ /* 0x040ff60000041838 */
[----:B------:R-:W-:Y:S04]  /*20000*/  STL.64 [R1+0xe0], R40 ;  /* 0x0000e02801007387 */ /* 0x000fe80000100a00 */
[----:B------:R-:W-:Y:S04]  /*20010*/  STL.64 [R1+0xe8], R42 ;  /* 0x0000e82a01007387 */ /* 0x000fe80000100a00 */
[----:B------:R-:W-:Y:S04]  /*20020*/  STL.64 [R1+0x1a48], R10 ;  /* 0x001a480a01007387 */ /* 0x000fe80000100a00 */
[----:B------:R-:W-:Y:S04]  /*20030*/  STL.64 [R1+0xd0], R36 ;  /* 0x0000d02401007387 */ /* 0x000fe80000100a00 */
[----:B------:R-:W-:Y:S04]  /*20040*/  STL.64 [R1+0xd8], R38 ;  /* 0x0000d82601007387 */ /* 0x000fe80000100a00 */
[----:B------:R0:W-:Y:S04]  /*20050*/  STL.64 [R1+0x1a40], R8 ;  /* 0x001a400801007387 */ /* 0x0001e80000100a00 */
[----:B------:R1:W-:Y:S04]  /*20060*/  STL.64 [R1+0x250], R32 ;  /* 0x0002502001007387 */ /* 0x0003e80000100a00 */
[----:B------:R3:W-:Y:S04]  /*20070*/  STL.64 [R1+0x258], R34 ;  /* 0x0002582201007387 */ /* 0x0007e80000100a00 */
[----:B0-----:R-:W4:Y:S04]  /*20080*/  LDL.LU.64 R8, [R1+0x40] ;  /* 0x0000400001087983 */ /* 0x001f280000300a00 */
[----:B-1----:R-:W4:Y:S04]  /*20090*/  LDL.LU.64 R32, [R1+0x340] ;  /* 0x0003400001207983 */ /* 0x002f280000300a00 */
[----:B---3--:R-:W4:Y:S01]  /*200a0*/  LDL.LU.64 R34, [R1+0x348] ;  /* 0x0003480001227983 */ /* 0x008f220000300a00 */
[----:B------:R-:W-:Y:S01]  /*200b0*/  HMMA.16816.F32.BF16 R36, R48, R4, R52 ;  /* 0x000000043024723c */ /* 0x000fe20000041834 */
[----:B------:R-:W-:-:S02]  /*200c0*/  IMAD.MOV.U32 R48, RZ, RZ, R45 ;  /* 0x000000ffff307224 */ /* 0x000fc400078e002d */
[----:B------:R-:W-:Y:S01]  /*200d0*/  IMAD.MOV.U32 R49, RZ, RZ, R44 ;  /* 0x000000ffff317224 */ /* 0x000fe200078e002c */
[----:B------:R-:W0:Y:S04]  /*200e0*/  LDSM.16.MT88.4 R52, [R30+UR5+0x80] ;  /* 0x000080051e34783b */ /* 0x000e280008004200 */
[----:B------:R-:W4:Y:S11]  /*200f0*/  LDSM.16.MT88.4 R44, [R31+UR5+0x80] ;  /* 0x000080051f2c783b */ /* 0x000f360008004200 */
[----:B------:R-:W-:Y:S04]  /*20100*/  STL.64 [R1+0xc0], R36 ;  /* 0x0000c02401007387 */ /* 0x000fe80000100a00 */
[----:B------:R-:W-:Y:S04]  /*20110*/  STL.64 [R1+0xc8], R38 ;  /* 0x0000c82601007387 */ /* 0x000fe80000100a00 */
[----:B------:R-:W-:Y:S04]  /*20120*/  STL.64 [R1+0x1a38], R6 ;  /* 0x001a380601007387 */ /* 0x000fe80000100a00 */
[----:B------:R1:W-:Y:S04]  /*20130*/  STL.64 [R1+0x1a30], R4 ;  /* 0x001a300401007387 */ /* 0x0003e80000100a00 */
[----:B------:R-:W3:Y:S04]  /*20140*/  LDL.LU.64 R40, [R1+0x330] ;  /* 0x0003300001287983 */ /* 0x000ee80000300a00 */
[----:B------:R-:W3:Y:S04]  /*20150*/  LDL.LU.64 R42, [R1+0x338] ;  /* 0x00033800012a7983 */ /* 0x000ee80000300a00 */
[----:B-1----:R-:W2:Y:S04]  /*20160*/  LDL.LU.64 R4, [R1+0x320] ;  /* 0x0003200001047983 */ /* 0x002ea80000300a00 */
[----:B------:R-:W2:Y:S04]  /*20170*/  LDL.LU.64 R6, [R1+0x328] ;  /* 0x0003280001067983 */ /* 0x000ea80000300a00 */
[----:B------:R-:W2:Y:S04]  /*20180*/  LDL.LU.64 R56, [R1+0x310] ;  /* 0x0003100001387983 */ /* 0x000ea80000300a00 */
[----:B------:R-:W2:Y:S04]  /*20190*/  LDL.LU.64 R58, [R1+0x318] ;  /* 0x00031800013a7983 */ /* 0x000ea80000300a00 */
[----:B------:R-:W2:Y:S04]  /*201a0*/  LDL.LU.64 R36, [R1+0x300] ;  /* 0x0003000001247983 */ /* 0x000ea80000300a00 */
[----:B------:R-:W2:Y:S04]  /*201b0*/  LDL.LU.64 R38, [R1+0x308] ;  /* 0x0003080001267983 */ /* 0x000ea80000300a00 */
[----:B0-----:R-:W-:Y:S04]  /*201c0*/  STL.64 [R1+0x1a28], R54 ;  /* 0x001a283601007387 */ /* 0x001fe80000100a00 */
[----:B------:R0:W-:Y:S04]  /*201d0*/  STL.64 [R1+0x1a20], R52 ;  /* 0x001a203401007387 */ /* 0x0001e80000100a00 */
[----:B0-----:R-:W2:Y:S01]  /*201e0*/  LDL.LU.64 R52, [R1+0x10] ;  /* 0x0000100001347983 */ /* 0x001ea20000300a00 */
[----:B----4-:R-:W-:-:S15]  /*201f0*/  HMMA.16816.F32.BF16 R32, R44, R8, R32 ;  /* 0x000000082c20723c */ /* 0x010fde0000041820 */
[----:B------:R-:W-:-:S04]  /*20200*/  NOP ;  /* 0x0000000000007918 */ /* 0x000fc80000000000 */
[----:B------:R0:W-:Y:S04]  /*20210*/  STL.64 [R1+0x340], R32 ;  /* 0x0003402001007387 */ /* 0x0001e80000100a00 */
[----:B------:R-:W-:Y:S04]  /*20220*/  STL.64 [R1+0x348], R34 ;  /* 0x0003482201007387 */ /* 0x000fe80000100a00 */
[----:B0-----:R-:W3:Y:S01]  /*20230*/  LDL.LU.64 R32, [R1+0x1aa0] ;  /* 0x001aa00001207983 */ /* 0x001ee20000300a00 */
[----:B------:R-:W-:Y:S02]  /*20240*/  IMAD.MOV.U32 R31, RZ, RZ, R8 ;  /* 0x000000ffff1f7224 */ /* 0x000fe400078e0008 */
[----:B------:R-:W-:-:S02]  /*20250*/  IMAD.MOV.U32 R30, RZ, RZ, R9 ;  /* 0x000000ffff1e7224 */ /* 0x000fc400078e0009 */
[----:B------:R-:W4:Y:S04]  /*20260*/  LDL.LU.64 R8, [R1+0x2f0] ;  /* 0x0002f00001087983 */ /* 0x000f280000300a00 */
[----:B------:R-:W4:Y:S01]  /*20270*/  LDL.LU.64 R10, [R1+0x2f8] ;  /* 0x0002f800010a7983 */ /* 0x000f220000300a00 */
[----:B---3--:R-:W-:-:S15]  /*20280*/  HMMA.16816.F32.BF16 R40, R44, R32, R40 ;  /* 0x000000202c28723c */ /* 0x008fde0000041828 */
[----:B------:R-:W-:-:S04]  /*20290*/  NOP ;  /* 0x0000000000007918 */ /* 0x000fc80000000000 */
[----:B------:R0:W-:Y:S04]  /*202a0*/  STL.64 [R1+0x330], R40 ;  /* 0x0003302801007387 */ /* 0x0001e80000100a00 */
[----:B------:R1:W-:Y:S04]  /*202b0*/  STL.64 [R1+0x338], R42 ;  /* 0x0003382a01007387 */ /* 0x0003e80000100a00 */
[----:B0-----:R-:W3:Y:S01]  /*202c0*/  LDL.LU.64 R40, [R1+0x1a98] ;  /* 0x001a980001287983 */ /* 0x001ee20000300a00 */
[----:B--2---:R-:W-:Y:S01]  /*202d0*/  HMMA.16816.F32.BF16 R56, R44, R52, R56 ;  /* 0x000000342c38723c */ /* 0x004fe20000041838 */
[----:B------:R-:W-:-:S02]  /*202e0*/  IMAD.MOV.U32 R51, RZ, RZ, R32 ;  /* 0x000000ffff337224 */ /* 0x000fc400078e0020 */
[----:B------:R-:W-:Y:S01]  /*202f0*/  IMAD.MOV.U32 R50, RZ, RZ, R33 ;  /* 0x000000ffff327224 */ /* 0x000fe200078e0021 */
[----:B------:R-:W2:Y:S04]  /*20300*/  LDL.LU.64 R34, [R1+0x1a90] ;  /* 0x001a900001227983 */ /* 0x000ea80000300a00 */
[----:B------:R-:W2:Y:S01]  /*20310*/  LDL.LU.64 R32, [R1+0x1a88] ;  /* 0x001a880001207983 */ /* 0x000ea20000300a00 */
[----:B---3--:R-:W-:-:S15]  /*20320*/  HMMA.16816.F32.BF16 R4, R44, R40, R4 ;  /* 0x000000282c04723c */ /* 0x008fde0000041804 */
[----:B------:R-:W-:-:S04]  /*20330*/  NOP ;  /* 0x0000000000007918 */ /* 0x000fc80000000000 */
[----:B------:R0:W-:Y:S04]  /*20340*/  STL.64 [R1+0x320], R4 ;  /* 0x0003200401007387 */ /* 0x0001e80000100a00 */
[----:B------:R3:W-:Y:S04]  /*20350*/  STL.64 [R1+0x328], R6 ;  /* 0x0003280601007387 */ /* 0x0007e80000100a00 */
[----:B-1----:R-:W2:Y:S01]  /*20360*/  LDL.LU.64 R42, [R1+0x1a80] ;  /* 0x001a8000012a7983 */ /* 0x002ea20000300a00 */
[----:B0-----:R-:W-:Y:S02]  /*20370*/  IMAD.MOV.U32 R5, RZ, RZ, R40 ;  /* 0x000000ffff057224 */ /* 0x001fe400078e0028 */
[----:B------:R-:W-:-:S02]  /*20380*/  IMAD.MOV.U32 R4, RZ, RZ, R41 ;  /* 0x000000ffff047224 */ /* 0x000fc400078e0029 */
[----:B------:R-:W2:Y:S04]  /*20390*/  LDL.LU.64 R40, [R1+0x1a78] ;  /* 0x001a780001287983 */ /* 0x000ea80000300a00 */
[----:B------:R-:W-:Y:S04]  /*203a0*/  STL.64 [R1+0x310], R56 ;  /* 0x0003103801007387 */ /* 0x000fe80000100a00 */
[----:B------:R0:W-:Y:S01]  /*203b0*/  STL.64 [R1+0x318], R58 ;  /* 0x0003183a01007387 */ /* 0x0001e20000100a00 */
[----:B---3--:R-:W-:-:S03]  /*203c0*/  IMAD.MOV.U32 R7, RZ, RZ, R52 ;  /* 0x000000ffff077224 */ /* 0x008fc600078e0034 */
[----:B0-----:R-:W3:Y:S04]  /*203d0*/  LDL.LU.64 R58, [R1+0x1a70] ;  /* 0x001a7000013a7983 */ /* 0x001ee80000300a00 */
[----:B------:R-:W4:Y:S01]  /*203e0*/  LDL.LU.64 R56, [R1+0x1a68] ;  /* 0x001a680001387983 */ /* 0x000f220000300a00 */
[----:B------:R-:W-:Y:S02]  /*203f0*/  IMAD.MOV.U32 R6, RZ, RZ, R53 ;  /* 0x000000ffff067224 */ /* 0x000fe400078e0035 */
[----:B------:R-:W-:Y:S01]  /*20400*/  HMMA.16816.F32.BF16 R52, R44, R48, R36 ;  /* 0x000000302c34723c */ /* 0x000fe20000041824 */
[----:B------:R-:W2:Y:S04]  /*20410*/  LDL.LU.64 R36, [R1+0x2e0] ;  /* 0x0002e00001247983 */ /* 0x000ea80000300a00 */
[----:B------:R-:W2:-:S14]  /*20420*/  LDL.LU.64 R38, [R1+0x2e8] ;  /* 0x0002e80001267983 */ /* 0x000e9c0000300a00 */
[----:B------:R-:W-:Y:S04]  /*20430*/  STL.64 [R1+0x300], R52 ;  /* 0x0003003401007387 */ /* 0x000fe80000100a00 */
[----:B------:R-:W-:Y:S04]  /*20440*/  STL.64 [R1+0x308], R54 ;  /* 0x0003083601007387 */ /* 0x000fe80000100a00 */
[----:B------:R0:W-:Y:S02]  /*20450*/  STL.64 [R1+0x19d0], R48 ;  /* 0x0019d03001007387 */ /* 0x0001e40000100a00 */
[----:B0-----:R-:W-:-:S02]  /*20460*/  IMAD.MOV.U32 R48, RZ, RZ, R7 ;  /* 0x000000ffff307224 */ /* 0x001fc400078e0007 */
[----:B------:R-:W-:-:S05]  /*20470*/  IMAD.MOV.U32 R49, RZ, RZ, R6 ;  /* 0x000000ffff317224 */ /* 0x000fca00078e0006 */
[----:B------:R0:W-:Y:S02]  /*20480*/  STL.64 [R1+0x19e8], R48 ;  /* 0x0019e83001007387 */ /* 0x0001e40000100a00 */
[----:B0-----:R-:W-:Y:S02]  /*20490*/  IMAD.MOV.U32 R48, RZ, RZ, R5 ;  /* 0x000000ffff307224 */ /* 0x001fe400078e0005 */
[----:B------:R-:W-:Y:S01]  /*204a0*/  IMAD.MOV.U32 R49, RZ, RZ, R4 ;  /* 0x000000ffff317224 */ /* 0x000fe200078e0004 */
[C---:B----4-:R-:W-:Y:S08]  /*204b0*/  HMMA.16816.F32.BF16 R8, R44.reuse, R56, R8 ;  /* 0x000000382c08723c */ /* 0x050ff00000041808 */
[----:B--2---:R-:W-:Y:S11]  /*204c0*/  HMMA.16816.F32.BF16 R36, R44, R40, R36 ;  /* 0x000000282c24723c */ /* 0x004ff60000041824 */
[----:B------:R0:W-:Y:S04]  /*204d0*/  STL.64 [R1+0x2f0], R8 ;  /* 0x0002f00801007387 */ /* 0x0001e80000100a00 */
[----:B------:R1:W-:Y:S04]  /*204e0*/  STL.64 [R1+0x2f8], R10 ;  /* 0x0002f80a01007387 */ /* 0x0003e80000100a00 */
[----:B------:R-:W2:Y:S04]  /*204f0*/  LDL.LU.64 R52, [R1+0x2b0] ;  /* 0x0002b00001347983 */ /* 0x000ea80000300a00 */
[----:B------:R-:W2:Y:S04]  /*20500*/  LDL.LU.64 R54, [R1+0x2b8] ;  /* 0x0002b80001367983 */ /* 0x000ea80000300a00 */
[----:B0-----:R-:W4:Y:S04]  /*20510*/  LDL.LU.64 R8, [R1+0x2a0] ;  /* 0x0002a00001087983 */ /* 0x001f280000300a00 */
[----:B-1----:R-:W4:Y:S04]  /*20520*/  LDL.LU.64 R10, [R1+0x2a8] ;  /* 0x0002a800010a7983 */ /* 0x002f280000300a00 */
[----:B------:R-:W2:Y:S04]  /*20530*/  LDL.LU.64 R4, [R1+0x290] ;  /* 0x0002900001047983 */ /* 0x000ea80000300a00 */
[----:B------:R-:W2:Y:S04]  /*20540*/  LDL.LU.64 R6, [R1+0x298] ;  /* 0x0002980001067983 */ /* 0x000ea80000300a00 */
[----:B------:R0:W-:Y:S04]  /*20550*/  STL.64 [R1+0x1a00], R48 ;  /* 0x001a003001007387 */ /* 0x0001e80000100a00 */
[----:B---3--:R-:W-:Y:S04]  /*20560*/  STL.64 [R1+0x19e0], R58 ;  /* 0x0019e03a01007387 */ /* 0x008fe80000100a00 */
[----:B------:R1:W-:Y:S01]  /*20570*/  STL.64 [R1+0x19d8], R56 ;  /* 0x0019d83801007387 */ /* 0x0003e20000100a00 */
[----:B0-----:R-:W-:-:S02]  /*20580*/  IMAD.MOV.U32 R48, RZ, RZ, R51 ;  /* 0x000000ffff307224 */ /* 0x001fc400078e0033 */
[----:B------:R-:W-:Y:S01]  /*20590*/  IMAD.MOV.U32 R49, RZ, RZ, R50 ;  /* 0x000000ffff317224 */ /* 0x000fe200078e0032 */
[----:B-1----:R-:W3:Y:S04]  /*205a0*/  LDL.LU.64 R56, [R1+0x2c0] ;  /* 0x0002c00001387983 */ /* 0x002ee80000300a00 */
[----:B------:R-:W3:Y:S04]  /*205b0*/  LDL.LU.64 R58, [R1+0x2c8] ;  /* 0x0002c800013a7983 */ /* 0x000ee80000300a00 */
[----:B------:R-:W-:Y:S04]  /*205c0*/  STL.64 [R1+0x2e0], R36 ;  /* 0x0002e02401007387 */ /* 0x000fe80000100a00 */
[----:B------:R0:W-:Y:S04]  /*205d0*/  STL.64 [R1+0x2e8], R38 ;  /* 0x0002e82601007387 */ /* 0x0001e80000100a00 */
[----:B0-----:R-:W3:Y:S04]  /*205e0*/  LDL.LU.64 R38, [R1+0x1a60] ;  /* 0x001a600001267983 */ /* 0x001ee80000300a00 */
[----:B------:R-:W3:Y:S04]  /*205f0*/  LDL.LU.64 R36, [R1+0x1a58] ;  /* 0x001a580001247983 */ /* 0x000ee80000300a00 */
[----:B------:R0:W-:Y:S04]  /*20600*/  STL.64 [R1+0x1a18], R48 ;  /* 0x001a183001007387 */ /* 0x0001e80000100a00 */
[----:B0-----:R-:W3:Y:S04]  /*20610*/  LDL.LU.64 R48, [R1+0x2d0] ;  /* 0x0002d00001307983 */ /* 0x001ee80000300a00 */
[----:B------:R-:W3:Y:S04]  /*20620*/  LDL.LU.64 R50, [R1+0x2d8] ;  /* 0x0002d80001327983 */ /* 0x000ee80000300a00 */
[----:B------:R-:W-:Y:S04]  /*20630*/  STL.64 [R1+0x19f8], R42 ;  /* 0x0019f82a01007387 */ /* 0x000fe80000100a00 */
[----:B------:R3:W-:Y:S01]  /*20640*/  STL.64 [R1+0x19f0], R40 ;  /* 0x0019f02801007387 */ /* 0x0007e20000100a00 */
[C---:B----4-:R-:W-:Y:S08]  /*20650*/  HMMA.16816.F32.BF16 R8, R44.reuse, R24, R8 ;  /* 0x000000182c08723c */ /* 0x050ff00000041808 */
[C---:B--2---:R-:W-:Y:S08]  /*20660*/  HMMA.16816.F32.BF16 R4, R44.reuse, R20, R4 ;  /* 0x000000142c04723c */ /* 0x044ff00000041804 */
[C---:B---3--:R-:W-:Y:S01]  /*20670*/  HMMA.16816.F32.BF16 R40, R44.reuse, R36, R48 ;  /* 0x000000242c28723c */ /* 0x048fe20000041830 */
[----:B------:R-:W-:Y:S04]  /*20680*/  STL.64 [R1+0x1a10], R38 ;  /* 0x001a102601007387 */ /* 0x000fe80000100a00 */
[----:B------:R0:W-:Y:S03]  /*20690*/  STL.64 [R1+0x1a08], R36 ;  /* 0x001a082401007387 */ /* 0x0001e60000100a00 */
[C---:B0-----:R-:W-:Y:S11]  /*206a0*/  HMMA.16816.F32.BF16 R36, R44.reuse, R28, R52 ;  /* 0x0000001c2c24723c */ /* 0x041ff60000041834 */
[----:B------:R-:W-:Y:S04]  /*206b0*/  STL.64 [R1+0x2d0], R40 ;  /* 0x0002d02801007387 */ /* 0x000fe80000100a00 */
[----:B------:R0:W-:Y:S02]  /*206c0*/  STL.64 [R1+0x2d8], R42 ;  /* 0x0002d82a01007387 */ /* 0x0001e40000100a00 */
[----:B0-----:R-:W-:-:S15]  /*206d0*/  HMMA.16816.F32.BF16 R40, R44, R32, R56 ;  /* 0x000000202c28723c */ /* 0x001fde0000041838 */
[----:B------:R-:W-:-:S04]  /*206e0*/  NOP ;  /* 0x0000000000007918 */ /* 0x000fc80000000000 */
[----:B------:R-:W-:Y:S04]  /*206f0*/  STL.64 [R1+0x2c0], R40 ;  /* 0x0002c02801007387 */ /* 0x000fe80000100a00 */
[----:B------:R-:W-:Y:S04]  /*20700*/  STL.64 [R1+0x2c8], R42 ;  /* 0x0002c82a01007387 */ /* 0x000fe80000100a00 */
        /* <DEDUP_REMOVED lines=12> */
[----:B------:R-:W4:Y:S04]  /*207d0*/  LDL.LU.64 R52, [R1+0x240] ;  /* 0x0002400001347983 */ /* 0x000f280000300a00 */
[----:B------:R-:W4:Y:S04]  /*207e0*/  LDL.LU.64 R54, [R1+0x248] ;  /* 0x0002480001367983 */ /* 0x000f280000300a00 */
[----:B------:R-:W3:Y:S04]  /*207f0*/  LDL.LU.64 R48, [R1+0x440] ;  /* 0x0004400001307983 */ /* 0x000ee80000300a00 */
        /* <DEDUP_REMOVED lines=9> */
[----:B------:R-:W-:Y:S04]  /*20890*/  STL.64 [R1+0x19a8], R22 ;  /* 0x0019a81601007387 */ /* 0x000fe80000100a00 */
[----:B------:R0:W-:Y:S04]  /*208a0*/  STL.64 [R1+0x19a0], R20 ;  /* 0x0019a01401007387 */ /* 0x0001e80000100a00 */
[----:B0-----:R-:W3:Y:S04]  /*208b0*/  LDL.LU.64 R20, [R1+0x280] ;  /* 0x0002800001147983 */ /* 0x001ee80000300a00 */
[----:B------:R-:W3:Y:S01]  /*208c0*/  LDL.LU.64 R22, [R1+0x288] ;  /* 0x0002880001167983 */ /* 0x000ee20000300a00 */
[C---:B--2---:R-:W-:Y:S08]  /*208d0*/  HMMA.16816.F32.BF16 R8, R44.reuse, R12, R8 ;  /* 0x0000000c2c08723c */ /* 0x044ff00000041808 */
[----:B---3--:R-:W-:-:S15]  /*208e0*/  HMMA.16816.F32.BF16 R20, R44, R16, R20 ;  /* 0x000000102c14723c */ /* 0x008fde0000041814 */
[----:B------:R-:W-:-:S04]  /*208f0*/  NOP ;  /* 0x0000000000007918 */ /* 0x000fc80000000000 */
[----:B------:R0:W-:Y:S04]  /*20900*/  STL.64 [R1+0x280], R20 ;  /* 0x0002801401007387 */ /* 0x0001e80000100a00 */
[----:B------:R1:W-:Y:S04]  /*20910*/  STL.64 [R1+0x288], R22 ;  /* 0x0002881601007387 */ /* 0x0003e80000100a00 */
[----:B0-----:R-:W2:Y:S04]  /*20920*/  LDL.LU.64 R20, [R1+0x3e0] ;  /* 0x0003e00001147983 */ /* 0x001ea80000300a00 */
[----:B-1----:R-:W2:Y:S04]  /*20930*/  LDL.LU.64 R22, [R1+0x3e8] ;  /* 0x0003e80001167983 */ /* 0x002ea80000300a00 */
[----:B------:R-:W-:Y:S04]  /*20940*/  STL.64 [R1+0x1998], R18 ;  /* 0x0019981201007387 */ /* 0x000fe80000100a00 */
[----:B------:R0:W-:Y:S02]  /*20950*/  STL.64 [R1+0x1990], R16 ;  /* 0x0019901001007387 */ /* 0x0001e40000100a00 */
[----:B0-----:R-:W-:-:S02]  /*20960*/  IMAD.MOV.U32 R16, RZ, RZ, R31 ;  /* 0x000000ffff107224 */ /* 0x001fc400078e001f */
[----:B------:R-:W-:Y:S01]  /*20970*/  IMAD.MOV.U32 R17, RZ, RZ, R30 ;  /* 0x000000ffff117224 */ /* 0x000fe200078e001e */
[----:B------:R-:W3:Y:S04]  /*20980*/  LDL.LU R31, [R1+0x1a54] ;  /* 0x001a5400011f7983 */ /* 0x000ee80000300800 */
[----:B------:R-:W2:Y:S04]  /*20990*/  LDL.LU R30, [R1+0x1a50] ;  /* 0x001a5000011e7983 */ /* 0x000ea80000300800 */
        /* <DEDUP_REMOVED lines=9> */
[----:B------:R-:W4:Y:S02]  /*20a30*/  LDL.LU.64 R4, [R1+0x1a30] ;  /* 0x001a300001047983 */ /* 0x000f240000300a00 */
[----:B----4-:R-:W-:Y:S02]  /*20a40*/  HMMA.16816.F32.BF16 R44, R44, R4, R52 ;  /* 0x000000042c2c723c */ /* 0x010fe40000041834 */
[----:B------:R-:W4:Y:S04]  /*20a50*/  LDL.LU.64 R54, [R1+0x1a28] ;  /* 0x001a280001367983 */ /* 0x000f280000300a00 */
[----:B------:R-:W4:-:S13]  /*20a60*/  LDL.LU.64 R52, [R1+0x1a20] ;  /* 0x001a200001347983 */ /* 0x000f1a0000300a00 */
[----:B------:R0:W-:Y:S04]  /*20a70*/  STL.64 [R1+0x240], R44 ;  /* 0x0002402c01007387 */ /* 0x0001e80000100a00 */
[----:B------:R1:W-:Y:S04]  /*20a80*/  STL.64 [R1+0x248], R46 ;  /* 0x0002482e01007387 */ /* 0x0003e80000100a00 */
[----:B0-----:R-:W2:Y:S04]  /*20a90*/  LDL.LU.64 R44, [R1+0x400] ;  /* 0x00040000012c7983 */ /* 0x001ea80000300a00 */
[----:B-1----:R-:W2:Y:S01]  /*20aa0*/  LDL.LU.64 R46, [R1+0x408] ;  /* 0x00040800012e7983 */ /* 0x002ea20000300a00 */
[----:B----4-:R-:W-:Y:S03]  /*20ab0*/  HMMA.16816.F32.BF16 R16, R52, R16, R48 ;  /* 0x000000103410723c */ /* 0x010fe60000041830 */
[----:B------:R-:W4:-:S15]  /*20ac0*/  LDL.LU.64 R48, [R1+0x1a18] ;  /* 0x001a180001307983 */ /* 0x000f1e0000300a00 */
[----:B------:R-:W-:Y:S01]  /*20ad0*/  NOP ;  /* 0x0000000000007918 */ /* 0x000fe20000000000 */
[----:B------:R0:W-:Y:S04]  /*20ae0*/  STL.64 [R1+0x440], R16 ;  /* 0x0004401001007387 */ /* 0x0001e80000100a00 */
[----:B------:R1:W-:Y:S04]  /*20af0*/  STL.64 [R1+0x448], R18 ;  /* 0x0004481201007387 */ /* 0x0003e80000100a00 */
[----:B0-----:R-:W2:Y:S04]  /*20b00*/  LDL.LU.64 R16, [R1+0x3d0] ;  /* 0x0003d00001107983 */ /* 0x001ea80000300a00 */
[----:B-1----:R-:W2:Y:S01]  /*20b10*/  LDL.LU.64 R18, [R1+0x3d8] ;  /* 0x0003d80001127983 */ /* 0x002ea20000300a00 */
[----:B----4-:R-:W-:Y:S03]  /*20b20*/  HMMA.16816.F32.BF16 R48, R52, R48, R36 ;  /* 0x000000303430723c */ /* 0x010fe60000041824 */
[----:B------:R-:W4:Y:S04]  /*20b30*/  LDL.LU.64 R38, [R1+0x1a10] ;  /* 0x001a100001267983 */ /* 0x000f280000300a00 */
        /* <DEDUP_REMOVED lines=11> */
[----:B------:R-:W3:Y:S04]  /*20bf0*/  LDL.LU.64 R58, [R1+0x19e0] ;  /* 0x0019e000013a7983 */ /* 0x000ee80000300a00 */
[----:B------:R-:W3:-:S13]  /*20c00*/  LDL.LU.64 R56, [R1+0x19d8] ;  /* 0x0019d80001387983 */ /* 0x000eda0000300a00 */
[----:B------:R0:W-:Y:S04]  /*20c10*/  STL.64 [R1+0x410], R48 ;  /* 0x0004103001007387 */ /* 0x0001e80000100a00 */
[----:B------:R-:W-:Y:S04]  /*20c20*/  STL.64 [R1+0x418], R50 ;  /* 0x0004183201007387 */ /* 0x000fe80000100a00 */
[----:B0-----:R-:W3:Y:S01]  /*20c30*/  LDL.LU.64 R48, [R1+0x19d0] ;  /* 0x0019d00001307983 */ /* 0x001ee20000300a00 */
[----:B--2---:R-:W-:Y:S01]  /*20c40*/  HMMA.16816.F32.BF16 R20, R52, R40, R20 ;  /* 0x000000283414723c */ /* 0x004fe20000041814 */
[----:B------:R-:W-:-:S02]  /*20c50*/  IMAD.MOV.U32 R40, RZ, RZ, R30 ;  /* 0x000000ffff287224 */ /* 0x000fc400078e001e */
[----:B----4-:R-:W-:-:S05]  /*20c60*/  IMAD.MOV.U32 R41, RZ, RZ, R38 ;  /* 0x000000ffff297224 */ /* 0x010fca00078e0026 */
[C---:B---3--:R-:W-:Y:S08]  /*20c70*/  HMMA.16816.F32.BF16 R24, R52.reuse, R56, R24 ;  /* 0x000000383418723c */ /* 0x048ff00000041818 */
[C---:B------:R-:W-:Y:S08]  /*20c80*/  HMMA.16816.F32.BF16 R44, R52.reuse, R48, R44 ;  /* 0x00000030342c723c */ /* 0x040ff0000004182c */
[----:B------:R-:W-:Y:S01]  /*20c90*/  HMMA.16816.F32.BF16 R16, R52, R36, R16 ;  /* 0x000000243410723c */ /* 0x000fe20000041810 */
[----:B------:R-:W-:Y:S10]  /*20ca0*/  LDSM.16.MT88.4 R48, [R0+UR5+0x1000] ;  /* 0x001000050030783b */ /* 0x000ff40008004200 */
[----:B------:R0:W-:Y:S04]  /*20cb0*/  STL.64 [R1+0x400], R44 ;  /* 0x0004002c01007387 */ /* 0x0001e80000100a00 */
[----:B------:R1:W-:Y:S04]  /*20cc0*/  STL.64 [R1+0x408], R46 ;  /* 0x0004082e01007387 */ /* 0x0003e80000100a00 */
[----:B0-----:R-:W2:Y:S04]  /*20cd0*/  LDL.LU.64 R44, [R1+0x3c0] ;  /* 0x0003c000012c7983 */ /* 0x001ea80000300a00 */
[----:B-1----:R-:W2:Y:S04]  /*20ce0*/  LDL.LU.64 R46, [R1+0x3c8] ;  /* 0x0003c800012e7983 */ /* 0x002ea80000300a00 */
[----:B------:R-:W-:Y:S04]  /*20cf0*/  STL.64 [R1+0x3f0], R24 ;  /* 0x0003f01801007387 */ /* 0x000fe80000100a00 */
[----:B------:R-:W-:Y:S04]  /*20d00*/  STL.64 [R1+0x3f8], R26 ;  /* 0x0003f81a01007387 */ /* 0x000fe80000100a00 */
[----:B------:R0:W-:Y:S04]  /*20d10*/  STL.64 [R1+0x1978], R58 ;  /* 0x0019783a01007387 */ /* 0x0001e80000100a00 */
[----:B0-----:R-:W3:Y:S04]  /*20d20*/  LDL.64 R58, [R1+0x48] ;  /* 0x00004800013a7983 */ /* 0x001ee80000100a00 */
[----:B------:R0:W-:Y:S04]  /*20d30*/  STL.64 [R1+0x1980], R42 ;  /* 0x0019802a01007387 */ /* 0x0001e80000100a00 */
[----:B------:R1:W-:Y:S04]  /*20d40*/  STL.64 [R1+0x3e0], R20 ;  /* 0x0003e01401007387 */ /* 0x0003e80000100a00 */
[----:B------:R4:W-:Y:S04]  /*20d50*/  STL.64 [R1+0x3e8], R22 ;  /* 0x0003e81601007387 */ /* 0x0009e80000100a00 */
[----:B------:R-:W3:Y:S04]  /*20d60*/  LDL.LU R30, [R1+0x19cc] ;  /* 0x0019cc00011e7983 */ /* 0x000ee80000300800 */
[----:B------:R-:W3:Y:S01]  /*20d70*/  LDL.LU R38, [R1+0x19c8] ;  /* 0x0019c80001267983 */ /* 0x000ee20000300800 */
[----:B0-----:R-:W-:-:S03]  /*20d80*/  IMAD.MOV.U32 R42, RZ, RZ, R39 ;  /* 0x000000ffff2a7224 */ /* 0x001fc600078e0027 */
[----:B------:R-:W3:Y:S01]  /*20d90*/  LDL.LU R39, [R1+0x19c4] ;  /* 0x0019c40001277983 */ /* 0x000ee20000300800 */
[----:B------:R-:W-:-:S03]  /*20da0*/  IMAD.MOV.U32 R43, RZ, RZ, R31 ;  /* 0x000000ffff2b7224 */ /* 0x000fc600078e001f */
[----:B------:R-:W3:Y:S04]  /*20db0*/  LDL.LU R31, [R1+0x19c0] ;  /* 0x0019c000011f7983 */ /* 0x000ee80000300800 */
[----:B------:R-:W3:Y:S04]  /*20dc0*/  LDL.LU.64 R24, [R1+0x3b0] ;  /* 0x0003b00001187983 */ /* 0x000ee80000300a00 */
[----:B------:R-:W3:Y:S04]  /*20dd0*/  LDL.LU.64 R26, [R1+0x3b8] ;  /* 0x0003b800011a7983 */ /* 0x000ee80000300a00 */
[----:B------:R0:W-:Y:S04]  /*20de0*/  STL.64 [R1+0x3d0], R16 ;  /* 0x0003d01001007387 */ /* 0x0001e80000100a00 */
[----:B------:R0:W-:Y:S04]  /*20df0*/  STL.64 [R1+0x3d8], R18 ;  /* 0x0003d81201007387 */ /* 0x0001e80000100a00 */
[----:B-1----:R-:W3:Y:S04]  /*20e00*/  LDL.LU.64 R20, [R1+0x3a0] ;  /* 0x0003a00001147983 */ /* 0x002ee80000300a00 */
[----:B----4-:R-:W4:Y:S04]  /*20e10*/  LDL.LU.64 R22, [R1+0x3a8] ;  /* 0x0003a80001167983 */ /* 0x010f280000300a00 */
[----:B0-----:R-:W4:Y:S04]  /*20e20*/  LDL.LU.64 R16, [R1+0x390] ;  /* 0x0003900001107983 */ /* 0x001f280000300a00 */
[----:B------:R-:W4:Y:S01]  /*20e30*/  LDL.LU.64 R18, [R1+0x398] ;  /* 0x0003980001127983 */ /* 0x000f220000300a00 */
[C---:B--2---:R-:W-:Y:S03]  /*20e40*/  HMMA.16816.F32.BF16 R44, R52.reuse, R32, R44 ;  /* 0x00000020342c723c */ /* 0x044fe6000004182c */
[----:B---3--:R0:W-:Y:S04]  /*20e50*/  STL.64 [R1+0x1948], R38 ;  /* 0x0019482601007387 */ /* 0x0081e80000100a00 */
[----:B------:R-:W2:Y:S04]  /*20e60*/  LDL.LU.64 R36, [R1+0x350] ;  /* 0x0003500001247983 */ /* 0x000ea80000300a00 */
[----:B0-----:R-:W2:Y:S08]  /*20e70*/  LDL.LU.64 R38, [R1+0x358] ;  /* 0x0003580001267983 */ /* 0x001eb00000300a00 */
[----:B------:R-:W-:Y:S04]  /*20e80*/  STL.64 [R1+0x3c0], R44 ;  /* 0x0003c02c01007387 */ /* 0x000fe80000100a00 */
[----:B------:R-:W-:Y:S04]  /*20e90*/  STL.64 [R1+0x3c8], R46 ;  /* 0x0003c82e01007387 */ /* 0x000fe80000100a00 */
[----:B------:R-:W0:Y:S01]  /*20ea0*/  LDSM.16.MT88.4 R44, [R0+UR5+0x1080] ;  /* 0x00108005002c783b */ /* 0x000e220008004200 */
[C---:B------:R-:W-:Y:S03]  /*20eb0*/  HMMA.16816.F32.BF16 R24, R52.reuse, R28, R24 ;  /* 0x0000001c3418723c */ /* 0x040fe60000041818 */
[----:B------:R1:W-:Y:S04]  /*20ec0*/  STL.64 [R1+0x1988], R34 ;  /* 0x0019882201007387 */ /* 0x0003e80000100a00 */
[----:B------:R-:W3:Y:S04]  /*20ed0*/  LDL.LU.64 R32, [R1+0x360] ;  /* 0x0003600001207983 */ /* 0x000ee80000300a00 */
[----:B-1----:R-:W3:Y:S04]  /*20ee0*/  LDL.LU.64 R34, [R1+0x368] ;  /* 0x0003680001227983 */ /* 0x002ee80000300a00 */
[----:B0-----:R-:W-:Y:S04]  /*20ef0*/  STL.64 [R1+0x18f8], R46 ;  /* 0x0018f82e01007387 */ /* 0x001fe80000100a00 */
[----:B------:R0:W-:Y:S04]  /*20f00*/  STL.64 [R1+0x18f0], R44 ;  /* 0x0018f02c01007387 */ /* 0x0001e80000100a00 */
[----:B0-----:R-:W2:Y:S04]  /*20f10*/  LDL.LU.64 R44, [R1+0x370] ;  /* 0x00037000012c7983 */ /* 0x001ea80000300a00 */
[----:B------:R-:W2:Y:S04]  /*20f20*/  LDL.LU.64 R46, [R1+0x378] ;  /* 0x00037800012e7983 */ /* 0x000ea80000300a00 */
[----:B------:R-:W-:Y:S04]  /*20f30*/  STL.64 [R1+0x3b0], R24 ;  /* 0x0003b01801007387 */ /* 0x000fe80000100a00 */
[----:B------:R0:W-:Y:S04]  /*20f40*/  STL.64 [R1+0x3b8], R26 ;  /* 0x0003b81a01007387 */ /* 0x0001e80000100a00 */
[----:B0-----:R-:W2:Y:S04]  /*20f50*/  LDL.LU.64 R26, [R1+0x19b8] ;  /* 0x0019b800011a7983 */ /* 0x001ea80000300a00 */
[----:B------:R-:W4:Y:S04]  /*20f60*/  LDL.LU.64 R24, [R1+0x19b0] ;  /* 0x0019b00001187983 */ /* 0x000f280000300a00 */
[----:B------:R0:W-:Y:S04]  /*20f70*/  STL.64 [R1+0x1910], R30 ;  /* 0x0019101e01007387 */ /* 0x0001e80000100a00 */
[----:B------:R-:W2:Y:S04]  /*20f80*/  LDL.LU.64 R28, [R1+0x380] ;  /* 0x00038000011c7983 */ /* 0x000ea80000300a00 */
[----:B0-----:R-:W2:Y:S01]  /*20f90*/  LDL.LU.64 R30, [R1+0x388] ;  /* 0x00038800011e7983 */ /* 0x001ea20000300a00 */
[----:B----4-:R-:W-:-:S15]  /*20fa0*/  HMMA.16816.F32.BF16 R20, R52, R24, R20 ;  /* 0x000000183414723c */ /* 0x010fde0000041814 */
[----:B------:R-:W-:-:S04]  /*20fb0*/  NOP ;  /* 0x0000000000007918 */ /* 0x000fc80000000000 */
[----:B------:R-:W-:Y:S04]  /*20fc0*/  STL.64 [R1+0x3a0], R20 ;  /* 0x0003a01401007387 */ /* 0x000fe80000100a00 */
[----:B------:R0:W-:Y:S04]  /*20fd0*/  STL.64 [R1+0x3a8], R22 ;  /* 0x0003a81601007387 */ /* 0x0001e80000100a00 */
[----:B0-----:R-:W4:Y:S04]  /*20fe0*/  LDL.LU.64 R22, [R1+0x19a8] ;  /* 0x0019a80001167983 */ /* 0x001f280000300a00 */
[----:B------:R-:W2:Y:S02]  /*20ff0*/  LDL.LU.64 R20, [R1+0x19a0] ;  /* 0x0019a00001147983 */ /* 0x000ea40000300a00 */
[----:B--2---:R-:W-:-:S15]  /*21000*/  HMMA.16816.F32.BF16 R16, R52, R20, R16 ;  /* 0x000000143410723c */ /* 0x004fde0000041810 */
[----:B------:R-:W-:-:S04]  /*21010*/  NOP ;  /* 0x0000000000007918 */ /* 0x000fc80000000000 */
[----:B------:R-:W-:Y:S04]  /*21020*/  STL.64 [R1+0x390], R16 ;  /* 0x0003901001007387 */ /* 0x000fe80000100a00 */
[----:B------:R0:W-:Y:S04]  /*21030*/  STL.64 [R1+0x398], R18 ;  /* 0x0003981201007387 */ /* 0x0001e80000100a00 */
[----:B0-----:R-:W2:Y:S04]  /*21040*/  LDL.LU.64 R18, [R1+0x1998] ;  /* 0x0019980001127983 */ /* 0x001ea80000300a00 */
[----:B------:R-:W2:Y:S01]  /*21050*/  LDL.LU.64 R16, [R1+0x1990] ;  /* 0x0019900001107983 */ /* 0x000ea20000300a00 */
[----:B------:R-:W-:Y:S01]  /*21060*/  HMMA.16816.F32.BF16 R44, R52, R12, R44 ;  /* 0x0000000c342c723c */ /* 0x000fe2000004182c */
[----:B------:R-:W-:-:S02]  /*21070*/  IMAD.MOV.U32 R13, RZ, RZ, R58 ;  /* 0x000000ffff0d7224 */ /* 0x000fc400078e003a */
[----:B------:R-:W-:-:S05]  /*21080*/  IMAD.MOV.U32 R12, RZ, RZ, R59 ;  /* 0x000000ffff0c7224 */ /* 0x000fca00078e003b */
[----:B--2---:R-:W-:-:S15]  /*21090*/  HMMA.16816.F32.BF16 R28, R52, R16, R28 ;  /* 0x00000010341c723c */ /* 0x004fde000004181c */
[----:B------:R-:W-:-:S04]  /*210a0*/  NOP ;  /* 0x0000000000007918 */ /* 0x000fc80000000000 */
[----:B------:R-:W-:Y:S04]  /*210b0*/  STL.64 [R1+0x380], R28 ;  /* 0x0003801c01007387 */ /* 0x000fe80000100a00 */
[----:B------:R3:W-:Y:S02]  /*210c0*/  STL.64 [R1+0x388], R30 ;  /* 0x0003881e01007387 */ /* 0x0007e40000100a00 */
[----:B---3--:R-:W-:-:S15]  /*210d0*/  HMMA.16816.F32.BF16 R28, R52, R8, R32 ;  /* 0x00000008341c723c */ /* 0x008fde0000041820 */
[----:B------:R-:W-:-:S04]  /*210e0*/  NOP ;  /* 0x0000000000007918 */ /* 0x000fc80000000000 */
[----:B------:R-:W-:Y:S04]  /*210f0*/  STL.64 [R1+0x360], R28 ;  /* 0x0003601c01007387 */ /* 0x000fe80000100a00 */
[----:B------:R-:W-:Y:S04]  /*21100*/  STL.64 [R1+0x370], R44 ;  /* 0x0003702c01007387 */ /* 0x000fe80000100a00 */
[----:B------:R-:W-:Y:S04]  /*21110*/  STL.64 [R1+0x378], R46 ;  /* 0x0003782e01007387 */ /* 0x000fe80000100a00 */
[----:B------:R0:W-:Y:S01]  /*21120*/  STL [R1+0x368], R30 ;  /* 0x0003681e01007387 */ /* 0x0001e20000100800 */
[----:B------:R-:W-:-:S03]  /*21130*/  IMAD.MOV.U32 R0, RZ, RZ, R31 ;  /* 0x000000ffff007224 */ /* 0x000fc600078e001f */
[----:B------:R-:W2:Y:S01]  /*21140*/  LDL.64 R34, [R1+0x38] ;  /* 0x0000380001227983 */ /* 0x000ea20000100a00 */
[----:B0-----:R-:W-:Y:S01]  /*21150*/  HMMA.16816.F32.BF16 R28, R52, R4, R36 ;  /* 0x00000004341c723c */ /* 0x001fe20000041824 */
[----:B------:R-:W-:Y:S02]  /*21160*/  IMAD.MOV.U32 R44, RZ, RZ, R61 ;  /* 0x000000ffff2c7224 */ /* 0x000fe400078e003d */
[----:B------:R-:W-:Y:S02]  /*21170*/  IMAD.MOV.U32 R45, RZ, RZ, R60 ;  /* 0x000000ffff2d7224 */ /* 0x000fe400078e003c */
[----:B------:R-:W-:Y:S02]  /*21180*/  IMAD.MOV.U32 R46, RZ, RZ, R3 ;  /* 0x000000ffff2e7224 */ /* 0x000fe400078e0003 */
[----:B------:R-:W-:-:S12]  /*21190*/  IMAD.MOV.U32 R47, RZ, RZ, R2 ;  /* 0x000000ffff2f7224 */ /* 0x000fd800078e0002 */
[----:B------:R-:W-:Y:S02]  /*211a0*/  IMAD.MOV.U32 R61, RZ, RZ, R28 ;  /* 0x000000ffff3d7224 */ /* 0x000fe400078e001c */
[----:B------:R-:W-:Y:S02]  /*211b0*/  IMAD.MOV.U32 R60, RZ, RZ, R29 ;  /* 0x000000ffff3c7224 */ /* 0x000fe400078e001d */
[----:B------:R-:W-:Y:S02]  /*211c0*/  IMAD.MOV.U32 R3, RZ, RZ, R30 ;  /* 0x000000ffff037224 */ /* 0x000fe400078e001e */
[----:B------:R-:W-:Y:S02]  /*211d0*/  IMAD.MOV.U32 R2, RZ, RZ, R31 ;  /* 0x000000ffff027224 */ /* 0x000fe400078e001f */
[----:B------:R-:W-:-:S15]  /*211e0*/  HMMA.16816.F32.BF16 R28, R48, R58, R40 ;  /* 0x0000003a301c723c */ /* 0x000fde0000041828 */
[----:B------:R-:W-:-:S04]  /*211f0*/  NOP ;  /* 0x0000000000007918 */ /* 0x000fc80000000000 */
[----:B------:R-:W-:Y:S04]  /*21200*/  STL.64 [R1+0x4b0], R28 ;  /* 0x0004b01c01007387 */ /* 0x000fe80000100a00 */
[----:B------:R0:W-:Y:S04]  /*21210*/  STL.64 [R1+0x4b8], R30 ;  /* 0x0004b81e01007387 */ /* 0x0001e80000100a00 */
[----:B------:R-:W3:Y:S04]  /*21220*/  LDL.LU R36, [R1+0x490] ;  /* 0x0004900001247983 */ /* 0x000ee80000300800 */
[----:B------:R-:W3:Y:S04]  /*21230*/  LDL.LU R37, [R1+0x494] ;  /* 0x0004940001257983 */ /* 0x000ee80000300800 */
[----:B------:R-:W3:Y:S04]  /*21240*/  LDL.LU R38, [R1+0x498] ;  /* 0x0004980001267983 */ /* 0x000ee80000300800 */
[----:B------:R-:W3:Y:S04]  /*21250*/  LDL.LU R39, [R1+0x49c] ;  /* 0x00049c0001277983 */ /* 0x000ee80000300800 */
[----:B------:R-:W3:Y:S04]  /*21260*/  LDL.64 R42, [R1+0x28] ;  /* 0x00002800012a7983 */ /* 0x000ee80000100a00 */
[----:B------:R-:W4:Y:S04]  /*21270*/  LDL.LU R52, [R1+0x470] ;  /* 0x0004700001347983 */ /* 0x000f280000300800 */
[----:B------:R-:W4:Y:S04]  /*21280*/  LDL.LU R53, [R1+0x474] ;  /* 0x0004740001357983 */ /* 0x000f280000300800 */
[----:B------:R-:W4:Y:S01]  /*21290*/  LDL.LU R54, [R1+0x478] ;  /* 0x0004780001367983 */ /* 0x000f220000300800 */
[----:B------:R-:W-:-:S03]  /*212a0*/  IMAD.MOV.U32 R17, RZ, RZ, R31 ;  /* 0x000000ffff117224 */ /* 0x000fc600078e001f */
[----:B------:R-:W4:Y:S04]  /*212b0*/  LDL.LU R55, [R1+0x47c] ;  /* 0x00047c0001377983 */ /* 0x000f280000300800 */
[----:B------:R-:W4:Y:S04]  /*212c0*/  LDL.64 R58, [R1+0x18] ;  /* 0x00001800013a7983 */ /* 0x000f280000100a00 */
[----:B0-----:R-:W4:Y:S04]  /*212d0*/  LDL.64 R30, [R1+0x8] ;  /* 0x00000800011e7983 */ /* 0x001f280000100a00 */
[----:B------:R-:W-:Y:S04]  /*212e0*/  STL.64 [R1+0x1930], R14 ;  /* 0x0019300e01007387 */ /* 0x000fe80000100a00 */
[----:B------:R0:W-:Y:S04]  /*212f0*/  STL.64 [R1+0x1928], R12 ;  /* 0x0019280c01007387 */ /* 0x0001e80000100a00 */
[----:B0-----:R-:W4:Y:S04]  /*21300*/  LDL.LU R12, [R1+0x480] ;  /* 0x00048000010c7983 */ /* 0x001f280000300800 */
[----:B------:R-:W4:Y:S04]  /*21310*/  LDL.LU R13, [R1+0x484] ;  /* 0x00048400010d7983 */ /* 0x000f280000300800 */
[----:B------:R-:W4:Y:S04]  /*21320*/  LDL.LU R14, [R1+0x488] ;  /* 0x00048800010e7983 */ /* 0x000f280000300800 */
[----:B------:R-:W4:Y:S01]  /*21330*/  LDL.LU R15, [R1+0x48c] ;  /* 0x00048c00010f7983 */ /* 0x000f220000300800 */
[----:B------:R-:W-:-:S05]  /*21340*/  IMAD.MOV.U32 R16, RZ, RZ, R29 ;  /* 0x000000ffff107224 */ /* 0x000fca00078e001d */
[----:B------:R0:W-:Y:S04]  /*21350*/  STL [R1+0x1434], R16 ;  /* 0x0014341001007387 */ /* 0x0001e80000100800 */
[----:B0-----:R-:W4:Y:S04]  /*21360*/  LDL R16, [R1+0x1280] ;  /* 0x0012800001107983 */ /* 0x001f280000100800 */
[----:B------:R-:W-:Y:S01]  /*21370*/  STL [R1+0x1430], R17 ;  /* 0x0014301101007387 */ /* 0x000fe20000100800 */
[----:B--2---:R-:W-:Y:S01]  /*21380*/  HMMA.16816.F32.BF16 R44, R48, R34, R44 ;  /* 0x00000022302c723c */ /* 0x004fe2000004182c */
[----:B------:R-:W-:-:S02]  /*21390*/  IMAD.MOV.U32 R5, RZ, RZ, R34 ;  /* 0x000000ffff057224 */ /* 0x000fc400078e0022 */
[----:B------:R-:W-:Y:S02]  /*213a0*/  IMAD.MOV.U32 R4, RZ, RZ, R35 ;  /* 0x000000ffff047224 */ /* 0x000fe400078e0023 */
[----:B------:R-:W2:-:S14]  /*213b0*/  LDL.LU.64 R34, [R1+0x1988] ;  /* 0x0019880001227983 */ /* 0x000e9c0000300a00 */
[----:B------:R0:W-:Y:S04]  /*213c0*/  STL.64 [R1+0x4a0], R44 ;  /* 0x0004a02c01007387 */ /* 0x0001e80000100a00 */
[----:B------:R1:W-:Y:S01]  /*213d0*/  STL.64 [R1+0x4a8], R46 ;  /* 0x0004a82e01007387 */ /* 0x0003e20000100a00 */
[----:B------:R-:W-:Y:S02]  /*213e0*/  IMAD.MOV.U32 R24, RZ, RZ, R44 ;  /* 0x000000ffff187224 */ /* 0x000fe400078e002c */
[----:B------:R-:W-:Y:S02]  /*213f0*/  IMAD.MOV.U32 R32, RZ, RZ, R45 ;  /* 0x000000ffff207224 */ /* 0x000fe400078e002d */
[----:B------:R-:W-:Y:S02]  /*21400*/  IMAD.MOV.U32 R25, RZ, RZ, R46 ;  /* 0x000000ffff197224 */ /* 0x000fe400078e002e */
[----:B------:R-:W-:Y:S01]  /*21410*/  IMAD.MOV.U32 R33, RZ, RZ, R47 ;  /* 0x000000ffff217224 */ /* 0x000fe200078e002f */
[----:B0-----:R-:W2:Y:S04]  /*21420*/  LDL.LU R44, [R1+0x460] ;  /* 0x00046000012c7983 */ /* 0x001ea80000300800 */
[----:B------:R-:W2:Y:S04]  /*21430*/  LDL.LU R45, [R1+0x464] ;  /* 0x00046400012d7983 */ /* 0x000ea80000300800 */
[----:B-1----:R-:W2:Y:S04]  /*21440*/  LDL.LU R46, [R1+0x468] ;  /* 0x00046800012e7983 */ /* 0x002ea80000300800 */
[----:B------:R-:W2:Y:S04]  /*21450*/  LDL.LU R47, [R1+0x46c] ;  /* 0x00046c00012f7983 */ /* 0x000ea80000300800 */
[----:B------:R-:W-:Y:S04]  /*21460*/  STL [R1+0x1444], R24 ;  /* 0x0014441801007387 */ /* 0x000fe80000100800 */
[----:B------:R-:W-:Y:S04]  /*21470*/  STL [R1+0x1440], R25 ;  /* 0x0014401901007387 */ /* 0x000fe80000100800 */
[----:B------:R-:W-:Y:S04]  /*21480*/  STL [R1+0x143c], R32 ;  /* 0x00143c2001007387 */ /* 0x000fe80000100800 */
[----:B------:R-:W-:Y:S01]  /*21490*/  STL [R1+0x1438], R33 ;  /* 0x0014382101007387 */ /* 0x000fe20000100800 */
[----:B---3--:R-:W-:Y:S01]  /*214a0*/  HMMA.16816.F32.BF16 R36, R48, R42, R36 ;  /* 0x0000002a3024723c */ /* 0x008fe20000041824 */
[----:B------:R-:W-:-:S02]  /*214b0*/  IMAD.MOV.U32 R9, RZ, RZ, R42 ;  /* 0x000000ffff097224 */ /* 0x000fc400078e002a */
[----:B------:R-:W-:Y:S02]  /*214c0*/  IMAD.MOV.U32 R8, RZ, RZ, R43 ;  /* 0x000000ffff087224 */ /* 0x000fe400078e002b */
[----:B------:R-:W3:Y:S01]  /*214d0*/  LDL.LU.64 R42, [R1+0x1980] ;  /* 0x00198000012a7983 */ /* 0x000ee20000300a00 */
[----:B----4-:R-:W-:Y:S02]  /*214e0*/  IMAD.MOV.U32 R20, RZ, RZ, R58 ;  /* 0x000000ffff147224 */ /* 0x010fe400078e003a */
[----:B------:R-:W-:-:S11]  /*214f0*/  IMAD.MOV.U32 R17, RZ, RZ, R59 ;  /* 0x000000ffff117224 */ /* 0x000fd600078e003b */
[----:B------:R0:W-:Y:S04]  /*21500*/  STL.64 [R1+0x490], R36 ;  /* 0x0004902401007387 */ /* 0x0001e80000100a00 */
[----:B------:R1:W-:Y:S01]  /*21510*/  STL.64 [R1+0x498], R38 ;  /* 0x0004982601007387 */ /* 0x0003e20000100a00 */
[----:B------:R-:W-:Y:S02]  /*21520*/  IMAD.MOV.U32 R40, RZ, RZ, R36 ;  /* 0x000000ffff287224 */ /* 0x000fe400078e0024 */
[----:B------:R-:W-:Y:S01]  /*21530*/  IMAD.MOV.U32 R41, RZ, RZ, R38 ;  /* 0x000000ffff297224 */ /* 0x000fe200078e0026 */
[----:B------:R-:W-:Y:S01]  /*21540*/  HMMA.16816.F32.BF16 R12, R48, R58, R12 ;  /* 0x0000003a300c723c */ /* 0x000fe2000004180c */
[----:B0-----:R-:W4:Y:S04]  /*21550*/  LDL.LU R36, [R1+0x5c0] ;  /* 0x0005c00001247983 */ /* 0x001f280000300800 */
[----:B------:R-:W4:Y:S04]  /*21560*/  LDL.LU R37, [R1+0x5c4] ;  /* 0x0005c40001257983 */ /* 0x000f280000300800 */
[----:B-1----:R-:W4:Y:S04]  /*21570*/  LDL.LU R38, [R1+0x5c8] ;  /* 0x0005c80001267983 */ /* 0x002f280000300800 */
[----:B------:R-:W4:Y:S04]  /*21580*/  LDL.LU R39, [R1+0x5cc] ;  /* 0x0005cc0001277983 */ /* 0x000f280000300800 */
[----:B------:R-:W-:Y:S04]  /*21590*/  STL [R1+0x144c], R40 ;  /* 0x00144c2801007387 */ /* 0x000fe80000100800 */
[----:B------:R-:W-:Y:S04]  /*215a0*/  STL [R1+0x1448], R41 ;  /* 0x0014482901007387 */ /* 0x000fe80000100800 */
[----:B------:R-:W2:Y:S04]  /*215b0*/  LDL.LU.64 R58, [R1+0x1978] ;  /* 0x00197800013a7983 */ /* 0x000ea80000300a00 */
[----:B------:R0:W-:Y:S04]  /*215c0*/  STL.64 [R1+0x480], R12 ;  /* 0x0004800c01007387 */ /* 0x0001e80000100a00 */
[----:B------:R2:W-:Y:S01]  /*215d0*/  STL.64 [R1+0x488], R14 ;  /* 0x0004880e01007387 */ /* 0x0005e20000100a00 */
[----:B------:R-:W-:-:S02]  /*215e0*/  IMAD.MOV.U32 R56, RZ, RZ, R12 ;  /* 0x000000ffff387224 */ /* 0x000fc400078e000c */
[----:B------:R-:W-:Y:S01]  /*215f0*/  IMAD.MOV.U32 R57, RZ, RZ, R14 ;  /* 0x000000ffff397224 */ /* 0x000fe200078e000e */
[----:B0-----:R-:W3:Y:S04]  /*21600*/  LDL.LU R12, [R1+0x5b0] ;  /* 0x0005b000010c7983 */ /* 0x001ee80000300800 */
[----:B------:R-:W3:Y:S01]  /*21610*/  LDL.LU R13, [R1+0x5b4] ;  /* 0x0005b400010d7983 */ /* 0x000ee20000300800 */
[----:B--2---:R-:W-:Y:S02]  /*21620*/  IMAD.MOV.U32 R14, RZ, RZ, R58 ;  /* 0x000000ffff0e7224 */ /* 0x004fe400078e003a */
[----:B------:R-:W-:Y:S01]  /*21630*/  IMAD.MOV.U32 R15, RZ, RZ, R59 ;  /* 0x000000ffff0f7224 */ /* 0x000fe200078e003b */
[----:B------:R-:W2:Y:S04]  /*21640*/  LDL.LU R58, [R1+0x1974] ;  /* 0x00197400013a7983 */ /* 0x000ea80000300800 */
[----:B------:R-:W2:Y:S01]  /*21650*/  LDL.LU R59, [R1+0x1970] ;  /* 0x00197000013b7983 */ /* 0x000ea20000300800 */
[----:B------:R-:W-:Y:S01]  /*21660*/  HMMA.16816.F32.BF16 R52, R48, R30, R52 ;  /* 0x0000001e3034723c */ /* 0x000fe20000041834 */
[----:B------:R-:W-:-:S15]  /*21670*/  IMAD.MOV.U32 R24, RZ, RZ, R30 ;  /* 0x000000ffff187224 */ /* 0x000fde00078e001e */
[----:B------:R-:W-:-:S03]  /*21680*/  NOP ;  /* 0x0000000000007918 */ /* 0x000fc60000000000 */
[----:B------:R-:W-:Y:S04]  /*21690*/  STL.64 [R1+0x470], R52 ;  /* 0x0004703401007387 */ /* 0x000fe80000100a00 */
[----:B------:R2:W-:Y:S04]  /*216a0*/  STL.64 [R1+0x478], R54 ;  /* 0x0004783601007387 */ /* 0x0005e80000100a00 */
[----:B------:R-:W3:Y:S04]  /*216b0*/  LDL.LU R28, [R1+0x5a0] ;  /* 0x0005a000011c7983 */ /* 0x000ee80000300800 */
[----:B------:R-:W3:Y:S01]  /*216c0*/  LDL.LU R29, [R1+0x5a4] ;  /* 0x0005a400011d7983 */ /* 0x000ee20000300800 */
[----:B------:R-:W-:-:S03]  /*216d0*/  IMAD.MOV.U32 R21, RZ, RZ, R31 ;  /* 0x000000ffff157224 */ /* 0x000fc600078e001f */
[----:B------:R-:W3:Y:S04]  /*216e0*/  LDL.LU R30, [R1+0x5a8] ;  /* 0x0005a800011e7983 */ /* 0x000ee80000300800 */
[----:B------:R-:W3:Y:S01]  /*216f0*/  LDL.LU R31, [R1+0x5ac] ;  /* 0x0005ac00011f7983 */ /* 0x000ee20000300800 */
[----:B--2---:R-:W-:Y:S03]  /*21700*/  HMMA.16816.F32.BF16 R52, R48, R58, R44 ;  /* 0x0000003a3034723c */ /* 0x004fe6000004182c */
[----:B------:R-:W2:-:S15]  /*21710*/  LDL.LU R44, [R1+0x590] ;  /* 0x00059000012c7983 */ /* 0x000e9e0000300800 */
[----:B------:R-:W-:Y:S01]  /*21720*/  NOP ;  /* 0x0000000000007918 */ /* 0x000fe20000000000 */
[----:B------:R-:W-:Y:S04]  /*21730*/  STL.64 [R1+0x460], R52 ;  /* 0x0004603401007387 */ /* 0x000fe80000100a00 */
[----:B------:R-:W-:Y:S04]  /*21740*/  STL.64 [R1+0x468], R54 ;  /* 0x0004683601007387 */ /* 0x000fe80000100a00 */
[----:B------:R-:W2:Y:S04]  /*21750*/  LDL.LU R45, [R1+0x594] ;  /* 0x00059400012d7983 */ /* 0x000ea80000300800 */
[----:B------:R-:W2:Y:S04]  /*21760*/  LDL.LU R46, [R1+0x598] ;  /* 0x00059800012e7983 */ /* 0x000ea80000300800 */
[----:B------:R-:W2:Y:S04]  /*21770*/  LDL.LU R47, [R1+0x59c] ;  /* 0x00059c00012f7983 */ /* 0x000ea80000300800 */
[----:B------:R-:W-:Y:S04]  /*21780*/  STL.64 [R1+0x1878], R58 ;  /* 0x0018783a01007387 */ /* 0x000fe80000100a00 */
[----:B------:R0:W-:Y:S04]  /*21790*/  STL.64 [R1+0x1870], R56 ;  /* 0x0018703801007387 */ /* 0x0001e80000100a00 */
[----:B------:R-:W1:Y:S01]  /*217a0*/  LDSM.16.MT88.4 R52, [R16+UR5+0x1000] ;  /* 0x001000051034783b */ /* 0x000e620008004200 */
[----:B0-----:R-:W-:-:S02]  /*217b0*/  IMAD.MOV.U32 R56, RZ, RZ, R7 ;  /* 0x000000ffff387224 */ /* 0x001fc400078e0007 */
[----:B------:R-:W-:Y:S01]  /*217c0*/  IMAD.MOV.U32 R57, RZ, RZ, R6 ;  /* 0x000000ffff397224 */ /* 0x000fe200078e0006 */
[----:B------:R-:W2:Y:S04]  /*217d0*/  LDL.LU R7, [R1+0x196c] ;  /* 0x00196c0001077983 */ /* 0x000ea80000300800 */
[----:B------:R-:W2:Y:S01]  /*217e0*/  LDL.LU R6, [R1+0x1968] ;  /* 0x0019680001067983 */ /* 0x000ea20000300800 */
[----:B---3--:R-:W-:Y:S02]  /*217f0*/  IMAD.MOV.U32 R58, RZ, RZ, R42 ;  /* 0x000000ffff3a7224 */ /* 0x008fe400078e002a */
[----:B------:R-:W-:Y:S01]  /*21800*/  IMAD.MOV.U32 R59, RZ, RZ, R43 ;  /* 0x000000ffff3b7224 */ /* 0x000fe200078e002b */
[----:B------:R-:W4:Y:S04]  /*21810*/  LDL.LU R42, [R1+0x1964] ;  /* 0x00196400012a7983 */ /* 0x000f280000300800 */
[----:B------:R-:W4:Y:S01]  /*21820*/  LDL.LU R43, [R1+0x1960] ;  /* 0x00196000012b7983 */ /* 0x000f220000300800 */
[----:B------:R-:W-:-:S02]  /*21830*/  IMAD.MOV.U32 R40, RZ, RZ, R19 ;  /* 0x000000ffff287224 */ /* 0x000fc400078e0013 */
[----:B------:R-:W-:Y:S01]  /*21840*/  IMAD.MOV.U32 R41, RZ, RZ, R18 ;  /* 0x000000ffff297224 */ /* 0x000fe200078e0012 */
[----:B-1----:R-:W-:Y:S04]  /*21850*/  STL.64 [R1+0x1840], R54 ;  /* 0x0018403601007387 */ /* 0x002fe80000100a00 */
[----:B------:R0:W-:Y:S02]  /*21860*/  STL.64 [R1+0x1838], R52 ;  /* 0x0018383401007387 */ /* 0x0001e40000100a00 */
[----:B0-----:R-:W-:Y:S02]  /*21870*/  IMAD.MOV.U32 R52, RZ, RZ, R27 ;  /* 0x000000ffff347224 */ /* 0x001fe400078e001b */
[----:B------:R-:W-:Y:S01]  /*21880*/  IMAD.MOV.U32 R53, RZ, RZ, R26 ;  /* 0x000000ffff357224 */ /* 0x000fe200078e001a */
[----:B------:R-:W3:Y:S04]  /*21890*/  LDL.LU R27, [R1+0x195c] ;  /* 0x00195c00011b7983 */ /* 0x000ee80000300800 */
[----:B------:R-:W2:Y:S01]  /*218a0*/  LDL.LU R26, [R1+0x1958] ;  /* 0x00195800011a7983 */ /* 0x000ea20000300800 */
[----:B------:R-:W-:-:S02]  /*218b0*/  IMAD.MOV.U32 R54, RZ, RZ, R23 ;  /* 0x000000ffff367224 */ /* 0x000fc400078e0017 */
[----:B------:R-:W-:Y:S01]  /*218c0*/  IMAD.MOV.U32 R55, RZ, RZ, R22 ;  /* 0x000000ffff377224 */ /* 0x000fe200078e0016 */
[----:B------:R-:W2:Y:S04]  /*218d0*/  LDL.LU R23, [R1+0x1954] ;  /* 0x0019540001177983 */ /* 0x000ea80000300800 */
[----:B------:R-:W2:Y:S01]  /*218e0*/  LDL.LU R22, [R1+0x1950] ;  /* 0x0019500001167983 */ /* 0x000ea20000300800 */
[----:B----4-:R-:W-:-:S15]  /*218f0*/  HMMA.16816.F32.BF16 R36, R48, R42, R36 ;  /* 0x0000002a3024723c */ /* 0x010fde0000041824 */
[----:B------:R-:W-:-:S04]  /*21900*/  NOP ;  /* 0x0000000000007918 */ /* 0x000fc80000000000 */
[----:B------:R-:W-:Y:S04]  /*21910*/  STL.64 [R1+0x5c0], R36 ;  /* 0x0005c02401007387 */ /* 0x000fe80000100a00 */
[----:B------:R0:W-:Y:S04]  /*21920*/  STL.64 [R1+0x5c8], R38 ;  /* 0x0005c82601007387 */ /* 0x0001e80000100a00 */
[----:B0-----:R-:W4:Y:S04]  /*21930*/  LDL.LU.64 R38, [R1+0x1948] ;  /* 0x0019480001267983 */ /* 0x001f280000300a00 */
[----:B------:R0:W-:Y:S04]  /*21940*/  STL.64 [R1+0x1880], R42 ;  /* 0x0018802a01007387 */ /* 0x0001e80000100a00 */
[----:B------:R-:W3:Y:S04]  /*21950*/  LDL.LU R19, [R1+0x1944] ;  /* 0x0019440001137983 */ /* 0x000ee80000300800 */
[----:B------:R-:W3:Y:S01]  /*21960*/  LDL.LU R18, [R1+0x1940] ;  /* 0x0019400001127983 */ /* 0x000ee20000300800 */
[----:B0-----:R-:W-:-:S02]  /*21970*/  IMAD.MOV.U32 R42, RZ, RZ, R34 ;  /* 0x000000ffff2a7224 */ /* 0x001fc400078e0022 */
[----:B------:R-:W-:Y:S01]  /*21980*/  IMAD.MOV.U32 R43, RZ, RZ, R35 ;  /* 0x000000ffff2b7224 */ /* 0x000fe200078e0023 */
[----:B------:R-:W3:Y:S04]  /*21990*/  LDL.LU R34, [R1+0x193c] ;  /* 0x00193c0001227983 */ /* 0x000ee80000300800 */
[----:B------:R-:W3:Y:S01]  /*219a0*/  LDL.LU R35, [R1+0x1938] ;  /* 0x0019380001237983 */ /* 0x000ee20000300800 */
[----:B--2---:R-:W-:Y:S02]  /*219b0*/  IMAD.MOV.U32 R36, RZ, RZ, R6 ;  /* 0x000000ffff247224 */ /* 0x004fe400078e0006 */
[----:B------:R-:W-:Y:S01]  /*219c0*/  IMAD.MOV.U32 R37, RZ, RZ, R7 ;  /* 0x000000ffff257224 */ /* 0x000fe200078e0007 */
[C---:B----4-:R-:W-:Y:S08]  /*219d0*/  HMMA.16816.F32.BF16 R12, R48.reuse, R38, R12 ;  /* 0x00000026300c723c */ /* 0x050ff0000004180c */
[----:B---3--:R-:W-:Y:S11]  /*219e0*/  HMMA.16816.F32.BF16 R28, R48, R34, R28 ;  /* 0x00000022301c723c */ /* 0x008ff6000004181c */
[----:B------:R-:W-:Y:S04]  /*219f0*/  STL.64 [R1+0x5b0], R12 ;  /* 0x0005b00c01007387 */ /* 0x000fe80000100a00 */
[----:B------:R0:W-:Y:S04]  /*21a00*/  STL.64 [R1+0x5b8], R14 ;  /* 0x0005b80e01007387 */ /* 0x0001e80000100a00 */
[----:B0-----:R-:W2:Y:S04]  /*21a10*/  LDL.LU.64 R14, [R1+0x1930] ;  /* 0x00193000010e7983 */ /* 0x001ea80000300a00 */
[----:B------:R-:W3:Y:S04]  /*21a20*/  LDL.LU.64 R12, [R1+0x1928] ;  /* 0x00192800010c7983 */ /* 0x000ee80000300a00 */
[----:B------:R0:W-:Y:S04]  /*21a30*/  STL.64 [R1+0x18c8], R38 ;  /* 0x0018c82601007387 */ /* 0x0001e80000100a00 */
[----:B------:R-:W4:Y:S04]  /*21a40*/  LDL.LU R6, [R1+0x1924] ;  /* 0x0019240001067983 */ /* 0x000f280000300800 */
[----:B------:R-:W4:Y:S01]  /*21a50*/  LDL.LU R7, [R1+0x1920] ;  /* 0x0019200001077983 */ /* 0x000f220000300800 */
[----:B0-----:R-:W-:-:S02]  /*21a60*/  IMAD.MOV.U32 R38, RZ, RZ, R10 ;  /* 0x000000ffff267224 */ /* 0x001fc400078e000a */
[----:B------:R-:W-:Y:S01]  /*21a70*/  IMAD.MOV.U32 R39, RZ, RZ, R11 ;  /* 0x000000ffff277224 */ /* 0x000fe200078e000b */
[----:B------:R-:W2:Y:S04]  /*21a80*/  LDL.LU R10, [R1+0x191c] ;  /* 0x00191c00010a7983 */ /* 0x000ea80000300800 */
[----:B------:R-:W2:Y:S04]  /*21a90*/  LDL.LU R11, [R1+0x1918] ;  /* 0x00191800010b7983 */ /* 0x000ea80000300800 */
[----:B------:R-:W-:Y:S04]  /*21aa0*/  STL.64 [R1+0x5a0], R28 ;  /* 0x0005a01c01007387 */ /* 0x000fe80000100a00 */
[----:B------:R0:W-:Y:S04]  /*21ab0*/  STL.64 [R1+0x5a8], R30 ;  /* 0x0005a81e01007387 */ /* 0x0001e80000100a00 */
[----:B0-----:R-:W2:Y:S04]  /*21ac0*/  LDL.LU.64 R30, [R1+0x1910] ;  /* 0x00191000011e7983 */ /* 0x001ea80000300a00 */
[----:B------:R0:W-:Y:S01]  /*21ad0*/  STL.64 [R1+0x1888], R34 ;  /* 0x0018882201007387 */ /* 0x0001e20000100a00 */
[----:B------:R-:W-:-:S02]  /*21ae0*/  IMAD.MOV.U32 R32, RZ, RZ, R22 ;  /* 0x000000ffff207224 */ /* 0x000fc400078e0016 */
[----:B------:R-:W-:Y:S01]  /*21af0*/  IMAD.MOV.U32 R33, RZ, RZ, R23 ;  /* 0x000000ffff217224 */ /* 0x000fe200078e0017 */
[----:B------:R-:W3:Y:S04]  /*21b00*/  LDL.LU R22, [R1+0x190c] ;  /* 0x00190c0001167983 */ /* 0x000ee80000300800 */
[----:B------:R-:W3:Y:S01]  /*21b10*/  LDL.LU R23, [R1+0x1908] ;  /* 0x0019080001177983 */ /* 0x000ee20000300800 */
[----:B0-----:R-:W-:Y:S02]  /*21b20*/  IMAD.MOV.U32 R34, RZ, RZ, R26 ;  /* 0x000000ffff227224 */ /* 0x001fe400078e001a */
[----:B------:R-:W-:Y:S01]  /*21b30*/  IMAD.MOV.U32 R35, RZ, RZ, R27 ;  /* 0x000000ffff237224 */ /* 0x000fe200078e001b */
[----:B------:R-:W3:Y:S04]  /*21b40*/  LDL.LU R26, [R1+0x1904] ;  /* 0x00190400011a7983 */ /* 0x000ee80000300800 */
[----:B------:R-:W3:Y:S01]  /*21b50*/  LDL.LU R27, [R1+0x1900] ;  /* 0x00190000011b7983 */ /* 0x000ee20000300800 */
[----:B------:R-:W-:-:S02]  /*21b60*/  IMAD.MOV.U32 R28, RZ, RZ, R18 ;  /* 0x000000ffff1c7224 */ /* 0x000fc400078e0012 */
[----:B------:R-:W-:Y:S01]  /*21b70*/  IMAD.MOV.U32 R29, RZ, RZ, R19 ;  /* 0x000000ffff1d7224 */ /* 0x000fe200078e0013 */
[----:B--2---:R-:W-:-:S15]  /*21b80*/  HMMA.16816.F32.BF16 R44, R48, R30, R44 ;  /* 0x0000001e302c723c */ /* 0x004fde000004182c */
[----:B------:R-:W-:-:S04]  /*21b90*/  NOP ;  /* 0x0000000000007918 */ /* 0x000fc80000000000 */
[----:B------:R-:W-:Y:S04]  /*21ba0*/  STL.64 [R1+0x590], R44 ;  /* 0x0005902c01007387 */ /* 0x000fe80000100a00 */
[----:B------:R0:W-:Y:S04]  /*21bb0*/  STL.64 [R1+0x598], R46 ;  /* 0x0005982e01007387 */ /* 0x0001e80000100a00 */
[----:B0-----:R-:W2:Y:S04]  /*21bc0*/  LDL.LU.64 R46, [R1+0x18f8] ;  /* 0x0018f800012e7983 */ /* 0x001ea80000300a00 */
[----:B------:R-:W2:Y:S04]  /*21bd0*/  LDL.LU.64 R44, [R1+0x18f0] ;  /* 0x0018f000012c7983 */ /* 0x000ea80000300a00 */
[----:B------:R0:W-:Y:S04]  /*21be0*/  STL.64 [R1+0x18d0], R30 ;  /* 0x0018d01e01007387 */ /* 0x0001e80000100a00 */
[----:B------:R-:W2:Y:S04]  /*21bf0*/  LDL.LU R18, [R1+0x18ec] ;  /* 0x0018ec0001127983 */ /* 0x000ea80000300800 */
[----:B------:R-:W2:Y:S01]  /*21c00*/  LDL.LU R19, [R1+0x18e8] ;  /* 0x0018e80001137983 */ /* 0x000ea20000300800 */
[----:B0-----:R-:W-:-:S02]  /*21c10*/  IMAD.MOV.U32 R30, RZ, RZ, R14 ;  /* 0x000000ffff1e7224 */ /* 0x001fc400078e000e */
[----:B------:R-:W-:Y:S01]  /*21c20*/  IMAD.MOV.U32 R31, RZ, RZ, R15 ;  /* 0x000000ffff1f7224 */ /* 0x000fe200078e000f */
[----:B------:R-:W4:Y:S04]  /*21c30*/  LDL.LU R14, [R1+0x18e4] ;  /* 0x0018e400010e7983 */ /* 0x000f280000300800 */
[----:B------:R-:W4:Y:S02]  /*21c40*/  LDL.LU R15, [R1+0x18e0] ;  /* 0x0018e000010f7983 */ /* 0x000f240000300800 */
[C---:B---3--:R-:W-:Y:S08]  /*21c50*/  HMMA.16816.F32.BF16 R28, R48.reuse, R26, R28 ;  /* 0x0000001a301c723c */ /* 0x048ff0000004181c */
[C---:B------:R-:W-:Y:S01]  /*21c60*/  HMMA.16816.F32.BF16 R32, R48.reuse, R22, R32 ;  /* 0x000000163020723c */ /* 0x040fe20000041820 */
[----:B------:R-:W-:Y:S10]  /*21c70*/  STL.64 [R1+0x1890], R26 ;  /* 0x0018901a01007387 */ /* 0x000ff40000100a00 */
[----:B------:R-:W-:Y:S04]  /*21c80*/  STL.64 [R1+0x580], R28 ;  /* 0x0005801c01007387 */ /* 0x000fe80000100a00 */
[----:B------:R-:W-:Y:S04]  /*21c90*/  STL.64 [R1+0x588], R30 ;  /* 0x0005881e01007387 */ /* 0x000fe80000100a00 */
[----:B------:R-:W-:Y:S04]  /*21ca0*/  STL.64 [R1+0x18d8], R22 ;  /* 0x0018d81601007387 */ /* 0x000fe80000100a00 */
[----:B------:R-:W-:Y:S04]  /*21cb0*/  STL.64 [R1+0x570], R32 ;  /* 0x0005702001007387 */ /* 0x000fe80000100a00 */
[----:B------:R0:W-:Y:S02]  /*21cc0*/  STL.64 [R1+0x578], R34 ;  /* 0x0005782201007387 */ /* 0x0001e40000100a00 */
[C---:B0-----:R-:W-:Y:S08]  /*21cd0*/  HMMA.16816.F32.BF16 R32, R48.reuse, R10, R52 ;  /* 0x0000000a3020723c */ /* 0x041ff00000041834 */
[C---:B--2---:R-:W-:Y:S01]  /*21ce0*/  HMMA.16816.F32.BF16 R28, R48.reuse, R18, R36 ;  /* 0x00000012301c723c */ /* 0x044fe20000041824 */
[----:B------:R-:W-:Y:S04]  /*21cf0*/  STL.64 [R1+0x18a0], R18 ;  /* 0x0018a01201007387 */ /* 0x000fe80000100a00 */
[----:B------:R-:W-:Y:S03]  /*21d00*/  STL [R1+0x1898], R16 ;  /* 0x0018981001007387 */ /* 0x000fe60000100800 */
[C---:B----4-:R-:W-:Y:S11]  /*21d10*/  HMMA.16816.F32.BF16 R36, R48.reuse, R14, R40 ;  /* 0x0000000e3024723c */ /* 0x050ff60000041828 */
[----:B------:R-:W-:Y:S04]  /*21d20*/  STL.64 [R1+0x560], R28 ;  /* 0x0005601c01007387 */ /* 0x000fe80000100a00 */
[----:B------:R0:W-:Y:S02]  /*21d30*/  STL.64 [R1+0x568], R30 ;  /* 0x0005681e01007387 */ /* 0x0001e40000100a00 */
[----:B0-----:R-:W-:Y:S02]  /*21d40*/  HMMA.16816.F32.BF16 R28, R48, R6, R56 ;  /* 0x00000006301c723c */ /* 0x001fe40000041838 */
[----:B------:R-:W-:Y:S04]  /*21d50*/  STL.64 [R1+0x550], R36 ;  /* 0x0005502401007387 */ /* 0x000fe80000100a00 */
[----:B------:R-:W-:Y:S04]  /*21d60*/  STL.64 [R1+0x558], R38 ;  /* 0x0005582601007387 */ /* 0x000fe80000100a00 */
[----:B------:R-:W2:Y:S04]  /*21d70*/  LDL.LU R52, [R1+0x1e0] ;  /* 0x0001e00001347983 */ /* 0x000ea80000300800 */
[----:B------:R-:W-:Y:S04]  /*21d80*/  STL.64 [R1+0x540], R32 ;  /* 0x0005402001007387 */ /* 0x000fe80000100a00 */
[----:B------:R0:W-:Y:S04]  /*21d90*/  STL.64 [R1+0x548], R34 ;  /* 0x0005482201007387 */ /* 0x0001e80000100a00 */
[----:B------:R-:W-:Y:S04]  /*21da0*/  STL.64 [R1+0x450], R28 ;  /* 0x0004501c01007387 */ /* 0x000fe80000100a00 */
[----:B------:R-:W-:Y:S04]  /*21db0*/  STL.64 [R1+0x458], R30 ;  /* 0x0004581e01007387 */ /* 0x000fe80000100a00 */
[----:B------:R-:W2:Y:S04]  /*21dc0*/  LDL.LU R53, [R1+0x1e4] ;  /* 0x0001e40001357983 */ /* 0x000ea80000300800 */
[----:B------:R-:W3:Y:S04]  /*21dd0*/  LDL.LU R54, [R1+0x1e8] ;  /* 0x0001e80001367983 */ /* 0x000ee80000300800 */
[----:B------:R-:W3:Y:S04]  /*21de0*/  LDL.LU R55, [R1+0x1ec] ;  /* 0x0001ec0001377983 */ /* 0x000ee80000300800 */
[----:B---3--:R-:W-:Y:S04]  /*21df0*/  STL.64 [R1+0x18b0], R54 ;  /* 0x0018b03601007387 */ /* 0x008fe80000100a00 */
[----:B--2---:R1:W-:Y:S04]  /*21e00*/  STL.64 [R1+0x18a8], R52 ;  /* 0x0018a83401007387 */ /* 0x0043e80000100a00 */
[----:B------:R-:W2:Y:S04]  /*21e10*/  LDL.LU R48, [R1+0x60] ;  /* 0x0000600001307983 */ /* 0x000ea80000300800 */
[----:B------:R-:W2:Y:S04]  /*21e20*/  LDL.LU R49, [R1+0x64] ;  /* 0x0000640001317983 */ /* 0x000ea80000300800 */
[----:B------:R-:W3:Y:S04]  /*21e30*/  LDL.LU R50, [R1+0x68] ;  /* 0x0000680001327983 */ /* 0x000ee80000300800 */
[----:B------:R-:W3:Y:S01]  /*21e40*/  LDL.LU R51, [R1+0x6c] ;  /* 0x00006c0001337983 */ /* 0x000ee20000300800 */
[----:B0-----:R-:W-:-:S02]  /*21e50*/  IMAD.MOV.U32 R34, RZ, RZ, R20 ;  /* 0x000000ffff227224 */ /* 0x001fc400078e0014 */
[----:B------:R-:W-:Y:S02]  /*21e60*/  IMAD.MOV.U32 R59, RZ, RZ, R21 ;  /* 0x000000ffff3b7224 */ /* 0x000fe400078e0015 */
[----:B------:R-:W-:Y:S02]  /*21e70*/  IMAD.MOV.U32 R58, RZ, RZ, R24 ;  /* 0x000000ffff3a7224 */ /* 0x000fe400078e0018 */
[----:B------:R-:W-:Y:S01]  /*21e80*/  IMAD.MOV.U32 R19, RZ, RZ, R8 ;  /* 0x000000ffff137224 */ /* 0x000fe200078e0008 */
[----:B---3--:R0:W-:Y:S04]  /*21e90*/  STL.64 [R1+0x18c0], R50 ;  /* 0x0018c03201007387 */ /* 0x0081e80000100a00 */
[----:B--2---:R-:W-:Y:S04]  /*21ea0*/  STL.64 [R1+0x18b8], R48 ;  /* 0x0018b83001007387 */ /* 0x004fe80000100a00 */
[----:B------:R-:W2:Y:S04]  /*21eb0*/  LDL.LU R20, [R1+0xb0] ;  /* 0x0000b00001147983 */ /* 0x000ea80000300800 */
[----:B------:R-:W2:Y:S04]  /*21ec0*/  LDL.LU R21, [R1+0xb4] ;  /* 0x0000b40001157983 */ /* 0x000ea80000300800 */
[----:B------:R-:W2:Y:S04]  /*21ed0*/  LDL.LU R22, [R1+0xb8] ;  /* 0x0000b80001167983 */ /* 0x000ea80000300800 */
[----:B------:R-:W2:Y:S04]  /*21ee0*/  LDL.LU R23, [R1+0xbc] ;  /* 0x0000bc0001177983 */ /* 0x000ea80000300800 */
[----:B------:R-:W3:Y:S04]  /*21ef0*/  LDL.LU R24, [R1+0x80] ;  /* 0x0000800001187983 */ /* 0x000ee80000300800 */
[----:B------:R-:W3:Y:S04]  /*21f00*/  LDL.LU R25, [R1+0x84] ;  /* 0x0000840001197983 */ /* 0x000ee80000300800 */
[----:B------:R-:W3:Y:S04]  /*21f10*/  LDL.LU R26, [R1+0x88] ;  /* 0x00008800011a7983 */ /* 0x000ee80000300800 */
[----:B------:R-:W3:Y:S04]  /*21f20*/  LDL.LU R27, [R1+0x8c] ;  /* 0x00008c00011b7983 */ /* 0x000ee80000300800 */
[----:B------:R-:W4:Y:S04]  /*21f30*/  LDL.LU R36, [R1+0xa0] ;  /* 0x0000a00001247983 */ /* 0x000f280000300800 */
[----:B------:R-:W4:Y:S04]  /*21f40*/  LDL.LU R37, [R1+0xa4] ;  /* 0x0000a40001257983 */ /* 0x000f280000300800 */
[----:B------:R-:W4:Y:S04]  /*21f50*/  LDL.LU R38, [R1+0xa8] ;  /* 0x0000a80001267983 */ /* 0x000f280000300800 */
[----:B------:R-:W4:Y:S04]  /*21f60*/  LDL.LU R39, [R1+0xac] ;  /* 0x0000ac0001277983 */ /* 0x000f280000300800 */
[----:B-1----:R-:W3:Y:S04]  /*21f70*/  LDL.LU R52, [R1+0x90] ;  /* 0x0000900001347983 */ /* 0x002ee80000300800 */
[----:B------:R-:W3:Y:S04]  /*21f80*/  LDL.LU R53, [R1+0x94] ;  /* 0x0000940001357983 */ /* 0x000ee80000300800 */
[----:B------:R-:W3:Y:S04]  /*21f90*/  LDL.LU R54, [R1+0x98] ;  /* 0x0000980001367983 */ /* 0x000ee80000300800 */
[----:B------:R-:W3:Y:S04]  /*21fa0*/  LDL.LU R55, [R1+0x9c] ;  /* 0x00009c0001377983 */ /* 0x000ee80000300800 */
[----:B------:R-:W3:Y:S04]  /*21fb0*/  LDL.LU R40, [R1+0x70] ;  /* 0x0000700001287983 */ /* 0x000ee80000300800 */
[----:B------:R-:W3:Y:S04]  /*21fc0*/  LDL.LU R41, [R1+0x74] ;  /* 0x0000740001297983 */ /* 0x000ee80000300800 */
[----:B------:R-:W3:Y:S04]  /*21fd0*/  LDL.LU R42, [R1+0x78] ;  /* 0x00007800012a7983 */ /* 0x000ee80000300800 */
[----:B------:R-:W3:Y:S01]  /*21fe0*/  LDL.LU R43, [R1+0x7c] ;  /* 0x00007c00012b7983 */ /* 0x000ee20000300800 */
[----:B0-----:R-:W-:-:S03]  /*21ff0*/  IMAD.MOV.U32 R51, RZ, RZ, R4 ;  /* 0x000000ffff337224 */ /* 0x001fc600078e0004 */
[----:B------:R0:W-:Y:S01]  /*22000*/  STL.64 [R1+0x1848], R6 ;  /* 0x0018480601007387 */ /* 0x0001e20000100a00 */
[----:B------:R-:W-:-:S03]  /*22010*/  IMAD.MOV.U32 R50, RZ, RZ, R5 ;  /* 0x000000ffff327224 */ /* 0x000fc600078e0005 */
[----:B------:R-:W3:Y:S04]  /*22020*/  LDL.LU R4, [R1+0x1f0] ;  /* 0x0001f00001047983 */ /* 0x000ee80000300800 */
[----:B------:R-:W3:Y:S04]  /*22030*/  LDL.LU R5, [R1+0x1f4] ;  /* 0x0001f40001057983 */ /* 0x000ee80000300800 */
[----:B0-----:R-:W3:Y:S04]  /*22040*/  LDL.LU R6, [R1+0x1f8] ;  /* 0x0001f80001067983 */ /* 0x001ee80000300800 */
[----:B------:R-:W3:Y:S04]  /*22050*/  LDL.LU R7, [R1+0x1fc] ;  /* 0x0001fc0001077983 */ /* 0x000ee80000300800 */
[----:B------:R-:W3:Y:S01]  /*22060*/  LDL R8, [R1+0x127c] ;  /* 0x00127c0001087983 */ /* 0x000ee20000100800 */
[----:B------:R-:W-:-:S02]  /*22070*/  IMAD.MOV.U32 R30, RZ, RZ, R13 ;  /* 0x000000ffff1e7224 */ /* 0x000fc400078e000d */
[----:B------:R-:W-:Y:S02]  /*22080*/  IMAD.MOV.U32 R31, RZ, RZ, R12 ;  /* 0x000000ffff1f7224 */ /* 0x000fe400078e000c */
[----:B------:R-:W-:Y:S01]  /*22090*/  IMAD.MOV.U32 R18, RZ, RZ, R9 ;  /* 0x000000ffff127224 */ /* 0x000fe200078e0009 */
[----:B------:R-:W-:Y:S01]  /*220a0*/  STL.64 [R1+0x1858], R10 ;  /* 0x0018580a01007387 */ /* 0x000fe20000100a00 */
[----:B------:R-:W-:-:S03]  /*220b0*/  IMAD.MOV.U32 R35, RZ, RZ, R17 ;  /* 0x000000ffff237224 */ /* 0x000fc600078e0011 */
[C---:B--2---:R-:W-:Y:S08]  /*220c0*/  HMMA.16816.F32.BF16 R28, R44.reuse, R30, R20 ;  /* 0x0000001e2c1c723c */ /* 0x044ff00000041814 */
[C---:B----4-:R-:W-:Y:S08]  /*220d0*/  HMMA.16816.F32.BF16 R48, R44.reuse, R50, R36 ;  /* 0x000000322c30723c */ /* 0x050ff00000041824 */
[C---:B---3--:R-:W-:Y:S08]  /*220e0*/  HMMA.16816.F32.BF16 R16, R44.reuse, R18, R52 ;  /* 0x000000122c10723c */ /* 0x048ff00000041834 */
[C---:B------:R-:W-:Y:S08]  /*220f0*/  HMMA.16816.F32.BF16 R32, R44.reuse, R34, R24 ;  /* 0x000000222c20723c */ /* 0x040ff00000041818 */
[----:B------:R-:W-:Y:S01]  /*22100*/  HMMA.16816.F32.BF16 R56, R44, R58, R40 ;  /* 0x0000003a2c38723c */ /* 0x000fe20000041828 */
[----:B------:R-:W-:-:S02]  /*22110*/  IMAD.MOV.U32 R13, RZ, RZ, R30 ;  /* 0x000000ffff0d7224 */ /* 0x000fc400078e001e */
[----:B------:R-:W-:Y:S02]  /*22120*/  IMAD.MOV.U32 R12, RZ, RZ, R28 ;  /* 0x000000ffff0c7224 */ /* 0x000fe400078e001c */
[----:B------:R-:W-:Y:S01]  /*22130*/  IMAD.MOV.U32 R21, RZ, RZ, R31 ;  /* 0x000000ffff157224 */ /* 0x000fe200078e001f */
[----:B------:R0:W-:Y:S04]  /*22140*/  STL [R1+0x1850], R8 ;  /* 0x0018500801007387 */ /* 0x0001e80000100800 */
[----:B0-----:R-:W2:Y:S04]  /*22150*/  LDL.LU R8, [R1+0x200] ;  /* 0x0002000001087983 */ /* 0x001ea80000300800 */
[----:B------:R-:W2:Y:S04]  /*22160*/  LDL.LU R9, [R1+0x204] ;  /* 0x0002040001097983 */ /* 0x000ea80000300800 */
[----:B------:R-:W2:Y:S04]  /*22170*/  LDL.LU R10, [R1+0x208] ;  /* 0x00020800010a7983 */ /* 0x000ea80000300800 */
[----:B------:R-:W2:Y:S04]  /*22180*/  LDL.LU R11, [R1+0x20c] ;  /* 0x00020c00010b7983 */ /* 0x000ea80000300800 */
[----:B------:R-:W3:Y:S04]  /*22190*/  LDL.LU.64 R22, [R1+0x18d8] ;  /* 0x0018d80001167983 */ /* 0x000ee80000300a00 */
[----:B------:R-:W-:Y:S04]  /*221a0*/  STL.64 [R1+0xa50], R28 ;  /* 0x000a501c01007387 */ /* 0x000fe80000100a00 */
[----:B------:R0:W-:Y:S01]  /*221b0*/  STL.64 [R1+0xa58], R30 ;  /* 0x000a581e01007387 */ /* 0x0001e20000100a00 */
[----:B------:R-:W-:-:S02]  /*221c0*/  IMAD.MOV.U32 R20, RZ, RZ, R29 ;  /* 0x000000ffff147224 */ /* 0x000fc400078e001d */
[----:B------:R-:W-:Y:S01]  /*221d0*/  IMAD.MOV.U32 R37, RZ, RZ, R51 ;  /* 0x000000ffff257224 */ /* 0x000fe200078e0033 */
[----:B0-----:R-:W2:Y:S04]  /*221e0*/  LDL.LU.64 R30, [R1+0x18d0] ;  /* 0x0018d000011e7983 */ /* 0x001ea80000300a00 */
[----:B------:R-:W-:Y:S04]  /*221f0*/  STL.64 [R1+0x1868], R14 ;  /* 0x0018680e01007387 */ /* 0x000fe80000100a00 */
[----:B------:R0:W-:Y:S01]  /*22200*/  STL.64 [R1+0x1860], R12 ;  /* 0x0018600c01007387 */ /* 0x0001e20000100a00 */
[----:B------:R-:W-:-:S02]  /*22210*/  IMAD.MOV.U32 R29, RZ, RZ, R50 ;  /* 0x000000ffff1d7224 */ /* 0x000fc400078e0032 */
[----:B------:R-:W-:Y:S02]  /*22220*/  IMAD.MOV.U32 R36, RZ, RZ, R49 ;  /* 0x000000ffff247224 */ /* 0x000fe400078e0031 */
[----:B------:R-:W-:Y:S01]  /*22230*/  IMAD.MOV.U32 R28, RZ, RZ, R48 ;  /* 0x000000ffff1c7224 */ /* 0x000fe200078e0030 */
[----:B0-----:R-:W4:Y:S04]  /*22240*/  LDL.LU R12, [R1+0x210] ;  /* 0x00021000010c7983 */ /* 0x001f280000300800 */
[----:B------:R-:W4:Y:S04]  /*22250*/  LDL.LU R13, [R1+0x214] ;  /* 0x00021400010d7983 */ /* 0x000f280000300800 */
[----:B------:R-:W4:Y:S04]  /*22260*/  LDL.LU R14, [R1+0x218] ;  /* 0x00021800010e7983 */ /* 0x000f280000300800 */
[----:B------:R-:W4:Y:S04]  /*22270*/  LDL.LU R15, [R1+0x21c] ;  /* 0x00021c00010f7983 */ /* 0x000f280000300800 */
[----:B------:R-:W2:Y:S04]  /*22280*/  LDL.LU.64 R38, [R1+0x18c8] ;  /* 0x0018c80001267983 */ /* 0x000ea80000300a00 */
[----:B------:R-:W-:Y:S04]  /*22290*/  STL.64 [R1+0xa30], R48 ;  /* 0x000a303001007387 */ /* 0x000fe80000100a00 */
[----:B------:R0:W-:Y:S04]  /*222a0*/  STL.64 [R1+0xa38], R50 ;  /* 0x000a383201007387 */ /* 0x0001e80000100a00 */
[----:B0-----:R-:W2:Y:S04]  /*222b0*/  LDL.LU.64 R50, [R1+0x18c0] ;  /* 0x0018c00001327983 */ /* 0x001ea80000300a00 */
[----:B------:R-:W2:Y:S04]  /*222c0*/  LDL.LU.64 R48, [R1+0x18b8] ;  /* 0x0018b80001307983 */ /* 0x000ea80000300a00 */
[----:B------:R-:W3:Y:S04]  /*222d0*/  LDL.LU.64 R54, [R1+0x18b0] ;  /* 0x0018b00001367983 */ /* 0x000ee80000300a00 */
[----:B------:R-:W3:Y:S04]  /*222e0*/  LDL.LU.64 R52, [R1+0x18a8] ;  /* 0x0018a80001347983 */ /* 0x000ee80000300a00 */
[----:B------:R-:W-:Y:S04]  /*222f0*/  STL.64 [R1+0xa10], R16 ;  /* 0x000a101001007387 */ /* 0x000fe80000100a00 */
[----:B------:R0:W-:Y:S04]  /*22300*/  STL.64 [R1+0xa18], R18 ;  /* 0x000a181201007387 */ /* 0x0001e80000100a00 */
[----:B0-----:R-:W2:Y:S04]  /*22310*/  LDL.LU.64 R18, [R1+0x18a0] ;  /* 0x0018a00001127983 */ /* 0x001ea80000300a00 */
[----:B------:R-:W2:Y:S04]  /*22320*/  LDL.LU R16, [R1+0x1898] ;  /* 0x0018980001107983 */ /* 0x000ea80000300800 */
[----:B------:R-:W2:Y:S04]  /*22330*/  LDL.LU.64 R26, [R1+0x1890] ;  /* 0x00189000011a7983 */ /* 0x000ea80000300a00 */
[----:B------:R-:W-:Y:S04]  /*22340*/  STL.64 [R1+0x9f0], R32 ;  /* 0x0009f02001007387 */ /* 0x000fe80000100a00 */
[----:B------:R0:W-:Y:S04]  /*22350*/  STL.64 [R1+0x9f8], R34 ;  /* 0x0009f82201007387 */ /* 0x0001e80000100a00 */
[----:B0-----:R-:W4:Y:S04]  /*22360*/  LDL.LU.64 R34, [R1+0x1888] ;  /* 0x0018880001227983 */ /* 0x001f280000300a00 */
[----:B------:R-:W2:Y:S04]  /*22370*/  LDL.LU.64 R42, [R1+0x1880] ;  /* 0x00188000012a7983 */ /* 0x000ea80000300a00 */
[----:B------:R-:W-:Y:S04]  /*22380*/  STL.64 [R1+0x9c0], R56 ;  /* 0x0009c03801007387 */ /* 0x000fe80000100a00 */
[----:B------:R0:W-:Y:S04]  /*22390*/  STL.64 [R1+0x9c8], R58 ;  /* 0x0009c83a01007387 */ /* 0x0001e80000100a00 */
[----:B0-----:R-:W2:Y:S04]  /*223a0*/  LDL.LU.64 R58, [R1+0x1878] ;  /* 0x00187800013a7983 */ /* 0x001ea80000300a00 */
[----:B------:R-:W3:Y:S01]  /*223b0*/  LDL.LU.64 R56, [R1+0x1870] ;  /* 0x0018700001387983 */ /* 0x000ee20000300a00 */
[----:B--2---:R-:W-:Y:S03]  /*223c0*/  HMMA.16816.F32.BF16 R48, R44, R58, R48 ;  /* 0x0000003a2c30723c */ /* 0x004fe60000041830 */
[----:B------:R-:W-:Y:S04]  /*223d0*/  STL.64 [R1+0x17f8], R58 ;  /* 0x0017f83a01007387 */ /* 0x000fe80000100a00 */
[----:B---3--:R0:W-:-:S12]  /*223e0*/  STL.64 [R1+0x17f0], R56 ;  /* 0x0017f03801007387 */ /* 0x0081d80000100a00 */
[----:B------:R-:W-:Y:S04]  /*223f0*/  STL.64 [R1+0x9b0], R48 ;  /* 0x0009b03001007387 */ /* 0x000fe80000100a00 */
[----:B------:R-:W-:Y:S04]  /*22400*/  STL.64 [R1+0x9b8], R50 ;  /* 0x0009b83201007387 */ /* 0x000fe80000100a00 */
[----:B------:R-:W1:Y:S04]  /*22410*/  LDSM.16.MT88.4 R48, [R16+UR5+0x1080] ;  /* 0x001080051030783b */ /* 0x000e680008004200 */
[----:B0-----:R-:W2:Y:S04]  /*22420*/  LDL.LU R56, [R1+0x220] ;  /* 0x0002200001387983 */ /* 0x001ea80000300800 */
[----:B------:R-:W2:Y:S04]  /*22430*/  LDL.LU R57, [R1+0x224] ;  /* 0x0002240001397983 */ /* 0x000ea80000300800 */
[----:B------:R-:W2:Y:S04]  /*22440*/  LDL.LU R58, [R1+0x228] ;  /* 0x00022800013a7983 */ /* 0x000ea80000300800 */
[----:B------:R-:W2:Y:S04]  /*22450*/  LDL.LU R59, [R1+0x22c] ;  /* 0x00022c00013b7983 */ /* 0x000ea80000300800 */
[----:B-1----:R-:W-:Y:S04]  /*22460*/  STL.64 [R1+0x1798], R50 ;  /* 0x0017983201007387 */ /* 0x002fe80000100a00 */
[----:B------:R0:W-:Y:S04]  /*22470*/  STL.64 [R1+0x1790], R48 ;  /* 0x0017903001007387 */ /* 0x0001e80000100a00 */
[----:B0-----:R-:W3:Y:S04]  /*22480*/  LDL.LU R48, [R1+0x230] ;  /* 0x0002300001307983 */ /* 0x001ee80000300800 */
[----:B------:R-:W3:Y:S04]  /*22490*/  LDL.LU R49, [R1+0x234] ;  /* 0x0002340001317983 */ /* 0x000ee80000300800 */
[----:B------:R-:W3:Y:S04]  /*224a0*/  LDL.LU R50, [R1+0x238] ;  /* 0x0002380001327983 */ /* 0x000ee80000300800 */
[----:B------:R-:W3:Y:S04]  /*224b0*/  LDL.LU R51, [R1+0x23c] ;  /* 0x00023c0001337983 */ /* 0x000ee80000300800 */
[----:B------:R2:W-:Y:S01]  /*224c0*/  STL.64 [R1+0x1800], R42 ;  /* 0x0018002a01007387 */ /* 0x0005e20000100a00 */
[C---:B----4-:R-:W-:Y:S08]  /*224d0*/  HMMA.16816.F32.BF16 R12, R44.reuse, R34, R12 ;  /* 0x000000222c0c723c */ /* 0x050ff0000004180c */
[C---:B------:R-:W-:Y:S08]  /*224e0*/  HMMA.16816.F32.BF16 R8, R44.reuse, R30, R8 ;  /* 0x0000001e2c08723c */ /* 0x040ff00000041808 */
[C---:B---3--:R-:W-:Y:S08]  /*224f0*/  HMMA.16816.F32.BF16 R48, R44.reuse, R42, R48 ;  /* 0x0000002a2c30723c */ /* 0x048ff00000041830 */
[C---:B--2---:R-:W-:Y:S11]  /*22500*/  HMMA.16816.F32.BF16 R40, R44.reuse, R38, R56 ;  /* 0x000000262c28723c */ /* 0x044ff60000041838 */
[----:B------:R-:W-:Y:S04]  /*22510*/  STL.64 [R1+0x9a0], R48 ;  /* 0x0009a03001007387 */ /* 0x000fe80000100a00 */
        /* <DEDUP_REMOVED lines=11> */
[----:B------:R0:W-:Y:S02]  /*225d0*/  STL.64 [R1+0x978], R10 ;  /* 0x0009780a01007387 */ /* 0x0001e40000100a00 */
[C---:B0-----:R-:W-:Y:S08]  /*225e0*/  HMMA.16816.F32.BF16 R8, R44.reuse, R26, R4 ;  /* 0x0000001a2c08723c */ /* 0x041ff00000041804 */
[C---:B------:R-:W-:Y:S01]  /*225f0*/  HMMA.16816.F32.BF16 R4, R44.reuse, R22, R52 ;  /* 0x000000162c04723c */ /* 0x040fe20000041834 */
[----:B------:R-:W-:Y:S10]  /*22600*/  STL.64 [R1+0x17e0], R26 ;  /* 0x0017e01a01007387 */ /* 0x000ff40000100a00 */
[----:B------:R0:W-:Y:S04]  /*22610*/  STL.64 [R1+0x960], R8 ;  /* 0x0009600801007387 */ /* 0x0001e80000100a00 */
[----:B------:R1:W-:Y:S04]  /*22620*/  STL.64 [R1+0x968], R10 ;  /* 0x0009680a01007387 */ /* 0x0003e80000100a00 */
[----:B------:R-:W2:Y:S04]  /*22630*/  LDL.LU R40, [R1+0x510] ;  /* 0x0005100001287983 */ /* 0x000ea80000300800 */
[----:B------:R3:W-:Y:S04]  /*22640*/  STL.64 [R1+0x950], R4 ;  /* 0x0009500401007387 */ /* 0x0007e80000100a00 */
[----:B------:R4:W-:Y:S04]  /*22650*/  STL.64 [R1+0x958], R6 ;  /* 0x0009580601007387 */ /* 0x0009e80000100a00 */
        /* <DEDUP_REMOVED lines=11> */
[----:B0-----:R-:W2:Y:S04]  /*22710*/  LDL.LU R8, [R1+0x1c0] ;  /* 0x0001c00001087983 */ /* 0x001ea80000300800 */
[----:B------:R-:W2:Y:S04]  /*22720*/  LDL.LU R9, [R1+0x1c4] ;  /* 0x0001c40001097983 */ /* 0x000ea80000300800 */
[----:B-1----:R-:W2:Y:S04]  /*22730*/  LDL.LU R10, [R1+0x1c8] ;  /* 0x0001c800010a7983 */ /* 0x002ea80000300800 */
[----:B------:R-:W2:Y:S04]  /*22740*/  LDL.LU R11, [R1+0x1cc] ;  /* 0x0001cc00010b7983 */ /* 0x000ea80000300800 */
[----:B---3--:R-:W3:Y:S04]  /*22750*/  LDL.LU R4, [R1+0x1b0] ;  /* 0x0001b00001047983 */ /* 0x008ee80000300800 */
[----:B------:R-:W3:Y:S04]  /*22760*/  LDL.LU R5, [R1+0x1b4] ;  /* 0x0001b40001057983 */ /* 0x000ee80000300800 */
[----:B----4-:R-:W3:Y:S04]  /*22770*/  LDL.LU R6, [R1+0x1b8] ;  /* 0x0001b80001067983 */ /* 0x010ee80000300800 */
[----:B------:R-:W3:Y:S04]  /*22780*/  LDL.LU R7, [R1+0x1bc] ;  /* 0x0001bc0001077983 */ /* 0x000ee80000300800 */
[----:B--2---:R0:W-:Y:S04]  /*22790*/  STL.64 [R1+0x1830], R42 ;  /* 0x0018302a01007387 */ /* 0x0041e80000100a00 */
[----:B------:R-:W-:Y:S01]  /*227a0*/  STL.64 [R1+0x1828], R40 ;  /* 0x0018282801007387 */ /* 0x000fe20000100a00 */
[C---:B------:R-:W-:Y:S03]  /*227b0*/  HMMA.16816.F32.BF16 R12, R44.reuse, R18, R12 ;  /* 0x000000122c0c723c */ /* 0x040fe6000004180c */
[----:B0-----:R-:W2:Y:S04]  /*227c0*/  LDL.64 R42, [R1+0x48] ;  /* 0x00004800012a7983 */ /* 0x001ea80000100a00 */
[----:B------:R-:W4:Y:S04]  /*227d0*/  LDL.LU R28, [R1+0x520] ;  /* 0x00052000011c7983 */ /* 0x000f280000300800 */
[----:B------:R-:W4:Y:S04]  /*227e0*/  LDL.LU R29, [R1+0x524] ;  /* 0x00052400011d7983 */ /* 0x000f280000300800 */
[----:B------:R-:W4:Y:S04]  /*227f0*/  LDL.LU R30, [R1+0x528] ;  /* 0x00052800011e7983 */ /* 0x000f280000300800 */
[----:B------:R-:W4:Y:S04]  /*22800*/  LDL.LU R31, [R1+0x52c] ;  /* 0x00052c00011f7983 */ /* 0x000f280000300800 */
[----:B------:R-:W4:Y:S04]  /*22810*/  LDL.64 R38, [R1+0x38] ;  /* 0x0000380001267983 */ /* 0x000f280000100a00 */
[----:B------:R-:W2:Y:S04]  /*22820*/  LDL.64 R58, [R1+0x28] ;  /* 0x00002800013a7983 */ /* 0x000ea80000100a00 */
[----:B------:R-:W2:Y:S04]  /*22830*/  LDL.64 R26, [R1+0x8] ;  /* 0x00000800011a7983 */ /* 0x000ea80000100a00 */
        /* <DEDUP_REMOVED lines=8> */
[----:B------:R-:W-:Y:S04]  /*228c0*/  STL.64 [R1+0x17d8], R22 ;  /* 0x0017d81601007387 */ /* 0x000fe80000100a00 */
[----:B------:R0:W-:Y:S04]  /*228d0*/  STL.64 [R1+0x17d0], R20 ;  /* 0x0017d01401007387 */ /* 0x0001e80000100a00 */
[----:B0-----:R-:W2:Y:S04]  /*228e0*/  LDL.LU R20, [R1+0x4f0] ;  /* 0x0004f00001147983 */ /* 0x001ea80000300800 */
[----:B------:R-:W2:Y:S04]  /*228f0*/  LDL.LU R21, [R1+0x4f4] ;  /* 0x0004f40001157983 */ /* 0x000ea80000300800 */
[----:B------:R-:W2:Y:S04]  /*22900*/  LDL.LU R22, [R1+0x4f8] ;  /* 0x0004f80001167983 */ /* 0x000ea80000300800 */
[----:B------:R-:W2:Y:S04]  /*22910*/  LDL.LU R23, [R1+0x4fc] ;  /* 0x0004fc0001177983 */ /* 0x000ea80000300800 */
[----:B------:R-:W-:Y:S04]  /*22920*/  STL.64 [R1+0x940], R12 ;  /* 0x0009400c01007387 */ /* 0x000fe80000100a00 */
[----:B------:R0:W-:Y:S04]  /*22930*/  STL.64 [R1+0x948], R14 ;  /* 0x0009480e01007387 */ /* 0x0001e80000100a00 */
[----:B0-----:R-:W2:Y:S04]  /*22940*/  LDL.LU.64 R14, [R1+0x1868] ;  /* 0x00186800010e7983 */ /* 0x001ea80000300a00 */
[----:B------:R-:W3:Y:S04]  /*22950*/  LDL.LU.64 R12, [R1+0x1860] ;  /* 0x00186000010c7983 */ /* 0x000ee80000300a00 */
[----:B------:R0:W-:Y:S04]  /*22960*/  STL.64 [R1+0x17c8], R18 ;  /* 0x0017c81201007387 */ /* 0x0001e80000100a00 */
[----:B0-----:R-:W3:Y:S01]  /*22970*/  LDL.64 R18, [R1+0x18] ;  /* 0x0000180001127983 */ /* 0x001ee20000100a00 */
[----:B--2---:R-:W-:-:S15]  /*22980*/  HMMA.16816.F32.BF16 R8, R44, R14, R8 ;  /* 0x0000000e2c08723c */ /* 0x004fde0000041808 */
[----:B------:R-:W-:-:S04]  /*22990*/  NOP ;  /* 0x0000000000007918 */ /* 0x000fc80000000000 */
[----:B------:R-:W-:Y:S04]  /*229a0*/  STL.64 [R1+0x930], R8 ;  /* 0x0009300801007387 */ /* 0x000fe80000100a00 */
[----:B------:R0:W-:Y:S04]  /*229b0*/  STL.64 [R1+0x938], R10 ;  /* 0x0009380a01007387 */ /* 0x0001e80000100a00 */
[----:B0-----:R-:W2:Y:S04]  /*229c0*/  LDL.LU.64 R10, [R1+0x1858] ;  /* 0x00185800010a7983 */ /* 0x001ea80000300a00 */
[----:B------:R-:W4:Y:S04]  /*229d0*/  LDL.LU R8, [R1+0x1850] ;  /* 0x0018500001087983 */ /* 0x000f280000300800 */
[----:B------:R-:W-:Y:S04]  /*229e0*/  STL.64 [R1+0x17c0], R14 ;  /* 0x0017c00e01007387 */ /* 0x000fe80000100a00 */
[----:B---3--:R0:W-:Y:S04]  /*229f0*/  STL.64 [R1+0x17b8], R12 ;  /* 0x0017b80c01007387 */ /* 0x0081e80000100a00 */
[----:B0-----:R-:W3:Y:S04]  /*22a00*/  LDL.LU R12, [R1+0x530] ;  /* 0x00053000010c7983 */ /* 0x001ee80000300800 */
[----:B------:R-:W3:Y:S04]  /*22a10*/  LDL.LU R13, [R1+0x534] ;  /* 0x00053400010d7983 */ /* 0x000ee80000300800 */
[----:B------:R-:W3:Y:S04]  /*22a20*/  LDL.LU R14, [R1+0x538] ;  /* 0x00053800010e7983 */ /* 0x000ee80000300800 */
[----:B------:R-:W3:Y:S01]  /*22a30*/  LDL.LU R15, [R1+0x53c] ;  /* 0x00053c00010f7983 */ /* 0x000ee20000300800 */
[----:B--2---:R-:W-:-:S15]  /*22a40*/  HMMA.16816.F32.BF16 R4, R44, R10, R4 ;  /* 0x0000000a2c04723c */ /* 0x004fde0000041804 */
[----:B------:R-:W-:-:S04]  /*22a50*/  NOP ;  /* 0x0000000000007918 */ /* 0x000fc80000000000 */
[----:B------:R-:W-:Y:S04]  /*22a60*/  STL.64 [R1+0x920], R4 ;  /* 0x0009200401007387 */ /* 0x000fe80000100a00 */
[----:B------:R0:W-:Y:S04]  /*22a70*/  STL.64 [R1+0x928], R6 ;  /* 0x0009280601007387 */ /* 0x0001e80000100a00 */
[----:B0-----:R-:W2:Y:S02]  /*22a80*/  LDL.LU.64 R6, [R1+0x1848] ;  /* 0x0018480001067983 */ /* 0x001ea40000300a00 */
[----:B--2---:R-:W-:Y:S02]  /*22a90*/  HMMA.16816.F32.BF16 R44, R44, R6, R52 ;  /* 0x000000062c2c723c */ /* 0x004fe40000041834 */
[----:B------:R-:W3:Y:S04]  /*22aa0*/  LDL.LU.64 R54, [R1+0x1840] ;  /* 0x0018400001367983 */ /* 0x000ee80000300a00 */
[----:B------:R-:W3:Y:S01]  /*22ab0*/  LDL.LU.64 R52, [R1+0x1838] ;  /* 0x0018380001347983 */ /* 0x000ee20000300a00 */
[----:B------:R-:W-:-:S12]  /*22ac0*/  IMAD.MOV.U32 R9, RZ, RZ, R43 ;  /* 0x000000ffff097224 */ /* 0x000fd800078e002b */
[----:B------:R0:W-:Y:S04]  /*22ad0*/  STL.64 [R1+0x900], R44 ;  /* 0x0009002c01007387 */ /* 0x0001e80000100a00 */
[----:B------:R1:W-:Y:S04]  /*22ae0*/  STL.64 [R1+0x908], R46 ;  /* 0x0009082e01007387 */ /* 0x0003e80000100a00 */
[----:B0-----:R-:W2:Y:S04]  /*22af0*/  LDL.LU R44, [R1+0x500] ;  /* 0x00050000012c7983 */ /* 0x001ea80000300800 */
[----:B------:R-:W2:Y:S04]  /*22b00*/  LDL.LU R45, [R1+0x504] ;  /* 0x00050400012d7983 */ /* 0x000ea80000300800 */
[----:B-1----:R-:W2:Y:S04]  /*22b10*/  LDL.LU R46, [R1+0x508] ;  /* 0x00050800012e7983 */ /* 0x002ea80000300800 */
[----:B------:R-:W2:Y:S01]  /*22b20*/  LDL.LU R47, [R1+0x50c] ;  /* 0x00050c00012f7983 */ /* 0x000ea20000300800 */
[----:B---3--:R-:W-:-:S15]  /*22b30*/  HMMA.16816.F32.BF16 R12, R52, R42, R12 ;  /* 0x0000002a340c723c */ /* 0x008fde000004180c */
[----:B------:R-:W-:-:S04]  /*22b40*/  NOP ;  /* 0x0000000000007918 */ /* 0x000fc80000000000 */
[----:B------:R0:W-:Y:S04]  /*22b50*/  STL.64 [R1+0x530], R12 ;  /* 0x0005300c01007387 */ /* 0x0001e80000100a00 */
[----:B------:R1:W-:Y:S01]  /*22b60*/  STL.64 [R1+0x538], R14 ;  /* 0x0005380e01007387 */ /* 0x0003e20000100a00 */
[----:B0-----:R-:W-:-:S03]  /*22b70*/  IMAD.MOV.U32 R12, RZ, RZ, R42 ;  /* 0x000000ffff0c7224 */ /* 0x001fc600078e002a */
[----:B------:R-:W3:Y:S04]  /*22b80*/  LDL.LU.64 R42, [R1+0x1830] ;  /* 0x00183000012a7983 */ /* 0x000ee80000300a00 */
[----:B------:R-:W3:Y:S01]  /*22b90*/  LDL.LU.64 R40, [R1+0x1828] ;  /* 0x0018280001287983 */ /* 0x000ee20000300a00 */
[----:B----4-:R-:W-:Y:S01]  /*22ba0*/  HMMA.16816.F32.BF16 R28, R52, R38, R28 ;  /* 0x00000026341c723c */ /* 0x010fe2000004181c */
[----:B-1----:R-:W-:Y:S02]  /*22bb0*/  IMAD.MOV.U32 R14, RZ, RZ, R38 ;  /* 0x000000ffff0e7224 */ /* 0x002fe400078e0026 */
[----:B------:R-:W-:Y:S02]  /*22bc0*/  IMAD.MOV.U32 R13, RZ, RZ, R39 ;  /* 0x000000ffff0d7224 */ /* 0x000fe400078e0027 */
[----:B------:R-:W-:-:S02]  /*22bd0*/  IMAD.MOV.U32 R5, RZ, RZ, R58 ;  /* 0x000000ffff057224 */ /* 0x000fc400078e003a */
[----:B------:R-:W-:-:S12]  /*22be0*/  IMAD.MOV.U32 R4, RZ, RZ, R59 ;  /* 0x000000ffff047224 */ /* 0x000fd800078e003b */
[----:B------:R-:W-:Y:S04]  /*22bf0*/  STL.64 [R1+0x520], R28 ;  /* 0x0005201c01007387 */ /* 0x000fe80000100a00 */
[----:B------:R0:W-:Y:S04]  /*22c00*/  STL.64 [R1+0x528], R30 ;  /* 0x0005281e01007387 */ /* 0x0001e80000100a00 */
[----:B0-----:R-:W4:Y:S04]  /*22c10*/  LDL.LU.64 R30, [R1+0x1820] ;  /* 0x00182000011e7983 */ /* 0x001f280000300a00 */
[----:B------:R-:W2:Y:S04]  /*22c20*/  LDL.LU.64 R28, [R1+0x1818] ;  /* 0x00181800011c7983 */ /* 0x000ea80000300a00 */
[----:B------:R-:W2:Y:S04]  /*22c30*/  LDL.LU.64 R38, [R1+0x1810] ;  /* 0x0018100001267983 */ /* 0x000ea80000300a00 */
[----:B------:R-:W2:Y:S01]  /*22c40*/  LDL.LU.64 R36, [R1+0x1808] ;  /* 0x0018080001247983 */ /* 0x000ea20000300a00 */
[----:B---3--:R-:W-:-:S15]  /*22c50*/  HMMA.16816.F32.BF16 R40, R52, R58, R40 ;  /* 0x0000003a3428723c */ /* 0x008fde0000041828 */
[----:B------:R-:W-:-:S04]  /*22c60*/  NOP ;  /* 0x0000000000007918 */ /* 0x000fc80000000000 */
[----:B------:R-:W-:Y:S04]  /*22c70*/  STL.64 [R1+0x510], R40 ;  /* 0x0005102801007387 */ /* 0x000fe80000100a00 */
[----:B------:R0:W-:Y:S04]  /*22c80*/  STL.64 [R1+0x518], R42 ;  /* 0x0005182a01007387 */ /* 0x0001e80000100a00 */
[----:B0-----:R-:W3:Y:S04]  /*22c90*/  LDL.LU.64 R42, [R1+0x1800] ;  /* 0x00180000012a7983 */ /* 0x001ee80000300a00 */
[----:B------:R-:W3:Y:S04]  /*22ca0*/  LDL.LU.64 R58, [R1+0x17f8] ;  /* 0x0017f800013a7983 */ /* 0x000ee80000300a00 */
[----:B------:R-:W4:Y:S04]  /*22cb0*/  LDL.LU.64 R56, [R1+0x17f0] ;  /* 0x0017f00001387983 */ /* 0x000f280000300a00 */
[----:B------:R-:W-:Y:S04]  /*22cc0*/  STL.64 [R1+0x17a8], R6 ;  /* 0x0017a80601007387 */ /* 0x000fe80000100a00 */
[----:B------:R0:W-:Y:S01]  /*22cd0*/  STL.64 [R1+0x17a0], R4 ;  /* 0x0017a00401007387 */ /* 0x0001e20000100a00 */
[----:B--2---:R-:W-:Y:S01]  /*22ce0*/  HMMA.16816.F32.BF16 R44, R52, R18, R44 ;  /* 0x00000012342c723c */ /* 0x004fe2000004182c */
[----:B0-----:R-:W-:-:S02]  /*22cf0*/  IMAD.MOV.U32 R5, RZ, RZ, R18 ;  /* 0x000000ffff057224 */ /* 0x001fc400078e0012 */
[----:B------:R-:W-:-:S05]  /*22d00*/  IMAD.MOV.U32 R4, RZ, RZ, R19 ;  /* 0x000000ffff047224 */ /* 0x000fca00078e0013 */
[----:B------:R-:W-:Y:S11]  /*22d10*/  HMMA.16816.F32.BF16 R16, R52, R26, R20 ;  /* 0x0000001a3410723c */ /* 0x000ff60000041814 */
[----:B------:R-:W-:Y:S04]  /*22d20*/  STL.64 [R1+0x500], R44 ;  /* 0x0005002c01007387 */ /* 0x000fe80000100a00 */
[----:B------:R-:W-:Y:S04]  /*22d30*/  STL.64 [R1+0x508], R46 ;  /* 0x0005082e01007387 */ /* 0x000fe80000100a00 */
[----:B------:R-:W0:Y:S04]  /*22d40*/  LDSM.16.MT88.4 R44, [R8+UR5+0x1000] ;  /* 0x00100005082c783b */ /* 0x000e280008004200 */
[----:B------:R-:W-:Y:S04]  /*22d50*/  STL.64 [R1+0x4f0], R16 ;  /* 0x0004f01001007387 */ /* 0x000fe80000100a00 */
[----:B------:R3:W-:Y:S01]  /*22d60*/  STL.64 [R1+0x4f8], R18 ;  /* 0x0004f81201007387 */ /* 0x0007e20000100a00 */
[----:B------:R-:W-:-:S02]  /*22d70*/  IMAD.MOV.U32 R7, RZ, RZ, R26 ;  /* 0x000000ffff077224 */ /* 0x000fc400078e001a */
[----:B------:R-:W-:Y:S01]  /*22d80*/  IMAD.MOV.U32 R6, RZ, RZ, R27 ;  /* 0x000000ffff067224 */ /* 0x000fe200078e001b */
[----:B---3--:R-:W-:Y:S01]  /*22d90*/  HMMA.16816.F32.BF16 R16, R52, R58, R32 ;  /* 0x0000003a3410723c */ /* 0x008fe20000041820 */
[----:B------:R-:W-:Y:S04]  /*22da0*/  STL.64 [R1+0x1720], R58 ;  /* 0x0017203a01007387 */ /* 0x000fe80000100a00 */
[----:B----4-:R-:W-:-:S14]  /*22db0*/  STL.64 [R1+0x1718], R56 ;  /* 0x0017183801007387 */ /* 0x010fdc0000100a00 */
[----:B------:R-:W-:Y:S04]  /*22dc0*/  STL.64 [R1+0x4e0], R16 ;  /* 0x0004e01001007387 */ /* 0x000fe80000100a00 */
[----:B------:R1:W-:Y:S02]  /*22dd0*/  STL.64 [R1+0x4e8], R18 ;  /* 0x0004e81201007387 */ /* 0x0003e40000100a00 */
[----:B-1----:R-:W-:Y:S01]  /*22de0*/  HMMA.16816.F32.BF16 R16, R52, R42, R48 ;  /* 0x0000002a3410723c */ /* 0x002fe20000041830 */
[----:B------:R-:W-:Y:S02]  /*22df0*/  IMAD.MOV.U32 R58, RZ, RZ, R7 ;  /* 0x000000ffff3a7224 */ /* 0x000fe400078e0007 */
[----:B------:R-:W-:Y:S01]  /*22e00*/  IMAD.MOV.U32 R59, RZ, RZ, R6 ;  /* 0x000000ffff3b7224 */ /* 0x000fe200078e0006 */
[----:B0-----:R-:W-:Y:S04]  /*22e10*/  STL.64 [R1+0x16f8], R46 ;  /* 0x0016f82e01007387 */ /* 0x001fe80000100a00 */
[----:B------:R-:W-:Y:S11]  /*22e20*/  STL.64 [R1+0x16f0], R44 ;  /* 0x0016f02c01007387 */ /* 0x000ff60000100a00 */
[----:B------:R-:W-:Y:S04]  /*22e30*/  STL.64 [R1+0x790], R16 ;  /* 0x0007901001007387 */ /* 0x000fe80000100a00 */
[----:B------:R-:W-:Y:S04]  /*22e40*/  STL.64 [R1+0x798], R18 ;  /* 0x0007981201007387 */ /* 0x000fe80000100a00 */
[----:B------:R-:W-:Y:S04]  /*22e50*/  STL.64 [R1+0x1738], R58 ;  /* 0x0017383a01007387 */ /* 0x000fe80000100a00 */
[----:B------:R0:W-:Y:S04]  /*22e60*/  STL.64 [R1+0x1710], R42 ;  /* 0x0017102a01007387 */ /* 0x0001e80000100a00 */
[----:B------:R-:W2:Y:S04]  /*22e70*/  LDL.LU R40, [R1+0x150] ;  /* 0x0001500001287983 */ /* 0x000ea80000300800 */
[----:B------:R-:W2:Y:S04]  /*22e80*/  LDL.LU R41, [R1+0x154] ;  /* 0x0001540001297983 */ /* 0x000ea80000300800 */
[----:B0-----:R-:W3:Y:S04]  /*22e90*/  LDL.LU R42, [R1+0x158] ;  /* 0x00015800012a7983 */ /* 0x001ee80000300800 */
[----:B------:R-:W3:Y:S01]  /*22ea0*/  LDL.LU R43, [R1+0x15c] ;  /* 0x00015c00012b7983 */ /* 0x000ee20000300800 */
[----:B------:R-:W-:-:S02]  /*22eb0*/  IMAD.MOV.U32 R58, RZ, RZ, R5 ;  /* 0x000000ffff3a7224 */ /* 0x000fc400078e0005 */
[----:B------:R-:W-:-:S05]  /*22ec0*/  IMAD.MOV.U32 R59, RZ, RZ, R4 ;  /* 0x000000ffff3b7224 */ /* 0x000fca00078e0004 */
[----:B------:R-:W-:Y:S04]  /*22ed0*/  STL.64 [R1+0x1750], R58 ;  /* 0x0017503a01007387 */ /* 0x000fe80000100a00 */
[----:B---3--:R-:W-:Y:S04]  /*22ee0*/  STL.64 [R1+0x1730], R42 ;  /* 0x0017302a01007387 */ /* 0x008fe80000100a00 */
[----:B--2---:R0:W-:Y:S04]  /*22ef0*/  STL.64 [R1+0x1728], R40 ;  /* 0x0017282801007387 */ /* 0x0041e80000100a00 */
[----:B0-----:R-:W2:Y:S04]  /*22f00*/  LDL.LU R40, [R1+0x160] ;  /* 0x0001600001287983 */ /* 0x001ea80000300800 */
[----:B------:R-:W2:Y:S04]  /*22f10*/  LDL.LU R41, [R1+0x164] ;  /* 0x0001640001297983 */ /* 0x000ea80000300800 */
[----:B------:R-:W3:Y:S04]  /*22f20*/  LDL.LU R42, [R1+0x168] ;  /* 0x00016800012a7983 */ /* 0x000ee80000300800 */
[----:B------:R-:W3:Y:S04]  /*22f30*/  LDL.LU R43, [R1+0x16c] ;  /* 0x00016c00012b7983 */ /* 0x000ee80000300800 */
[----:B------:R-:W4:Y:S04]  /*22f40*/  LDL.LU R56, [R1+0x180] ;  /* 0x0001800001387983 */ /* 0x000f280000300800 */
[----:B------:R-:W4:Y:S04]  /*22f50*/  LDL.LU R57, [R1+0x184] ;  /* 0x0001840001397983 */ /* 0x000f280000300800 */
[----:B------:R-:W2:Y:S04]  /*22f60*/  LDL.LU R58, [R1+0x188] ;  /* 0x00018800013a7983 */ /* 0x000ea80000300800 */
[----:B------:R-:W2:Y:S04]  /*22f70*/  LDL.LU R59, [R1+0x18c] ;  /* 0x00018c00013b7983 */ /* 0x000ea80000300800 */
[----:B--2---:R0:W-:Y:S04]  /*22f80*/  STL.64 [R1+0x1760], R58 ;  /* 0x0017603a01007387 */ /* 0x0041e80000100a00 */
[----:B----4-:R-:W-:Y:S01]  /*22f90*/  STL.64 [R1+0x1758], R56 ;  /* 0x0017583801007387 */ /* 0x010fe20000100a00 */
[----:B0-----:R-:W-:-:S02]  /*22fa0*/  IMAD.MOV.U32 R58, RZ, RZ, R14 ;  /* 0x000000ffff3a7224 */ /* 0x001fc400078e000e */
[----:B------:R-:W-:-:S05]  /*22fb0*/  IMAD.MOV.U32 R59, RZ, RZ, R13 ;  /* 0x000000ffff3b7224 */ /* 0x000fca00078e000d */
[----:B------:R0:W-:Y:S02]  /*22fc0*/  STL.64 [R1+0x1778], R58 ;  /* 0x0017783a01007387 */ /* 0x0001e40000100a00 */
[----:B0-----:R-:W-:Y:S02]  /*22fd0*/  IMAD.MOV.U32 R58, RZ, RZ, R12 ;  /* 0x000000ffff3a7224 */ /* 0x001fe400078e000c */
[----:B------:R-:W-:-:S05]  /*22fe0*/  IMAD.MOV.U32 R59, RZ, RZ, R9 ;  /* 0x000000ffff3b7224 */ /* 0x000fca00078e0009 */
[----:B------:R-:W-:Y:S04]  /*22ff0*/  STL.64 [R1+0x17b0], R58 ;  /* 0x0017b03a01007387 */ /* 0x000fe80000100a00 */
[----:B---3--:R-:W-:Y:S04]  /*23000*/  STL.64 [R1+0x1748], R42 ;  /* 0x0017482a01007387 */ /* 0x008fe80000100a00 */
[----:B------:R0:W-:Y:S04]  /*23010*/  STL.64 [R1+0x1740], R40 ;  /* 0x0017402801007387 */ /* 0x0001e80000100a00 */
[----:B0-----:R-:W2:Y:S04]  /*23020*/  LDL.LU R40, [R1+0x170] ;  /* 0x0001700001287983 */ /* 0x001ea80000300800 */
[----:B------:R-:W2:Y:S04]  /*23030*/  LDL.LU R41, [R1+0x174] ;  /* 0x0001740001297983 */ /* 0x000ea80000300800 */
[----:B------:R-:W3:Y:S04]  /*23040*/  LDL.LU R42, [R1+0x178] ;  /* 0x00017800012a7983 */ /* 0x000ee80000300800 */
[----:B------:R-:W3:Y:S04]  /*23050*/  LDL.LU R43, [R1+0x17c] ;  /* 0x00017c00012b7983 */ /* 0x000ee80000300800 */
        /* <DEDUP_REMOVED lines=36> */
[----:B---3--:R-:W-:Y:S04]  /*232a0*/  STL.64 [R1+0x1770], R42 ;  /* 0x0017702a01007387 */ /* 0x008fe80000100a00 */
[----:B--2---:R0:W-:Y:S04]  /*232b0*/  STL.64 [R1+0x1768], R40 ;  /* 0x0017682801007387 */ /* 0x0041e80000100a00 */
[----:B0-----:R-:W2:Y:S04]  /*232c0*/  LDL.LU R40, [R1+0x190] ;  /* 0x0001900001287983 */ /* 0x001ea80000300800 */
[----:B------:R-:W2:Y:S04]  /*232d0*/  LDL.LU R41, [R1+0x194] ;  /* 0x0001940001297983 */ /* 0x000ea80000300800 */
[----:B------:R-:W3:Y:S04]  /*232e0*/  LDL.LU R42, [R1+0x198] ;  /* 0x00019800012a7983 */ /* 0x000ee80000300800 */
[----:B------:R-:W3:Y:S01]  /*232f0*/  LDL.LU R43, [R1+0x19c] ;  /* 0x00019c00012b7983 */ /* 0x000ee20000300800 */
[C---:B----4-:R-:W-:Y:S03]  /*23300*/  HMMA.16816.F32.BF16 R32, R52.reuse, R38, R32 ;  /* 0x000000263420723c */ /* 0x050fe60000041820 */
[----:B---3--:R-:W-:Y:S04]  /*23310*/  STL.64 [R1+0x1788], R42 ;  /* 0x0017882a01007387 */ /* 0x008fe80000100a00 */
[----:B--2---:R0:W-:Y:S04]  /*23320*/  STL.64 [R1+0x1780], R40 ;  /* 0x0017802801007387 */ /* 0x0041e80000100a00 */
[----:B0-----:R-:W2:Y:S04]  /*23330*/  LDL.LU R40, [R1+0x1a0] ;  /* 0x0001a00001287983 */ /* 0x001ea80000300800 */
[----:B------:R-:W2:Y:S04]  /*23340*/  LDL.LU R41, [R1+0x1a4] ;  /* 0x0001a40001297983 */ /* 0x000ea80000300800 */
[----:B------:R-:W2:Y:S04]  /*23350*/  LDL.LU R42, [R1+0x1a8] ;  /* 0x0001a800012a7983 */ /* 0x000ea80000300800 */
[----:B------:R-:W2:Y:S04]  /*23360*/  LDL.LU R43, [R1+0x1ac] ;  /* 0x0001ac00012b7983 */ /* 0x000ea80000300800 */
[----:B------:R-:W-:Y:S04]  /*23370*/  STL.64 [R1+0x780], R32 ;  /* 0x0007802001007387 */ /* 0x000fe80000100a00 */
[----:B------:R0:W-:Y:S04]  /*23380*/  STL.64 [R1+0x788], R34 ;  /* 0x0007882201007387 */ /* 0x0001e80000100a00 */
[----:B0-----:R-:W3:Y:S01]  /*23390*/  LDL.LU.64 R34, [R1+0x17e8] ;  /* 0x0017e80001227983 */ /* 0x001ee20000300a00 */
[C---:B------:R-:W-:Y:S03]  /*233a0*/  HMMA.16816.F32.BF16 R24, R52.reuse, R30, R24 ;  /* 0x0000001e3418723c */ /* 0x040fe60000041818 */
[----:B------:R-:W-:Y:S04]  /*233b0*/  STL.64 [R1+0x1708], R38 ;  /* 0x0017082601007387 */ /* 0x000fe80000100a00 */
[----:B------:R0:W-:Y:S04]  /*233c0*/  STL.64 [R1+0x1700], R36 ;  /* 0x0017002401007387 */ /* 0x0001e80000100a00 */
[----:B0-----:R-:W4:Y:S04]  /*233d0*/  LDL.LU R36, [R1+0x140] ;  /* 0x0001400001247983 */ /* 0x001f280000300800 */
[----:B------:R-:W4:Y:S04]  /*233e0*/  LDL.LU R37, [R1+0x144] ;  /* 0x0001440001257983 */ /* 0x000f280000300800 */
[----:B------:R-:W4:Y:S04]  /*233f0*/  LDL.LU R38, [R1+0x148] ;  /* 0x0001480001267983 */ /* 0x000f280000300800 */
[----:B------:R-:W4:Y:S01]  /*23400*/  LDL.LU R39, [R1+0x14c] ;  /* 0x00014c0001277983 */ /* 0x000f220000300800 */
[----:B---3--:R-:W-:-:S15]  /*23410*/  HMMA.16816.F32.BF16 R44, R52, R34, R44 ;  /* 0x00000022342c723c */ /* 0x008fde000004182c */
[----:B------:R-:W-:-:S04]  /*23420*/  NOP ;  /* 0x0000000000007918 */ /* 0x000fc80000000000 */
[----:B------:R0:W-:Y:S04]  /*23430*/  STL.64 [R1+0x770], R44 ;  /* 0x0007702c01007387 */ /* 0x0001e80000100a00 */
[----:B------:R1:W-:Y:S04]  /*23440*/  STL.64 [R1+0x778], R46 ;  /* 0x0007782e01007387 */ /* 0x0003e80000100a00 */
[----:B0-----:R-:W3:Y:S04]  /*23450*/  LDL.LU R44, [R1+0x130] ;  /* 0x00013000012c7983 */ /* 0x001ee80000300800 */
[----:B------:R-:W3:Y:S04]  /*23460*/  LDL.LU R45, [R1+0x134] ;  /* 0x00013400012d7983 */ /* 0x000ee80000300800 */
[----:B-1----:R-:W3:Y:S04]  /*23470*/  LDL.LU R46, [R1+0x138] ;  /* 0x00013800012e7983 */ /* 0x002ee80000300800 */
[----:B------:R-:W3:Y:S04]  /*23480*/  LDL.LU R47, [R1+0x13c] ;  /* 0x00013c00012f7983 */ /* 0x000ee80000300800 */
[----:B------:R-:W-:Y:S04]  /*23490*/  STL.64 [R1+0x760], R24 ;  /* 0x0007601801007387 */ /* 0x000fe80000100a00 */
[----:B------:R0:W-:Y:S04]  /*234a0*/  STL.64 [R1+0x768], R26 ;  /* 0x0007681a01007387 */ /* 0x0001e80000100a00 */
[----:B0-----:R-:W2:Y:S02]  /*234b0*/  LDL.LU.64 R26, [R1+0x17e0] ;  /* 0x0017e000011a7983 */ /* 0x001ea40000300a00 */
[----:B--2---:R-:W-:-:S15]  /*234c0*/  HMMA.16816.F32.BF16 R20, R52, R26, R20 ;  /* 0x0000001a3414723c */ /* 0x004fde0000041814 */
[----:B------:R-:W-:-:S04]  /*234d0*/  NOP ;  /* 0x0000000000007918 */ /* 0x000fc80000000000 */
[----:B------:R-:W-:Y:S04]  /*234e0*/  STL.64 [R1+0x750], R20 ;  /* 0x0007501401007387 */ /* 0x000fe80000100a00 */
[----:B------:R0:W-:Y:S04]  /*234f0*/  STL.64 [R1+0x758], R22 ;  /* 0x0007581601007387 */ /* 0x0001e80000100a00 */
[----:B0-----:R-:W2:Y:S04]  /*23500*/  LDL.LU.64 R22, [R1+0x17d8] ;  /* 0x0017d80001167983 */ /* 0x001ea80000300a00 */
[----:B------:R-:W3:Y:S01]  /*23510*/  LDL.LU.64 R20, [R1+0x17d0] ;  /* 0x0017d00001147983 */ /* 0x000ee20000300a00 */
[----:B--2---:R-:W-:-:S15]  /*23520*/  HMMA.16816.F32.BF16 R16, R52, R22, R16 ;  /* 0x000000163410723c */ /* 0x004fde0000041810 */
[----:B------:R-:W-:-:S04]  /*23530*/  NOP ;  /* 0x0000000000007918 */ /* 0x000fc80000000000 */
[----:B------:R-:W-:Y:S04]  /*23540*/  STL.64 [R1+0x740], R16 ;  /* 0x0007401001007387 */ /* 0x000fe80000100a00 */
[----:B------:R0:W-:Y:S04]  /*23550*/  STL.64 [R1+0x748], R18 ;  /* 0x0007481201007387 */ /* 0x0001e80000100a00 */
[----:B0-----:R-:W2:Y:S02]  /*23560*/  LDL.LU.64 R18, [R1+0x17c8] ;  /* 0x0017c80001127983 */ /* 0x001ea40000300a00 */
[----:B--2---:R-:W-:-:S15]  /*23570*/  HMMA.16816.F32.BF16 R12, R52, R18, R12 ;  /* 0x00000012340c723c */ /* 0x004fde000004180c */
[----:B------:R-:W-:-:S04]  /*23580*/  NOP ;  /* 0x0000000000007918 */ /* 0x000fc80000000000 */
[----:B------:R-:W-:Y:S04]  /*23590*/  STL.64 [R1+0x730], R12 ;  /* 0x0007300c01007387 */ /* 0x000fe80000100a00 */
[----:B------:R0:W-:Y:S04]  /*235a0*/  STL.64 [R1+0x738], R14 ;  /* 0x0007380e01007387 */ /* 0x0001e80000100a00 */
[----:B0-----:R-:W2:Y:S01]  /*235b0*/  LDL.LU.64 R14, [R1+0x17c0] ;  /* 0x0017c000010e7983 */ /* 0x001ea20000300a00 */
[C---:B------:R-:W-:Y:S03]  /*235c0*/  HMMA.16816.F32.BF16 R4, R52.reuse, R10, R4 ;  /* 0x0000000a3404723c */ /* 0x040fe60000041804 */
[----:B------:R-:W3:Y:S04]  /*235d0*/  LDL.LU.64 R12, [R1+0x17b8] ;  /* 0x0017b800010c7983 */ /* 0x000ee80000300a00 */
[----:B------:R-:W3:Y:S01]  /*235e0*/  LDL R9, [R1+0x1278] ;  /* 0x0012780001097983 */ /* 0x000ee20000100800 */
[----:B--2---:R-:W-:-:S15]  /*235f0*/  HMMA.16816.F32.BF16 R56, R52, R14, R56 ;  /* 0x0000000e3438723c */ /* 0x004fde0000041838 */
[----:B------:R-:W-:-:S04]  /*23600*/  NOP ;  /* 0x0000000000007918 */ /* 0x000fc80000000000 */
[----:B------:R-:W-:Y:S04]  /*23610*/  STL.64 [R1+0x720], R56 ;  /* 0x0007203801007387 */ /* 0x000fe80000100a00 */
[----:B------:R0:W-:Y:S04]  /*23620*/  STL.64 [R1+0x728], R58 ;  /* 0x0007283a01007387 */ /* 0x0001e80000100a00 */
[----:B0-----:R-:W2:Y:S04]  /*23630*/  LDL.LU.64 R58, [R1+0x17b0] ;  /* 0x0017b000013a7983 */ /* 0x001ea80000300a00 */
[----:B------:R-:W-:Y:S04]  /*23640*/  STL.64 [R1+0x710], R4 ;  /* 0x0007100401007387 */ /* 0x000fe80000100a00 */
[----:B------:R0:W-:Y:S04]  /*23650*/  STL.64 [R1+0x718], R6 ;  /* 0x0007180601007387 */ /* 0x0001e80000100a00 */
[----:B0-----:R-:W2:Y:S04]  /*23660*/  LDL.LU.64 R6, [R1+0x17a8] ;  /* 0x0017a80001067983 */ /* 0x001ea80000300a00 */
[----:B------:R-:W3:Y:S01]  /*23670*/  LDL.LU.64 R4, [R1+0x17a0] ;  /* 0x0017a00001047983 */ /* 0x000ee20000300a00 */
[----:B--2---:R-:W-:Y:S03]  /*23680*/  HMMA.16816.F32.BF16 R52, R52, R6, R48 ;  /* 0x000000063434723c */ /* 0x004fe60000041830 */
[----:B------:R-:W2:Y:S04]  /*23690*/  LDL.LU.64 R50, [R1+0x1798] ;  /* 0x0017980001327983 */ /* 0x000ea80000300a00 */
[----:B------:R-:W2:-:S12]  /*236a0*/  LDL.LU.64 R48, [R1+0x1790] ;  /* 0x0017900001307983 */ /* 0x000e980000300a00 */
[----:B------:R-:W-:Y:S04]  /*236b0*/  STL.64 [R1+0x220], R52 ;  /* 0x0002203401007387 */ /* 0x000fe80000100a00 */
[----:B------:R-:W-:Y:S01]  /*236c0*/  STL.64 [R1+0x228], R54 ;  /* 0x0002283601007387 */ /* 0x000fe20000100a00 */
[----:B--2---:R-:W-:Y:S03]  /*236d0*/  HMMA.16816.F32.BF16 R56, R48, R58, R40 ;  /* 0x0000003a3038723c */ /* 0x004fe60000041828 */
[----:B------:R-:W2:Y:S04]  /*236e0*/  LDL.LU.64 R42, [R1+0x1788] ;  /* 0x00178800012a7983 */ /* 0x000ea80000300a00 */
[----:B------:R-:W2:-:S12]  /*236f0*/  LDL.LU.64 R40, [R1+0x1780] ;  /* 0x0017800001287983 */ /* 0x000e980000300a00 */
[----:B------:R-:W-:Y:S04]  /*23700*/  STL.64 [R1+0xa40], R56 ;  /* 0x000a403801007387 */ /* 0x000fe80000100a00 */
[----:B------:R0:W-:Y:S04]  /*23710*/  STL.64 [R1+0xa48], R58 ;  /* 0x000a483a01007387 */ /* 0x0001e80000100a00 */
[----:B0-----:R-:W2:Y:S02]  /*23720*/  LDL.LU.64 R58, [R1+0x1778] ;  /* 0x00177800013a7983 */ /* 0x001ea40000300a00 */
[----:B--2---:R-:W-:Y:S02]  /*23730*/  HMMA.16816.F32.BF16 R56, R48, R58, R40 ;  /* 0x0000003a3038723c */ /* 0x004fe40000041828 */
[----:B------:R-:W2:Y:S04]  /*23740*/  LDL.LU.64 R42, [R1+0x1770] ;  /* 0x00177000012a7983 */ /* 0x000ea80000300a00 */
[----:B------:R-:W2:-:S13]  /*23750*/  LDL.LU.64 R40, [R1+0x1768] ;  /* 0x0017680001287983 */ /* 0x000e9a0000300a00 */
[----:B------:R-:W-:Y:S04]  /*23760*/  STL.64 [R1+0xa20], R56 ;  /* 0x000a203801007387 */ /* 0x000fe80000100a00 */
[----:B------:R0:W-:Y:S04]  /*23770*/  STL.64 [R1+0xa28], R58 ;  /* 0x000a283a01007387 */ /* 0x0001e80000100a00 */
[----:B0-----:R-:W2:Y:S04]  /*23780*/  LDL.LU.64 R58, [R1+0x1760] ;  /* 0x00176000013a7983 */ /* 0x001ea80000300a00 */
[----:B------:R-:W2:Y:S01]  /*23790*/  LDL.LU.64 R56, [R1+0x1758] ;  /* 0x0017580001387983 */ /* 0x000ea20000300a00 */
[----:B---3--:R-:W-:-:S02]  /*237a0*/  IMAD.MOV.U32 R54, RZ, RZ, R5 ;  /* 0x000000ffff367224 */ /* 0x008fc400078e0005 */
[----:B------:R-:W-:-:S07]  /*237b0*/  IMAD.MOV.U32 R55, RZ, RZ, R4 ;  /* 0x000000ffff377224 */ /* 0x000fce00078e0004 */
[----:B--2---:R-:W-:Y:S01]  /*237c0*/  HMMA.16816.F32.BF16 R52, R48, R54, R56 ;  /* 0x000000363034723c */ /* 0x004fe20000041838 */
[----:B------:R-:W2:-:S15]  /*237d0*/  LDL.LU.64 R58, [R1+0x1750] ;  /* 0x00175000013a7983 */ /* 0x000e9e0000300a00 */
[----:B------:R-:W-:-:S03]  /*237e0*/  NOP ;  /* 0x0000000000007918 */ /* 0x000fc60000000000 */
[----:B------:R0:W-:Y:S04]  /*237f0*/  STL.64 [R1+0xa00], R52 ;  /* 0x000a003401007387 */ /* 0x0001e80000100a00 */
[----:B------:R1:W-:Y:S04]  /*23800*/  STL.64 [R1+0xa08], R54 ;  /* 0x000a083601007387 */ /* 0x0003e80000100a00 */
[----:B0-----:R-:W3:Y:S04]  /*23810*/  LDL.LU R52, [R1+0xd0] ;  /* 0x0000d00001347983 */ /* 0x001ee80000300800 */
[----:B------:R-:W3:Y:S04]  /*23820*/  LDL.LU R53, [R1+0xd4] ;  /* 0x0000d40001357983 */ /* 0x000ee80000300800 */
[----:B-1----:R-:W3:Y:S04]  /*23830*/  LDL.LU R54, [R1+0xd8] ;  /* 0x0000d80001367983 */ /* 0x002ee80000300800 */
[----:B------:R-:W3:Y:S01]  /*23840*/  LDL.LU R55, [R1+0xdc] ;  /* 0x0000dc0001377983 */ /* 0x000ee20000300800 */
        /* <DEDUP_REMOVED lines=17> */
[----:B0-----:R-:W4:Y:S04]  /*23960*/  LDL.LU.64 R42, [R1+0x1710] ;  /* 0x00171000012a7983 */ /* 0x001f280000300a00 */
[----:B------:R-:W-:Y:S04]  /*23970*/  STL.64 [R1+0x16b8], R58 ;  /* 0x0016b83a01007387 */ /* 0x000fe80000100a00 */
[----:B---3--:R0:W-:Y:S04]  /*23980*/  STL.64 [R1+0x16b0], R56 ;  /* 0x0016b03801007387 */ /* 0x0081e80000100a00 */
[----:B0-----:R-:W2:Y:S04]  /*23990*/  LDL.LU R56, [R1+0x110] ;  /* 0x0001100001387983 */ /* 0x001ea80000300800 */
[----:B------:R-:W2:Y:S04]  /*239a0*/  LDL.LU R57, [R1+0x114] ;  /* 0x0001140001397983 */ /* 0x000ea80000300800 */
[----:B------:R-:W2:Y:S04]  /*239b0*/  LDL.LU R58, [R1+0x118] ;  /* 0x00011800013a7983 */ /* 0x000ea80000300800 */
[----:B------:R-:W2:Y:S01]  /*239c0*/  LDL.LU R59, [R1+0x11c] ;  /* 0x00011c00013b7983 */ /* 0x000ea20000300800 */
[----:B----4-:R-:W-:-:S15]  /*239d0*/  HMMA.16816.F32.BF16 R36, R48, R42, R36 ;  /* 0x0000002a3024723c */ /* 0x010fde0000041824 */
[----:B------:R-:W-:-:S04]  /*239e0*/  NOP ;  /* 0x0000000000007918 */ /* 0x000fc80000000000 */
[----:B------:R-:W-:Y:S04]  /*239f0*/  STL.64 [R1+0x8e0], R36 ;  /* 0x0008e02401007387 */ /* 0x000fe80000100a00 */
[----:B------:R0:W-:Y:S04]  /*23a00*/  STL.64 [R1+0x8e8], R38 ;  /* 0x0008e82601007387 */ /* 0x0001e80000100a00 */
[----:B0-----:R-:W3:Y:S04]  /*23a10*/  LDL.LU.64 R38, [R1+0x1708] ;  /* 0x0017080001267983 */ /* 0x001ee80000300a00 */
[----:B------:R-:W4:Y:S04]  /*23a20*/  LDL.LU.64 R36, [R1+0x1700] ;  /* 0x0017000001247983 */ /* 0x000f280000300a00 */
[----:B------:R0:W-:Y:S04]  /*23a30*/  STL.64 [R1+0x16e0], R42 ;  /* 0x0016e02a01007387 */ /* 0x0001e80000100a00 */
[----:B------:R-:W2:Y:S04]  /*23a40*/  LDL.LU R40, [R1+0xe0] ;  /* 0x0000e00001287983 */ /* 0x000ea80000300800 */
[----:B------:R-:W2:Y:S04]  /*23a50*/  LDL.LU R41, [R1+0xe4] ;  /* 0x0000e40001297983 */ /* 0x000ea80000300800 */
[----:B0-----:R-:W2:Y:S04]  /*23a60*/  LDL.LU R42, [R1+0xe8] ;  /* 0x0000e800012a7983 */ /* 0x001ea80000300800 */
[----:B------:R-:W2:Y:S01]  /*23a70*/  LDL.LU R43, [R1+0xec] ;  /* 0x0000ec00012b7983 */ /* 0x000ea20000300800 */
[----:B---3--:R-:W-:-:S15]  /*23a80*/  HMMA.16816.F32.BF16 R44, R48, R38, R44 ;  /* 0x00000026302c723c */ /* 0x008fde000004182c */
[----:B------:R-:W-:-:S04]  /*23a90*/  NOP ;  /* 0x0000000000007918 */ /* 0x000fc80000000000 */
[----:B------:R-:W-:Y:S04]  /*23aa0*/  STL.64 [R1+0x8d0], R44 ;  /* 0x0008d02c01007387 */ /* 0x000fe80000100a00 */
[----:B------:R0:W-:Y:S04]  /*23ab0*/  STL.64 [R1+0x8d8], R46 ;  /* 0x0008d82e01007387 */ /* 0x0001e80000100a00 */
[----:B0-----:R-:W3:Y:S04]  /*23ac0*/  LDL.LU.64 R46, [R1+0x16f8] ;  /* 0x0016f800012e7983 */ /* 0x001ee80000300a00 */
[----:B------:R-:W3:Y:S04]  /*23ad0*/  LDL.LU.64 R44, [R1+0x16f0] ;  /* 0x0016f000012c7983 */ /* 0x000ee80000300a00 */
[----:B------:R-:W-:Y:S04]  /*23ae0*/  STL.64 [R1+0x16a8], R38 ;  /* 0x0016a82601007387 */ /* 0x000fe80000100a00 */
[----:B----4-:R0:W-:Y:S04]  /*23af0*/  STL.64 [R1+0x16a0], R36 ;  /* 0x0016a02401007387 */ /* 0x0101e80000100a00 */
[----:B0-----:R-:W4:Y:S04]  /*23b00*/  LDL.LU R36, [R1+0x120] ;  /* 0x0001200001247983 */ /* 0x001f280000300800 */
[----:B------:R-:W4:Y:S04]  /*23b10*/  LDL.LU R37, [R1+0x124] ;  /* 0x0001240001257983 */ /* 0x000f280000300800 */
[----:B------:R-:W4:Y:S04]  /*23b20*/  LDL.LU R38, [R1+0x128] ;  /* 0x0001280001267983 */ /* 0x000f280000300800 */
[----:B------:R-:W4:Y:S01]  /*23b30*/  LDL.LU R39, [R1+0x12c] ;  /* 0x00012c0001277983 */ /* 0x000f220000300800 */
[C---:B--2---:R-:W-:Y:S03]  /*23b40*/  HMMA.16816.F32.BF16 R56, R48.reuse, R30, R56 ;  /* 0x0000001e3038723c */ /* 0x044fe60000041838 */
[----:B------:R0:W-:Y:S04]  /*23b50*/  STL.64 [R1+0x16e8], R34 ;  /* 0x0016e82201007387 */ /* 0x0001e80000100a00 */
[----:B------:R-:W2:Y:S01]  /*23b60*/  LDL.LU R32, [R1+0xf0] ;  /* 0x0000f00001207983 */ /* 0x000ea20000300800 */
[----:B----4-:R-:W-:-:S15]  /*23b70*/  HMMA.16816.F32.BF16 R36, R48, R34, R36 ;  /* 0x000000223024723c */ /* 0x010fde0000041824 */
[----:B------:R-:W-:-:S04]  /*23b80*/  NOP ;  /* 0x0000000000007918 */ /* 0x000fc80000000000 */
[----:B------:R1:W-:Y:S04]  /*23b90*/  STL.64 [R1+0x8c0], R36 ;  /* 0x0008c02401007387 */ /* 0x0003e80000100a00 */
[----:B------:R4:W-:Y:S04]  /*23ba0*/  STL.64 [R1+0x8c8], R38 ;  /* 0x0008c82601007387 */ /* 0x0009e80000100a00 */
[----:B------:R-:W2:Y:S04]  /*23bb0*/  LDL.LU R33, [R1+0xf4] ;  /* 0x0000f40001217983 */ /* 0x000ea80000300800 */
[----:B0-----:R-:W2:Y:S04]  /*23bc0*/  LDL.LU R34, [R1+0xf8] ;  /* 0x0000f80001227983 */ /* 0x001ea80000300800 */
[----:B------:R-:W2:Y:S04]  /*23bd0*/  LDL.LU R35, [R1+0xfc] ;  /* 0x0000fc0001237983 */ /* 0x000ea80000300800 */
[----:B-1----:R-:W2:Y:S04]  /*23be0*/  LDL.LU R36, [R1+0x250] ;  /* 0x0002500001247983 */ /* 0x002ea80000300800 */
[----:B------:R0:W-:Y:S04]  /*23bf0*/  STL.64 [R1+0x8b0], R56 ;  /* 0x0008b03801007387 */ /* 0x0001e80000100a00 */
[----:B------:R1:W-:Y:S04]  /*23c00*/  STL.64 [R1+0x8b8], R58 ;  /* 0x0008b83a01007387 */ /* 0x0003e80000100a00 */
[----:B------:R-:W2:Y:S04]  /*23c10*/  LDL.LU R37, [R1+0x254] ;  /* 0x0002540001257983 */ /* 0x000ea80000300800 */
[----:B----4-:R-:W4:Y:S04]  /*23c20*/  LDL.LU R38, [R1+0x258] ;  /* 0x0002580001267983 */ /* 0x010f280000300800 */
[----:B------:R-:W4:Y:S04]  /*23c30*/  LDL.LU R39, [R1+0x25c] ;  /* 0x00025c0001277983 */ /* 0x000f280000300800 */
[----:B0-----:R-:W2:Y:S04]  /*23c40*/  LDL.LU R56, [R1+0xc0] ;  /* 0x0000c00001387983 */ /* 0x001ea80000300800 */
[----:B------:R-:W2:Y:S04]  /*23c50*/  LDL.LU R57, [R1+0xc4] ;  /* 0x0000c40001397983 */ /* 0x000ea80000300800 */
[----:B-1----:R-:W2:Y:S04]  /*23c60*/  LDL.LU R58, [R1+0xc8] ;  /* 0x0000c800013a7983 */ /* 0x002ea80000300800 */
[----:B------:R-:W2:Y:S04]  /*23c70*/  LDL.LU R59, [R1+0xcc] ;  /* 0x0000cc00013b7983 */ /* 0x000ea80000300800 */
[----:B------:R-:W-:Y:S04]  /*23c80*/  STL.64 [R1+0x1688], R30 ;  /* 0x0016881e01007387 */ /* 0x000fe80000100a00 */
[----:B------:R0:W-:Y:S04]  /*23c90*/  STL.64 [R1+0x1680], R28 ;  /* 0x0016801c01007387 */ /* 0x0001e80000100a00 */
[----:B0-----:R-:W2:Y:S04]  /*23ca0*/  LDL.LU R28, [R1+0x100] ;  /* 0x00010000011c7983 */ /* 0x001ea80000300800 */
[----:B------:R-:W2:Y:S04]  /*23cb0*/  LDL.LU R29, [R1+0x104] ;  /* 0x00010400011d7983 */ /* 0x000ea80000300800 */
[----:B------:R-:W2:Y:S04]  /*23cc0*/  LDL.LU R30, [R1+0x108] ;  /* 0x00010800011e7983 */ /* 0x000ea80000300800 */
[----:B------:R-:W2:Y:S04]  /*23cd0*/  LDL.LU R31, [R1+0x10c] ;  /* 0x00010c00011f7983 */ /* 0x000ea80000300800 */
[----:B------:R0:W-:Y:S01]  /*23ce0*/  STL.64 [R1+0x16c0], R26 ;  /* 0x0016c01a01007387 */ /* 0x0001e20000100a00 */
[C---:B--2---:R-:W-:Y:S08]  /*23cf0*/  HMMA.16816.F32.BF16 R28, R48.reuse, R26, R28 ;  /* 0x0000001a301c723c */ /* 0x044ff0000004181c */
[C---:B0-----:R-:W-:Y:S11]  /*23d00*/  HMMA.16816.F32.BF16 R24, R48.reuse, R22, R32 ;  /* 0x000000163018723c */ /* 0x041ff60000041820 */
[----:B------:R-:W-:Y:S04]  /*23d10*/  STL.64 [R1+0x8a0], R28 ;  /* 0x0008a01c01007387 */ /* 0x000fe80000100a00 */
[----:B------:R-:W-:Y:S04]  /*23d20*/  STL.64 [R1+0x8a8], R30 ;  /* 0x0008a81e01007387 */ /* 0x000fe80000100a00 */
[----:B------:R-:W-:Y:S04]  /*23d30*/  STL.64 [R1+0x1678], R22 ;  /* 0x0016781601007387 */ /* 0x000fe80000100a00 */
[----:B------:R0:W-:Y:S04]  /*23d40*/  STL.64 [R1+0x1670], R20 ;  /* 0x0016701401007387 */ /* 0x0001e80000100a00 */
[----:B------:R-:W-:Y:S04]  /*23d50*/  STL.64 [R1+0x890], R24 ;  /* 0x0008901801007387 */ /* 0x000fe80000100a00 */
[----:B------:R-:W-:Y:S04]  /*23d60*/  STL.64 [R1+0x898], R26 ;  /* 0x0008981a01007387 */ /* 0x000fe80000100a00 */
[----:B------:R1:W-:Y:S01]  /*23d70*/  STL.64 [R1+0x16d8], R18 ;  /* 0x0016d81201007387 */ /* 0x0003e20000100a00 */
[C---:B0-----:R-:W-:Y:S08]  /*23d80*/  HMMA.16816.F32.BF16 R20, R48.reuse, R18, R40 ;  /* 0x000000123014723c */ /* 0x041ff00000041828 */
[C---:B-1----:R-:W-:Y:S01]  /*23d90*/  HMMA.16816.F32.BF16 R16, R48.reuse, R14, R52 ;  /* 0x0000000e3010723c */ /* 0x042fe20000041834 */
[----:B------:R-:W0:Y:S10]  /*23da0*/  LDSM.16.MT88.4 R52, [R8+UR5+0x1080] ;  /* 0x001080050834783b */ /* 0x000e340008004200 */
[----:B------:R1:W-:Y:S04]  /*23db0*/  STL.64 [R1+0x880], R20 ;  /* 0x0008801401007387 */ /* 0x0003e80000100a00 */
[----:B------:R2:W-:Y:S04]  /*23dc0*/  STL.64 [R1+0x888], R22 ;  /* 0x0008881601007387 */ /* 0x0005e80000100a00 */
[----:B------:R-:W3:Y:S04]  /*23dd0*/  LDL.LU R32, [R1+0x700] ;  /* 0x0007000001207983 */ /* 0x000ee80000300800 */
[----:B------:R-:W-:Y:S04]  /*23de0*/  STL.64 [R1+0x870], R16 ;  /* 0x0008701001007387 */ /* 0x000fe80000100a00 */
[----:B------:R0:W-:Y:S04]  /*23df0*/  STL.64 [R1+0x878], R18 ;  /* 0x0008781201007387 */ /* 0x0001e80000100a00 */
[----:B------:R-:W3:Y:S04]  /*23e00*/  LDL.LU R33, [R1+0x704] ;  /* 0x0007040001217983 */ /* 0x000ee80000300800 */
[----:B------:R-:W3:Y:S04]  /*23e10*/  LDL.LU R34, [R1+0x708] ;  /* 0x0007080001227983 */ /* 0x000ee80000300800 */
[----:B------:R-:W3:Y:S04]  /*23e20*/  LDL.LU R35, [R1+0x70c] ;  /* 0x00070c0001237983 */ /* 0x000ee80000300800 */
[----:B-1----:R-:W3:Y:S04]  /*23e30*/  LDL.LU R20, [R1+0x6e0] ;  /* 0x0006e00001147983 */ /* 0x002ee80000300800 */
[----:B------:R-:W3:Y:S04]  /*23e40*/  LDL.LU R21, [R1+0x6e4] ;  /* 0x0006e40001157983 */ /* 0x000ee80000300800 */
[----:B--2---:R-:W2:Y:S04]  /*23e50*/  LDL.LU R22, [R1+0x6e8] ;  /* 0x0006e80001167983 */ /* 0x004ea80000300800 */
[----:B------:R-:W2:Y:S04]  /*23e60*/  LDL.LU R23, [R1+0x6ec] ;  /* 0x0006ec0001177983 */ /* 0x000ea80000300800 */
[----:B------:R-:W2:Y:S04]  /*23e70*/  LDL.LU R40, [R1+0x6f0] ;  /* 0x0006f00001287983 */ /* 0x000ea80000300800 */
[----:B------:R-:W2:Y:S04]  /*23e80*/  LDL.LU R41, [R1+0x6f4] ;  /* 0x0006f40001297983 */ /* 0x000ea80000300800 */
[----:B------:R-:W2:Y:S04]  /*23e90*/  LDL.LU R42, [R1+0x6f8] ;  /* 0x0006f800012a7983 */ /* 0x000ea80000300800 */
[----:B------:R-:W2:Y:S04]  /*23ea0*/  LDL.LU R43, [R1+0x6fc] ;  /* 0x0006fc00012b7983 */ /* 0x000ea80000300800 */
[----:B------:R-:W2:Y:S04]  /*23eb0*/  LDL.64 R30, [R1+0x28] ;  /* 0x00002800011e7983 */ /* 0x000ea80000100a00 */
[----:B------:R1:W-:Y:S04]  /*23ec0*/  STL.64 [R1+0x1698], R14 ;  /* 0x0016980e01007387 */ /* 0x0003e80000100a00 */
[----:B------:R-:W-:Y:S01]  /*23ed0*/  STL.64 [R1+0x1690], R12 ;  /* 0x0016900c01007387 */ /* 0x000fe20000100a00 */
[C---:B----4-:R-:W-:Y:S08]  /*23ee0*/  HMMA.16816.F32.BF16 R24, R48.reuse, R10, R36 ;  /* 0x0000000a3018723c */ /* 0x050ff00000041824 */
[----:B0-----:R-:W-:Y:S01]  /*23ef0*/  HMMA.16816.F32.BF16 R16, R48, R6, R56 ;  /* 0x000000063010723c */ /* 0x001fe20000041838 */
[----:B-1----:R-:W2:Y:S04]  /*23f00*/  LDL.64 R14, [R1+0x38] ;  /* 0x00003800010e7983 */ /* 0x002ea80000100a00 */
[----:B------:R-:W-:Y:S04]  /*23f10*/  STL.64 [R1+0x16d0], R54 ;  /* 0x0016d03601007387 */ /* 0x000fe80000100a00 */
[----:B------:R-:W-:Y:S04]  /*23f20*/  STL.64 [R1+0x16c8], R52 ;  /* 0x0016c83401007387 */ /* 0x000fe80000100a00 */
[----:B------:R-:W3:Y:S04]  /*23f30*/  LDL.64 R50, [R1+0x48] ;  /* 0x0000480001327983 */ /* 0x000ee80000100a00 */
[----:B------:R0:W-:Y:S04]  /*23f40*/  STL.64 [R1+0x860], R24 ;  /* 0x0008601801007387 */ /* 0x0001e80000100a00 */
[----:B------:R1:W-:Y:S04]  /*23f50*/  STL.64 [R1+0x868], R26 ;  /* 0x0008681a01007387 */ /* 0x0003e80000100a00 */
[----:B0-----:R-:W4:Y:S04]  /*23f60*/  LDL.LU R24, [R1+0x6c0] ;  /* 0x0006c00001187983 */ /* 0x001f280000300800 */
[----:B------:R0:W-:Y:S04]  /*23f70*/  STL.64 [R1+0x850], R16 ;  /* 0x0008501001007387 */ /* 0x0001e80000100a00 */
[----:B------:R0:W-:Y:S04]  /*23f80*/  STL.64 [R1+0x858], R18 ;  /* 0x0008581201007387 */ /* 0x0001e80000100a00 */
[----:B------:R-:W4:Y:S04]  /*23f90*/  LDL.LU R25, [R1+0x6c4] ;  /* 0x0006c40001197983 */ /* 0x000f280000300800 */
[----:B-1----:R-:W4:Y:S04]  /*23fa0*/  LDL.LU R26, [R1+0x6c8] ;  /* 0x0006c800011a7983 */ /* 0x002f280000300800 */
[----:B------:R-:W4:Y:S04]  /*23fb0*/  LDL.LU R27, [R1+0x6cc] ;  /* 0x0006cc00011b7983 */ /* 0x000f280000300800 */
[----:B0-----:R-:W4:Y:S04]  /*23fc0*/  LDL.LU R16, [R1+0x6d0] ;  /* 0x0006d00001107983 */ /* 0x001f280000300800 */
[----:B------:R-:W4:Y:S04]  /*23fd0*/  LDL.LU R17, [R1+0x6d4] ;  /* 0x0006d40001117983 */ /* 0x000f280000300800 */
[----:B------:R-:W4:Y:S04]  /*23fe0*/  LDL.LU R18, [R1+0x6d8] ;  /* 0x0006d80001127983 */ /* 0x000f280000300800 */
[----:B------:R-:W4:Y:S04]  /*23ff0*/  LDL.LU R19, [R1+0x6dc] ;  /* 0x0006dc0001137983 */ /* 0x000f280000300800 */
[----:B------:R-:W4:Y:S04]  /*24000*/  LDL.64 R54, [R1+0x18] ;  /* 0x0000180001367983 */ /* 0x000f280000100a00 */
[----:B------:R-:W4:Y:S04]  /*24010*/  LDL.64 R58, [R1+0x8] ;  /* 0x00000800013a7983 */ /* 0x000f280000100a00 */
[----:B------:R-:W4:Y:S04]  /*24020*/  LDL.LU R36, [R1+0x6b0] ;  /* 0x0006b00001247983 */ /* 0x000f280000300800 */
[----:B------:R-:W4:Y:S04]  /*24030*/  LDL.LU R37, [R1+0x6b4] ;  /* 0x0006b40001257983 */ /* 0x000f280000300800 */
[----:B------:R-:W4:Y:S04]  /*24040*/  LDL.LU R38, [R1+0x6b8] ;  /* 0x0006b80001267983 */ /* 0x000f280000300800 */
[----:B------:R-:W4:Y:S01]  /*24050*/  LDL.LU R39, [R1+0x6bc] ;  /* 0x0006bc0001277983 */ /* 0x000f220000300800 */
[C---:B---3--:R-:W-:Y:S08]  /*24060*/  HMMA.16816.F32.BF16 R32, R44.reuse, R50, R32 ;  /* 0x000000322c20723c */ /* 0x048ff00000041820 */
[----:B--2---:R-:W-:Y:S01]  /*24070*/  HMMA.16816.F32.BF16 R40, R44, R14, R40 ;  /* 0x0000000e2c28723c */ /* 0x004fe20000041828 */
[----:B------:R-:W-:-:S02]  /*24080*/  IMAD.MOV.U32 R8, RZ, RZ, R15 ;  /* 0x000000ffff087224 */ /* 0x000fc400078e000f */
[----:B------:R-:W-:-:S08]  /*24090*/  IMAD.MOV.U32 R5, RZ, RZ, R50 ;  /* 0x000000ffff057224 */ /* 0x000fd000078e0032 */
[----:B------:R0:W-:Y:S04]  /*240a0*/  STL.64 [R1+0x250], R32 ;  /* 0x0002502001007387 */ /* 0x0001e80000100a00 */
[----:B------:R1:W-:Y:S01]  /*240b0*/  STL.64 [R1+0x258], R34 ;  /* 0x0002582201007387 */ /* 0x0003e20000100a00 */
[----:B0-----:R-:W-:-:S03]  /*240c0*/  IMAD.MOV.U32 R32, RZ, RZ, R14 ;  /* 0x000000ffff207224 */ /* 0x001fc600078e000e */
[----:B-1----:R-:W2:Y:S01]  /*240d0*/  LDL.LU.64 R34, [R1+0x16e8] ;  /* 0x0016e80001227983 */ /* 0x002ea20000300a00 */
[----:B------:R-:W-:Y:S03]  /*240e0*/  HMMA.16816.F32.BF16 R12, R44, R30, R20 ;  /* 0x0000001e2c0c723c */ /* 0x000fe60000041814 */
[----:B------:R-:W3:Y:S04]  /*240f0*/  LDL.LU R48, [R1+0x6a0] ;  /* 0x0006a00001307983 */ /* 0x000ee80000300800 */
[----:B------:R-:W3:Y:S01]  /*24100*/  LDL.LU R49, [R1+0x6a4] ;  /* 0x0006a40001317983 */ /* 0x000ee20000300800 */
[----:B------:R-:W-:-:S03]  /*24110*/  IMAD.MOV.U32 R4, RZ, RZ, R51 ;  /* 0x000000ffff047224 */ /* 0x000fc600078e0033 */
[----:B------:R-:W3:Y:S01]  /*24120*/  LDL.LU R50, [R1+0x6a8] ;  /* 0x0006a80001327983 */ /* 0x000ee20000300800 */
[C---:B----4-:R-:W-:Y:S03]  /*24130*/  HMMA.16816.F32.BF16 R16, R44.reuse, R54, R16 ;  /* 0x000000362c10723c */ /* 0x050fe60000041810 */
[----:B------:R-:W3:Y:S04]  /*24140*/  LDL.LU R51, [R1+0x6ac] ;  /* 0x0006ac0001337983 */ /* 0x000ee80000300800 */
[----:B------:R-:W-:Y:S04]  /*24150*/  STL.64 [R1+0x230], R40 ;  /* 0x0002302801007387 */ /* 0x000fe80000100a00 */
[----:B------:R0:W-:Y:S01]  /*24160*/  STL.64 [R1+0x238], R42 ;  /* 0x0002382a01007387 */ /* 0x0001e20000100a00 */
[----:B------:R-:W-:Y:S01]  /*24170*/  HMMA.16816.F32.BF16 R24, R44, R58, R24 ;  /* 0x0000003a2c18723c */ /* 0x000fe20000041818 */
[----:B------:R-:W-:-:S02]  /*24180*/  IMAD.MOV.U32 R33, RZ, RZ, R31 ;  /* 0x000000ffff217224 */ /* 0x000fc400078e001f */
[----:B0-----:R-:W3:Y:S04]  /*24190*/  LDL.LU.64 R42, [R1+0x16e0] ;  /* 0x0016e000012a7983 */ /* 0x001ee80000300a00 */
[----:B------:R0:W-:Y:S04]  /*241a0*/  STL.64 [R1+0x210], R12 ;  /* 0x0002100c01007387 */ /* 0x0001e80000100a00 */
[----:B------:R1:W-:Y:S01]  /*241b0*/  STL.64 [R1+0x218], R14 ;  /* 0x0002180e01007387 */ /* 0x0003e20000100a00 */
[----:B------:R-:W-:-:S03]  /*241c0*/  IMAD.MOV.U32 R40, RZ, RZ, R30 ;  /* 0x000000ffff287224 */ /* 0x000fc600078e001e */
[----:B0-----:R-:W4:Y:S04]  /*241d0*/  LDL.LU R12, [R1+0x840] ;  /* 0x00084000010c7983 */ /* 0x001f280000300800 */
[----:B------:R-:W4:Y:S04]  /*241e0*/  LDL.LU R13, [R1+0x844] ;  /* 0x00084400010d7983 */ /* 0x000f280000300800 */
[----:B-1----:R-:W4:Y:S04]  /*241f0*/  LDL.LU R14, [R1+0x848] ;  /* 0x00084800010e7983 */ /* 0x002f280000300800 */
[----:B------:R-:W4:Y:S04]  /*24200*/  LDL.LU R15, [R1+0x84c] ;  /* 0x00084c00010f7983 */ /* 0x000f280000300800 */
        /* <DEDUP_REMOVED lines=8> */
[----:B------:R0:W-:Y:S04]  /*24290*/  STL.64 [R1+0x200], R16 ;  /* 0x0002001001007387 */ /* 0x0001e80000100a00 */
[----:B------:R1:W-:Y:S01]  /*242a0*/  STL.64 [R1+0x208], R18 ;  /* 0x0002081201007387 */ /* 0x0003e20000100a00 */
[----:B0-----:R-:W-:-:S03]  /*242b0*/  IMAD.MOV.U32 R17, RZ, RZ, R54 ;  /* 0x000000ffff117224 */ /* 0x001fc600078e0036 */
[----:B-1----:R-:W2:Y:S01]  /*242c0*/  LDL.LU.64 R18, [R1+0x16d8] ;  /* 0x0016d80001127983 */ /* 0x002ea20000300a00 */
[----:B------:R-:W-:-:S03]  /*242d0*/  IMAD.MOV.U32 R16, RZ, RZ, R55 ;  /* 0x000000ffff107224 */ /* 0x000fc600078e0037 */
[----:B------:R-:W2:Y:S04]  /*242e0*/  LDL.LU.64 R54, [R1+0x16d0] ;  /* 0x0016d00001367983 */ /* 0x000ea80000300a00 */
[----:B------:R-:W2:Y:S04]  /*242f0*/  LDL.LU.64 R52, [R1+0x16c8] ;  /* 0x0016c80001347983 */ /* 0x000ea80000300a00 */
[----:B------:R0:W-:Y:S04]  /*24300*/  STL.64 [R1+0x1f0], R24 ;  /* 0x0001f01801007387 */ /* 0x0001e80000100a00 */
[----:B------:R1:W-:Y:S01]  /*24310*/  STL.64 [R1+0x1f8], R26 ;  /* 0x0001f81a01007387 */ /* 0x0003e20000100a00 */
[----:B0-----:R-:W-:-:S03]  /*24320*/  IMAD.MOV.U32 R25, RZ, RZ, R58 ;  /* 0x000000ffff197224 */ /* 0x001fc600078e003a */
[----:B-1----:R-:W2:Y:S01]  /*24330*/  LDL.LU.64 R26, [R1+0x16c0] ;  /* 0x0016c000011a7983 */ /* 0x002ea20000300a00 */
[----:B------:R-:W-:-:S03]  /*24340*/  IMAD.MOV.U32 R24, RZ, RZ, R59 ;  /* 0x000000ffff187224 */ /* 0x000fc600078e003b */
[----:B------:R-:W2:Y:S04]  /*24350*/  LDL.LU.64 R58, [R1+0x16b8] ;  /* 0x0016b800013a7983 */ /* 0x000ea80000300a00 */
[----:B------:R-:W3:Y:S01]  /*24360*/  LDL.LU.64 R56, [R1+0x16b0] ;  /* 0x0016b00001387983 */ /* 0x000ee20000300a00 */
[----:B--2---:R-:W-:-:S15]  /*24370*/  HMMA.16816.F32.BF16 R36, R44, R58, R36 ;  /* 0x0000003a2c24723c */ /* 0x004fde0000041824 */
[----:B------:R-:W-:-:S04]  /*24380*/  NOP ;  /* 0x0000000000007918 */ /* 0x000fc80000000000 */
[----:B------:R-:W-:Y:S04]  /*24390*/  STL.64 [R1+0x1d0], R36 ;  /* 0x0001d02401007387 */ /* 0x000fe80000100a00 */
[----:B------:R0:W-:Y:S04]  /*243a0*/  STL.64 [R1+0x1d8], R38 ;  /* 0x0001d82601007387 */ /* 0x0001e80000100a00 */
[----:B0-----:R-:W4:Y:S04]  /*243b0*/  LDL.LU.64 R38, [R1+0x16a8] ;  /* 0x0016a80001267983 */ /* 0x001f280000300a00 */
[----:B------:R-:W2:Y:S01]  /*243c0*/  LDL.LU.64 R36, [R1+0x16a0] ;  /* 0x0016a00001247983 */ /* 0x000ea20000300a00 */
[C---:B---3--:R-:W-:Y:S03]  /*243d0*/  HMMA.16816.F32.BF16 R48, R44.reuse, R42, R48 ;  /* 0x0000002a2c30723c */ /* 0x048fe60000041830 */
[----:B------:R-:W-:Y:S04]  /*243e0*/  STL.64 [R1+0x1600], R58 ;  /* 0x0016003a01007387 */ /* 0x000fe80000100a00 */
[----:B------:R0:W-:Y:S04]  /*243f0*/  STL.64 [R1+0x15f8], R56 ;  /* 0x0015f83801007387 */ /* 0x0001e80000100a00 */
[----:B0-----:R-:W3:Y:S04]  /*24400*/  LDL.LU R56, [R1+0x7e0] ;  /* 0x0007e00001387983 */ /* 0x001ee80000300800 */
[----:B------:R-:W3:Y:S04]  /*24410*/  LDL.LU R57, [R1+0x7e4] ;  /* 0x0007e40001397983 */ /* 0x000ee80000300800 */
[----:B------:R-:W3:Y:S04]  /*24420*/  LDL.LU R58, [R1+0x7e8] ;  /* 0x0007e800013a7983 */ /* 0x000ee80000300800 */
[----:B------:R-:W3:Y:S04]  /*24430*/  LDL.LU R59, [R1+0x7ec] ;  /* 0x0007ec00013b7983 */ /* 0x000ee80000300800 */
[----:B------:R-:W-:Y:S04]  /*24440*/  STL.64 [R1+0x15f0], R42 ;  /* 0x0015f02a01007387 */ /* 0x000fe80000100a00 */
[----:B------:R-:W-:Y:S04]  /*24450*/  STL.64 [R1+0x1c0], R48 ;  /* 0x0001c03001007387 */ /* 0x000fe80000100a00 */
[----:B------:R-:W-:Y:S04]  /*24460*/  STL.64 [R1+0x1c8], R50 ;  /* 0x0001c83201007387 */ /* 0x000fe80000100a00 */
[----:B------:R-:W0:Y:S01]  /*24470*/  LDSM.16.MT88.4 R48, [R9+UR5+0x1000] ;  /* 0x001000050930783b */ /* 0x000e220008004200 */
[C---:B------:R-:W-:Y:S03]  /*24480*/  HMMA.16816.F32.BF16 R28, R44.reuse, R34, R28 ;  /* 0x000000222c1c723c */ /* 0x040fe6000004181c */
[----:B0-----:R-:W-:Y:S04]  /*24490*/  STL.64 [R1+0x15c0], R50 ;  /* 0x0015c03201007387 */ /* 0x001fe80000100a00 */
[----:B------:R0:W-:Y:S04]  /*244a0*/  STL.64 [R1+0x15b8], R48 ;  /* 0x0015b83001007387 */ /* 0x0001e80000100a00 */
[----:B0-----:R-:W3:Y:S04]  /*244b0*/  LDL.LU R48, [R1+0x7f0] ;  /* 0x0007f00001307983 */ /* 0x001ee80000300800 */
[----:B------:R-:W3:Y:S04]  /*244c0*/  LDL.LU R49, [R1+0x7f4] ;  /* 0x0007f40001317983 */ /* 0x000ee80000300800 */
[----:B------:R-:W3:Y:S04]  /*244d0*/  LDL.LU R50, [R1+0x7f8] ;  /* 0x0007f80001327983 */ /* 0x000ee80000300800 */
[----:B------:R-:W3:Y:S01]  /*244e0*/  LDL.LU R51, [R1+0x7fc] ;  /* 0x0007fc0001337983 */ /* 0x000ee20000300800 */
[----:B----4-:R-:W-:-:S15]  /*244f0*/  HMMA.16816.F32.BF16 R12, R44, R38, R12 ;  /* 0x000000262c0c723c */ /* 0x010fde000004180c */
[----:B------:R-:W-:-:S04]  /*24500*/  NOP ;  /* 0x0000000000007918 */ /* 0x000fc80000000000 */
[----:B------:R-:W-:Y:S04]  /*24510*/  STL.64 [R1+0x1b0], R12 ;  /* 0x0001b00c01007387 */ /* 0x000fe80000100a00 */
[----:B------:R0:W-:Y:S04]  /*24520*/  STL.64 [R1+0x1b8], R14 ;  /* 0x0001b80e01007387 */ /* 0x0001e80000100a00 */
[----:B0-----:R-:W3:Y:S04]  /*24530*/  LDL.LU.64 R14, [R1+0x1698] ;  /* 0x00169800010e7983 */ /* 0x001ee80000300a00 */
[----:B------:R-:W4:Y:S04]  /*24540*/  LDL.LU.64 R12, [R1+0x1690] ;  /* 0x00169000010c7983 */ /* 0x000f280000300a00 */
[----:B------:R-:W-:Y:S04]  /*24550*/  STL.64 [R1+0x15e8], R38 ;  /* 0x0015e82601007387 */ /* 0x000fe80000100a00 */
[----:B--2---:R0:W-:Y:S04]  /*24560*/  STL.64 [R1+0x15e0], R36 ;  /* 0x0015e02401007387 */ /* 0x0041e80000100a00 */
        /* <DEDUP_REMOVED lines=8> */
[----:B------:R-:W-:Y:S01]  /*245f0*/  STL.64 [R1+0x15d8], R34 ;  /* 0x0015d82201007387 */ /* 0x000fe20000100a00 */
[----:B--2---:R-:W-:-:S15]  /*24600*/  HMMA.16816.F32.BF16 R20, R44, R30, R20 ;  /* 0x0000001e2c14723c */ /* 0x004fde0000041814 */
[----:B------:R-:W-:-:S04]  /*24610*/  NOP ;  /* 0x0000000000007918 */ /* 0x000fc80000000000 */
[----:B------:R-:W-:Y:S04]  /*24620*/  STL.64 [R1+0x190], R20 ;  /* 0x0001901401007387 */ /* 0x000fe80000100a00 */
[----:B------:R0:W-:Y:S04]  /*24630*/  STL.64 [R1+0x198], R22 ;  /* 0x0001981601007387 */ /* 0x0001e80000100a00 */
[----:B0-----:R-:W2:Y:S04]  /*24640*/  LDL.LU.64 R22, [R1+0x1678] ;  /* 0x0016780001167983 */ /* 0x001ea80000300a00 */
[----:B------:R-:W2:Y:S04]  /*24650*/  LDL.LU.64 R20, [R1+0x1670] ;  /* 0x0016700001147983 */ /* 0x000ea80000300a00 */
[----:B------:R-:W-:Y:S04]  /*24660*/  STL.64 [R1+0x15d0], R30 ;  /* 0x0015d01e01007387 */ /* 0x000fe80000100a00 */
[----:B---3--:R0:W-:Y:S04]  /*24670*/  STL.64 [R1+0x15c8], R28 ;  /* 0x0015c81c01007387 */ /* 0x0081e80000100a00 */
[----:B0-----:R-:W3:Y:S04]  /*24680*/  LDL.LU R28, [R1+0x810] ;  /* 0x00081000011c7983 */ /* 0x001ee80000300800 */
[----:B------:R-:W3:Y:S04]  /*24690*/  LDL.LU R29, [R1+0x814] ;  /* 0x00081400011d7983 */ /* 0x000ee80000300800 */
[----:B------:R-:W3:Y:S04]  /*246a0*/  LDL.LU R30, [R1+0x818] ;  /* 0x00081800011e7983 */ /* 0x000ee80000300800 */
[----:B------:R-:W3:Y:S04]  /*246b0*/  LDL.LU R31, [R1+0x81c] ;  /* 0x00081c00011f7983 */ /* 0x000ee80000300800 */
[----:B------:R-:W-:Y:S01]  /*246c0*/  STL.64 [R1+0x1608], R26 ;  /* 0x0016081a01007387 */ /* 0x000fe20000100a00 */
[----:B---3--:R-:W-:-:S15]  /*246d0*/  HMMA.16816.F32.BF16 R28, R44, R26, R28 ;  /* 0x0000001a2c1c723c */ /* 0x008fde000004181c */
[----:B------:R-:W-:-:S04]  /*246e0*/  NOP ;  /* 0x0000000000007918 */ /* 0x000fc80000000000 */
[----:B------:R-:W-:Y:S04]  /*246f0*/  STL.64 [R1+0x180], R28 ;  /* 0x0001801c01007387 */ /* 0x000fe80000100a00 */
[----:B------:R2:W-:Y:S02]  /*24700*/  STL.64 [R1+0x188], R30 ;  /* 0x0001881e01007387 */ /* 0x0005e40000100a00 */
[----:B--2---:R-:W-:Y:S02]  /*24710*/  HMMA.16816.F32.BF16 R28, R44, R22, R36 ;  /* 0x000000162c1c723c */ /* 0x004fe40000041824 */
[----:B------:R-:W-:Y:S04]  /*24720*/  STL.64 [R1+0x1618], R22 ;  /* 0x0016181601007387 */ /* 0x000fe80000100a00 */
[----:B------:R0:W-:-:S13]  /*24730*/  STL.64 [R1+0x1610], R20 ;  /* 0x0016101401007387 */ /* 0x0001da0000100a00 */
[----:B------:R-:W-:Y:S04]  /*24740*/  STL.64 [R1+0x170], R28 ;  /* 0x0001701c01007387 */ /* 0x000fe80000100a00 */
[----:B------:R1:W-:Y:S01]  /*24750*/  STL.64 [R1+0x178], R30 ;  /* 0x0001781e01007387 */ /* 0x0003e20000100a00 */
[C---:B0-----:R-:W-:Y:S08]  /*24760*/  HMMA.16816.F32.BF16 R20, R44.reuse, R14, R56 ;  /* 0x0000000e2c14723c */ /* 0x041ff00000041838 */
[----:B-1----:R-:W-:Y:S01]  /*24770*/  HMMA.16816.F32.BF16 R28, R44, R18, R48 ;  /* 0x000000122c1c723c */ /* 0x002fe20000041830 */
[----:B------:R-:W-:Y:S01]  /*24780*/  STL.64 [R1+0x1620], R18 ;  /* 0x0016201201007387 */ /* 0x000fe20000100a00 */
[----:B------:R-:W-:-:S02]  /*24790*/  IMAD.MOV.U32 R58, RZ, RZ, R25 ;  /* 0x000000ffff3a7224 */ /* 0x000fc400078e0019 */
[----:B------:R-:W-:-:S15]  /*247a0*/  IMAD.MOV.U32 R59, RZ, RZ, R24 ;  /* 0x000000ffff3b7224 */ /* 0x000fde00078e0018 */
[----:B------:R-:W-:Y:S04]  /*247b0*/  STL.64 [R1+0x160], R28 ;  /* 0x0001601c01007387 */ /* 0x000fe80000100a00 */
[----:B------:R-:W-:Y:S04]  /*247c0*/  STL.64 [R1+0x168], R30 ;  /* 0x0001681e01007387 */ /* 0x000fe80000100a00 */
[----:B------:R-:W-:Y:S04]  /*247d0*/  STL.64 [R1+0x1630], R14 ;  /* 0x0016300e01007387 */ /* 0x000fe80000100a00 */
[----:B----4-:R-:W-:Y:S04]  /*247e0*/  STL.64 [R1+0x1628], R12 ;  /* 0x0016280c01007387 */ /* 0x010fe80000100a00 */
[----:B------:R-:W-:Y:S04]  /*247f0*/  STL.64 [R1+0x150], R20 ;  /* 0x0001501401007387 */ /* 0x000fe80000100a00 */
[----:B------:R0:W-:Y:S04]  /*24800*/  STL.64 [R1+0x158], R22 ;  /* 0x0001581601007387 */ /* 0x0001e80000100a00 */
[----:B------:R-:W-:Y:S04]  /*24810*/  STL.64 [R1+0x1638], R58 ;  /* 0x0016383a01007387 */ /* 0x000fe80000100a00 */
[----:B------:R-:W2:Y:S04]  /*24820*/  LDL.LU R24, [R1+0x300] ;  /* 0x0003000001187983 */ /* 0x000ea80000300800 */
[----:B------:R-:W2:Y:S04]  /*24830*/  LDL.LU R25, [R1+0x304] ;  /* 0x0003040001197983 */ /* 0x000ea80000300800 */
[----:B------:R-:W3:Y:S04]  /*24840*/  LDL.LU R26, [R1+0x308] ;  /* 0x00030800011a7983 */ /* 0x000ee80000300800 */
[----:B------:R-:W3:Y:S01]  /*24850*/  LDL.LU R27, [R1+0x30c] ;  /* 0x00030c00011b7983 */ /* 0x000ee20000300800 */
[----:B0-----:R-:W-:-:S02]  /*24860*/  IMAD.MOV.U32 R22, RZ, RZ, R17 ;  /* 0x000000ffff167224 */ /* 0x001fc400078e0011 */
        /* <DEDUP_REMOVED lines=11> */
[----:B------:R-:W-:Y:S04]  /*24920*/  STL.64 [R1+0x1650], R22 ;  /* 0x0016501601007387 */ /* 0x000fe80000100a00 */
[----:B------:R-:W4:Y:S04]  /*24930*/  LDL.LU R16, [R1+0x310] ;  /* 0x0003100001107983 */ /* 0x000f280000300800 */
[----:B------:R-:W4:Y:S04]  /*24940*/  LDL.LU R17, [R1+0x314] ;  /* 0x0003140001117983 */ /* 0x000f280000300800 */
[----:B------:R-:W2:Y:S04]  /*24950*/  LDL.LU R18, [R1+0x318] ;  /* 0x0003180001127983 */ /* 0x000ea80000300800 */
[----:B------:R-:W2:Y:S01]  /*24960*/  LDL.LU R19, [R1+0x31c] ;  /* 0x00031c0001137983 */ /* 0x000ea20000300800 */
[----:B------:R-:W-:-:S02]  /*24970*/  IMAD.MOV.U32 R14, RZ, RZ, R40 ;  /* 0x000000ffff0e7224 */ /* 0x000fc400078e0028 */
[----:B------:R-:W-:Y:S02]  /*24980*/  IMAD.MOV.U32 R15, RZ, RZ, R33 ;  /* 0x000000ffff0f7224 */ /* 0x000fe400078e0021 */
[----:B0-----:R-:W-:Y:S01]  /*24990*/  IMAD.MOV.U32 R26, RZ, RZ, R32 ;  /* 0x000000ffff1a7224 */ /* 0x001fe200078e0020 */
[----:B--2---:R-:W-:Y:S04]  /*249a0*/  STL.64 [R1+0x1660], R18 ;  /* 0x0016601201007387 */ /* 0x004fe80000100a00 */
[----:B----4-:R-:W-:Y:S04]  /*249b0*/  STL.64 [R1+0x1658], R16 ;  /* 0x0016581001007387 */ /* 0x010fe80000100a00 */
[----:B------:R0:W-:Y:S04]  /*249c0*/  STL.64 [R1+0x1668], R14 ;  /* 0x0016680e01007387 */ /* 0x0001e80000100a00 */
[----:B------:R-:W2:Y:S04]  /*249d0*/  LDL.LU R56, [R1+0x320] ;  /* 0x0003200001387983 */ /* 0x000ea80000300800 */
[----:B------:R-:W2:Y:S04]  /*249e0*/  LDL.LU R57, [R1+0x324] ;  /* 0x0003240001397983 */ /* 0x000ea80000300800 */
[----:B------:R-:W2:Y:S04]  /*249f0*/  LDL.LU R58, [R1+0x328] ;  /* 0x00032800013a7983 */ /* 0x000ea80000300800 */
[----:B------:R-:W2:Y:S04]  /*24a00*/  LDL.LU R59, [R1+0x32c] ;  /* 0x00032c00013b7983 */ /* 0x000ea80000300800 */
[----:B------:R-:W4:Y:S04]  /*24a10*/  LDL.LU R12, [R1+0x340] ;  /* 0x00034000010c7983 */ /* 0x000f280000300800 */
[----:B------:R-:W4:Y:S04]  /*24a20*/  LDL.LU R13, [R1+0x344] ;  /* 0x00034400010d7983 */ /* 0x000f280000300800 */
[----:B0-----:R-:W4:Y:S04]  /*24a30*/  LDL.LU R14, [R1+0x348] ;  /* 0x00034800010e7983 */ /* 0x001f280000300800 */
[----:B------:R-:W4:Y:S01]  /*24a40*/  LDL.LU R15, [R1+0x34c] ;  /* 0x00034c00010f7983 */ /* 0x000f220000300800 */
[C---:B---3--:R-:W-:Y:S08]  /*24a50*/  HMMA.16816.F32.BF16 R32, R44.reuse, R10, R36 ;  /* 0x0000000a2c20723c */ /* 0x048ff00000041824 */
[----:B------:R-:W-:Y:S01]  /*24a60*/  HMMA.16816.F32.BF16 R28, R44, R6, R48 ;  /* 0x000000062c1c723c */ /* 0x000fe20000041830 */
[----:B------:R-:W0:Y:S04]  /*24a70*/  LDSM.16.MT88.4 R44, [R9+UR5+0x1080] ;  /* 0x00108005092c783b */ /* 0x000e280008004200 */
[----:B------:R-:W3:Y:S04]  /*24a80*/  LDL.LU R20, [R1+0x330] ;  /* 0x0003300001147983 */ /* 0x000ee80000300800 */
[----:B------:R-:W3:Y:S04]  /*24a90*/  LDL.LU R21, [R1+0x334] ;  /* 0x0003340001157983 */ /* 0x000ee80000300800 */
[----:B------:R-:W3:Y:S04]  /*24aa0*/  LDL.LU R22, [R1+0x338] ;  /* 0x0003380001167983 */ /* 0x000ee80000300800 */
[----:B------:R-:W3:Y:S04]  /*24ab0*/  LDL.LU R23, [R1+0x33c] ;  /* 0x00033c0001177983 */ /* 0x000ee80000300800 */
[----:B------:R-:W2:Y:S04]  /*24ac0*/  LDL.LU R40, [R1+0x2f0] ;  /* 0x0002f00001287983 */ /* 0x000ea80000300800 */
[----:B------:R-:W2:Y:S04]  /*24ad0*/  LDL.LU R41, [R1+0x2f4] ;  /* 0x0002f40001297983 */ /* 0x000ea80000300800 */
[----:B------:R-:W2:Y:S04]  /*24ae0*/  LDL.LU R42, [R1+0x2f8] ;  /* 0x0002f800012a7983 */ /* 0x000ea80000300800 */
[----:B------:R-:W2:Y:S04]  /*24af0*/  LDL.LU R43, [R1+0x2fc] ;  /* 0x0002fc00012b7983 */ /* 0x000ea80000300800 */
        /* <DEDUP_REMOVED lines=8> */
[----:B-1----:R-:W2:Y:S04]  /*24b80*/  LDL.LU R32, [R1+0x2d0] ;  /* 0x0002d00001207983 */ /* 0x002ea80000300800 */
[----:B------:R-:W2:Y:S04]  /*24b90*/  LDL.LU R33, [R1+0x2d4] ;  /* 0x0002d40001217983 */ /* 0x000ea80000300800 */
[----:B0-----:R-:W2:Y:S04]  /*24ba0*/  LDL.LU R34, [R1+0x2d8] ;  /* 0x0002d80001227983 */ /* 0x001ea80000300800 */
[----:B------:R-:W2:Y:S04]  /*24bb0*/  LDL.LU R35, [R1+0x2dc] ;  /* 0x0002dc0001237983 */ /* 0x000ea80000300800 */
[----:B------:R-:W2:Y:S04]  /*24bc0*/  LDL.LU R48, [R1+0x260] ;  /* 0x0002600001307983 */ /* 0x000ea80000300800 */
[----:B------:R-:W2:Y:S04]  /*24bd0*/  LDL.LU R49, [R1+0x264] ;  /* 0x0002640001317983 */ /* 0x000ea80000300800 */
[----:B------:R-:W2:Y:S04]  /*24be0*/  LDL.LU R50, [R1+0x268] ;  /* 0x0002680001327983 */ /* 0x000ea80000300800 */
[----:B------:R-:W2:Y:S04]  /*24bf0*/  LDL.LU R51, [R1+0x26c] ;  /* 0x00026c0001337983 */ /* 0x000ea80000300800 */
[----:B------:R-:W2:Y:S04]  /*24c00*/  LDL.LU R28, [R1+0x2c0] ;  /* 0x0002c000011c7983 */ /* 0x000ea80000300800 */
[----:B------:R-:W2:Y:S01]  /*24c10*/  LDL.LU R29, [R1+0x2c4] ;  /* 0x0002c400011d7983 */ /* 0x000ea20000300800 */
[----:B------:R-:W-:-:S02]  /*24c20*/  IMAD.MOV.U32 R18, RZ, RZ, R5 ;  /* 0x000000ffff127224 */ /* 0x000fc400078e0005 */
[----:B------:R-:W-:Y:S01]  /*24c30*/  IMAD.MOV.U32 R19, RZ, RZ, R4 ;  /* 0x000000ffff137224 */ /* 0x000fe200078e0004 */
[----:B------:R-:W2:Y:S04]  /*24c40*/  LDL.LU R30, [R1+0x2c8] ;  /* 0x0002c800011e7983 */ /* 0x000ea80000300800 */
[----:B------:R-:W2:Y:S04]  /*24c50*/  LDL.LU R31, [R1+0x2cc] ;  /* 0x0002cc00011f7983 */ /* 0x000ea80000300800 */
[----:B------:R-:W-:Y:S04]  /*24c60*/  STL.64 [R1+0x1518], R46 ;  /* 0x0015182e01007387 */ /* 0x000fe80000100a00 */
[----:B------:R0:W-:Y:S04]  /*24c70*/  STL.64 [R1+0x1510], R44 ;  /* 0x0015102c01007387 */ /* 0x0001e80000100a00 */
[----:B0-----:R-:W2:Y:S04]  /*24c80*/  LDL.LU R44, [R1+0x270] ;  /* 0x00027000012c7983 */ /* 0x001ea80000300800 */
[----:B------:R-:W2:Y:S04]  /*24c90*/  LDL.LU R45, [R1+0x274] ;  /* 0x00027400012d7983 */ /* 0x000ea80000300800 */
[----:B------:R-:W2:Y:S04]  /*24ca0*/  LDL.LU R46, [R1+0x278] ;  /* 0x00027800012e7983 */ /* 0x000ea80000300800 */
[----:B------:R-:W2:Y:S01]  /*24cb0*/  LDL.LU R47, [R1+0x27c] ;  /* 0x00027c00012f7983 */ /* 0x000ea20000300800 */
[----:B----4-:R-:W-:Y:S03]  /*24cc0*/  HMMA.16816.F32.BF16 R16, R52, R18, R12 ;  /* 0x000000123410723c */ /* 0x010fe6000004180c */
[----:B------:R-:W2:Y:S01]  /*24cd0*/  LDL.LU.64 R14, [R1+0x1668] ;  /* 0x00166800010e7983 */ /* 0x000ea20000300a00 */
[----:B------:R-:W-:-:S07]  /*24ce0*/  IMAD.MOV.U32 R27, RZ, RZ, R8 ;  /* 0x000000ffff1b7224 */ /* 0x000fce00078e0008 */
[C---:B---3--:R-:W-:Y:S08]  /*24cf0*/  HMMA.16816.F32.BF16 R24, R52.reuse, R26, R20 ;  /* 0x0000001a3418723c */ /* 0x048ff00000041814 */
[----:B------:R-:W-:Y:S04]  /*24d00*/  STL.64 [R1+0x340], R16 ;  /* 0x0003401001007387 */ /* 0x000fe80000100a00 */
[----:B------:R0:W-:Y:S04]  /*24d10*/  STL.64 [R1+0x348], R18 ;  /* 0x0003481201007387 */ /* 0x0001e80000100a00 */
[----:B0-----:R-:W3:Y:S04]  /*24d20*/  LDL.LU.64 R18, [R1+0x1660] ;  /* 0x0016600001127983 */ /* 0x001ee80000300a00 */
[----:B------:R-:W3:Y:S04]  /*24d30*/  LDL.LU.64 R16, [R1+0x1658] ;  /* 0x0016580001107983 */ /* 0x000ee80000300a00 */
[----:B------:R-:W3:Y:S04]  /*24d40*/  LDL.LU.64 R22, [R1+0x1650] ;  /* 0x0016500001167983 */ /* 0x000ee80000300a00 */
[----:B------:R-:W-:Y:S04]  /*24d50*/  STL.64 [R1+0x330], R24 ;  /* 0x0003301801007387 */ /* 0x000fe80000100a00 */
[----:B------:R0:W-:Y:S04]  /*24d60*/  STL.64 [R1+0x338], R26 ;  /* 0x0003381a01007387 */ /* 0x0001e80000100a00 */
[----:B0-----:R-:W4:Y:S04]  /*24d70*/  LDL.LU.64 R26, [R1+0x1648] ;  /* 0x00164800011a7983 */ /* 0x001f280000300a00 */
[----:B------:R-:W4:Y:S01]  /*24d80*/  LDL.LU.64 R24, [R1+0x1640] ;  /* 0x0016400001187983 */ /* 0x000f220000300a00 */
[----:B--2---:R-:W-:Y:S03]  /*24d90*/  HMMA.16816.F32.BF16 R12, R52, R14, R56 ;  /* 0x0000000e340c723c */ /* 0x004fe60000041838 */
[----:B------:R-:W4:-:S15]  /*24da0*/  LDL.LU.64 R58, [R1+0x1638] ;  /* 0x00163800013a7983 */ /* 0x000f1e0000300a00 */
[----:B------:R-:W-:Y:S01]  /*24db0*/  NOP ;  /* 0x0000000000007918 */ /* 0x000fe20000000000 */
[----:B------:R-:W-:Y:S01]  /*24dc0*/  STL.64 [R1+0x320], R12 ;  /* 0x0003200c01007387 */ /* 0x000fe20000100a00 */
[C---:B---3--:R-:W-:Y:S03]  /*24dd0*/  HMMA.16816.F32.BF16 R20, R52.reuse, R22, R16 ;  /* 0x000000163414723c */ /* 0x048fe60000041810 */
[----:B------:R0:W-:Y:S04]  /*24de0*/  STL.64 [R1+0x328], R14 ;  /* 0x0003280e01007387 */ /* 0x0001e80000100a00 */
[----:B0-----:R-:W2:Y:S04]  /*24df0*/  LDL.LU.64 R14, [R1+0x1630] ;  /* 0x00163000010e7983 */ /* 0x001ea80000300a00 */
[----:B------:R-:W3:Y:S04]  /*24e00*/  LDL.LU.64 R12, [R1+0x1628] ;  /* 0x00162800010c7983 */ /* 0x000ee80000300a00 */
[----:B------:R-:W2:Y:S04]  /*24e10*/  LDL.LU.64 R18, [R1+0x1620] ;  /* 0x0016200001127983 */ /* 0x000ea80000300a00 */
[----:B------:R-:W-:Y:S04]  /*24e20*/  STL.64 [R1+0x310], R20 ;  /* 0x0003101401007387 */ /* 0x000fe80000100a00 */
[----:B------:R0:W-:Y:S04]  /*24e30*/  STL.64 [R1+0x318], R22 ;  /* 0x0003181601007387 */ /* 0x0001e80000100a00 */
[----:B0-----:R-:W2:Y:S04]  /*24e40*/  LDL.LU.64 R22, [R1+0x1618] ;  /* 0x0016180001167983 */ /* 0x001ea80000300a00 */
[----:B------:R-:W2:Y:S01]  /*24e50*/  LDL.LU.64 R20, [R1+0x1610] ;  /* 0x0016100001147983 */ /* 0x000ea20000300a00 */
[----:B----4-:R-:W-:Y:S03]  /*24e60*/  HMMA.16816.F32.BF16 R56, R52, R58, R24 ;  /* 0x0000003a3438723c */ /* 0x010fe60000041818 */
[----:B------:R-:W4:-:S15]  /*24e70*/  LDL.LU.64 R26, [R1+0x1608] ;  /* 0x00160800011a7983 */ /* 0x000f1e0000300a00 */
[----:B------:R-:W-:Y:S01]  /*24e80*/  NOP ;  /* 0x0000000000007918 */ /* 0x000fe20000000000 */
        /* <DEDUP_REMOVED lines=8> */
[----:B0-----:R-:W2:Y:S04]  /*24f10*/  LDL.LU.64 R42, [R1+0x15f0] ;  /* 0x0015f000012a7983 */ /* 0x001ea80000300a00 */
        /* <DEDUP_REMOVED lines=10> */
[----:B0-----:R-:W2:Y:S04]  /*24fc0*/  LDL.LU.64 R38, [R1+0x15e8] ;  /* 0x0015e80001267983 */ /* 0x001ea80000300a00 */
[----:B------:R-:W3:Y:S04]  /*24fd0*/  LDL.LU.64 R36, [R1+0x15e0] ;  /* 0x0015e00001247983 */ /* 0x000ee80000300a00 */
[----:B------:R0:W-:Y:S04]  /*24fe0*/  STL.64 [R1+0x15a8], R42 ;  /* 0x0015a82a01007387 */ /* 0x0001e80000100a00 */
[----:B------:R-:W3:Y:S04]  /*24ff0*/  LDL.LU R40, [R1+0x290] ;  /* 0x0002900001287983 */ /* 0x000ee80000300800 */
[----:B------:R-:W3:Y:S04]  /*25000*/  LDL.LU R41, [R1+0x294] ;  /* 0x0002940001297983 */ /* 0x000ee80000300800 */
[----:B0-----:R-:W3:Y:S04]  /*25010*/  LDL.LU R42, [R1+0x298] ;  /* 0x00029800012a7983 */ /* 0x001ee80000300800 */
[----:B------:R-:W3:Y:S01]  /*25020*/  LDL.LU R43, [R1+0x29c] ;  /* 0x00029c00012b7983 */ /* 0x000ee20000300800 */
[----:B--2---:R-:W-:-:S15]  /*25030*/  HMMA.16816.F32.BF16 R32, R52, R38, R32 ;  /* 0x000000263420723c */ /* 0x004fde0000041820 */
[----:B------:R-:W-:-:S04]  /*25040*/  NOP ;  /* 0x0000000000007918 */ /* 0x000fc80000000000 */
[----:B------:R-:W-:Y:S04]  /*25050*/  STL.64 [R1+0x2d0], R32 ;  /* 0x0002d02001007387 */ /* 0x000fe80000100a00 */
[----:B------:R0:W-:Y:S04]  /*25060*/  STL.64 [R1+0x2d8], R34 ;  /* 0x0002d82201007387 */ /* 0x0001e80000100a00 */
[----:B0-----:R-:W2:Y:S04]  /*25070*/  LDL.LU.64 R34, [R1+0x15d8] ;  /* 0x0015d80001227983 */ /* 0x001ea80000300a00 */
[----:B------:R-:W-:Y:S04]  /*25080*/  STL.64 [R1+0x1570], R38 ;  /* 0x0015702601007387 */ /* 0x000fe80000100a00 */
[----:B---3--:R0:W-:Y:S04]  /*25090*/  STL.64 [R1+0x1568], R36 ;  /* 0x0015682401007387 */ /* 0x0081e80000100a00 */
[----:B0-----:R-:W4:Y:S04]  /*250a0*/  LDL.LU R36, [R1+0x2a0] ;  /* 0x0002a00001247983 */ /* 0x001f280000300800 */
[----:B------:R-:W4:Y:S04]  /*250b0*/  LDL.LU R37, [R1+0x2a4] ;  /* 0x0002a40001257983 */ /* 0x000f280000300800 */
[----:B------:R-:W4:Y:S04]  /*250c0*/  LDL.LU R38, [R1+0x2a8] ;  /* 0x0002a80001267983 */ /* 0x000f280000300800 */
[----:B------:R-:W4:Y:S01]  /*250d0*/  LDL.LU R39, [R1+0x2ac] ;  /* 0x0002ac0001277983 */ /* 0x000f220000300800 */
[----:B--2---:R-:W-:-:S15]  /*250e0*/  HMMA.16816.F32.BF16 R28, R52, R34, R28 ;  /* 0x00000022341c723c */ /* 0x004fde000004181c */
[----:B------:R-:W-:-:S04]  /*250f0*/  NOP ;  /* 0x0000000000007918 */ /* 0x000fc80000000000 */
[----:B------:R-:W-:Y:S04]  /*25100*/  STL.64 [R1+0x2c0], R28 ;  /* 0x0002c01c01007387 */ /* 0x000fe80000100a00 */
[----:B------:R0:W-:Y:S04]  /*25110*/  STL.64 [R1+0x2c8], R30 ;  /* 0x0002c81e01007387 */ /* 0x0001e80000100a00 */
[----:B0-----:R-:W2:Y:S04]  /*25120*/  LDL.LU.64 R30, [R1+0x15d0] ;  /* 0x0015d000011e7983 */ /* 0x001ea80000300a00 */
[----:B------:R-:W3:Y:S04]  /*25130*/  LDL.LU.64 R28, [R1+0x15c8] ;  /* 0x0015c800011c7983 */ /* 0x000ee80000300a00 */
[----:B------:R0:W-:Y:S04]  /*25140*/  STL.64 [R1+0x1578], R34 ;  /* 0x0015782201007387 */ /* 0x0001e80000100a00 */
[----:B------:R-:W4:Y:S04]  /*25150*/  LDL.LU R32, [R1+0x2b0] ;  /* 0x0002b00001207983 */ /* 0x000f280000300800 */
[----:B------:R-:W4:Y:S04]  /*25160*/  LDL.LU R33, [R1+0x2b4] ;  /* 0x0002b40001217983 */ /* 0x000f280000300800 */
[----:B0-----:R-:W4:Y:S04]  /*25170*/  LDL.LU R34, [R1+0x2b8] ;  /* 0x0002b80001227983 */ /* 0x001f280000300800 */
[----:B------:R-:W4:Y:S04]  /*25180*/  LDL.LU R35, [R1+0x2bc] ;  /* 0x0002bc0001237983 */ /* 0x000f280000300800 */
[----:B--2---:R-:W-:Y:S04]  /*25190*/  STL.64 [R1+0x1588], R30 ;  /* 0x0015881e01007387 */ /* 0x004fe80000100a00 */
[----:B---3--:R0:W-:Y:S01]  /*251a0*/  STL.64 [R1+0x1580], R28 ;  /* 0x0015801c01007387 */ /* 0x0081e20000100a00 */
[C---:B----4-:R-:W-:Y:S08]  /*251b0*/  HMMA.16816.F32.BF16 R32, R52.reuse, R30, R32 ;  /* 0x0000001e3420723c */ /* 0x050ff00000041820 */
[C---:B0-----:R-:W-:Y:S11]  /*251c0*/  HMMA.16816.F32.BF16 R28, R52.reuse, R26, R36 ;  /* 0x0000001a341c723c */ /* 0x041ff60000041824 */
[----:B------:R-:W-:Y:S04]  /*251d0*/  STL.64 [R1+0x2b0], R32 ;  /* 0x0002b02001007387 */ /* 0x000fe80000100a00 */
[----:B------:R-:W-:Y:S04]  /*251e0*/  STL.64 [R1+0x2b8], R34 ;  /* 0x0002b82201007387 */ /* 0x000fe80000100a00 */
[----:B------:R0:W-:Y:S04]  /*251f0*/  STL.64 [R1+0x15b0], R26 ;  /* 0x0015b01a01007387 */ /* 0x0001e80000100a00 */
[----:B------:R-:W-:Y:S04]  /*25200*/  STL.64 [R1+0x2a0], R28 ;  /* 0x0002a01c01007387 */ /* 0x000fe80000100a00 */
[----:B------:R-:W-:Y:S04]  /*25210*/  STL.64 [R1+0x2a8], R30 ;  /* 0x0002a81e01007387 */ /* 0x000fe80000100a00 */
[----:B------:R-:W-:Y:S04]  /*25220*/  STL.64 [R1+0x1550], R22 ;  /* 0x0015501601007387 */ /* 0x000fe80000100a00 */
[----:B------:R1:W-:Y:S01]  /*25230*/  STL.64 [R1+0x1548], R20 ;  /* 0x0015481401007387 */ /* 0x0003e20000100a00 */
[C---:B0-----:R-:W-:Y:S08]  /*25240*/  HMMA.16816.F32.BF16 R24, R52.reuse, R22, R40 ;  /* 0x000000163418723c */ /* 0x041ff00000041828 */
[C---:B-1----:R-:W-:Y:S11]  /*25250*/  HMMA.16816.F32.BF16 R20, R52.reuse, R18, R56 ;  /* 0x000000123414723c */ /* 0x042ff60000041838 */
        /* <DEDUP_REMOVED lines=12> */
[----:B------:R-:W2:Y:S04]  /*25320*/  LDL.LU R8, [R1+0x7a0] ;  /* 0x0007a00001087983 */ /* 0x000ea80000300800 */
[----:B------:R-:W-:Y:S04]  /*25330*/  STL.64 [R1+0x260], R12 ;  /* 0x0002600c01007387 */ /* 0x000fe80000100a00 */
[----:B------:R-:W-:Y:S04]  /*25340*/  STL.64 [R1+0x268], R14 ;  /* 0x0002680e01007387 */ /* 0x000fe80000100a00 */
[----:B------:R-:W2:Y:S04]  /*25350*/  LDL.LU R9, [R1+0x7a4] ;  /* 0x0007a40001097983 */ /* 0x000ea80000300800 */
[----:B0-----:R-:W3:Y:S04]  /*25360*/  LDL.LU R10, [R1+0x7a8] ;  /* 0x0007a800010a7983 */ /* 0x001ee80000300800 */
        /* <DEDUP_REMOVED lines=9> */
[----:B------:R-:W4:Y:S04]  /*25400*/  LDL.LU.64 R22, [R1+0x48] ;  /* 0x0000480001167983 */ /* 0x000f280000300a00 */
[----:B------:R-:W4:Y:S04]  /*25410*/  LDL.LU R40, [R1+0x7b0] ;  /* 0x0007b00001287983 */ /* 0x000f280000300800 */
[----:B------:R-:W4:Y:S04]  /*25420*/  LDL.LU R41, [R1+0x7b4] ;  /* 0x0007b40001297983 */ /* 0x000f280000300800 */
[----:B------:R-:W4:Y:S04]  /*25430*/  LDL.LU R42, [R1+0x7b8] ;  /* 0x0007b800012a7983 */ /* 0x000f280000300800 */
[----:B------:R-:W4:Y:S04]  /*25440*/  LDL.LU R43, [R1+0x7bc] ;  /* 0x0007bc00012b7983 */ /* 0x000f280000300800 */
[----:B---3--:R0:W-:Y:S04]  /*25450*/  STL.64 [R1+0x15a0], R10 ;  /* 0x0015a00a01007387 */ /* 0x0081e80000100a00 */
[----:B--2---:R-:W-:Y:S04]  /*25460*/  STL.64 [R1+0x1598], R8 ;  /* 0x0015980801007387 */ /* 0x004fe80000100a00 */
[----:B0-----:R-:W2:Y:S04]  /*25470*/  LDL.LU.64 R10, [R1+0x38] ;  /* 0x00003800010a7983 */ /* 0x001ea80000300a00 */
[----:B------:R-:W3:Y:S04]  /*25480*/  LDL.LU.64 R30, [R1+0x28] ;  /* 0x00002800011e7983 */ /* 0x000ee80000300a00 */
        /* <DEDUP_REMOVED lines=8> */
[----:B------:R-:W2:Y:S04]  /*25510*/  LDL.LU.64 R38, [R1+0x18] ;  /* 0x0000180001267983 */ /* 0x000ea80000300a00 */
        /* <DEDUP_REMOVED lines=8> */
[----:B------:R-:W2:Y:S01]  /*255a0*/  LDL.LU R19, [R1+0x63c] ;  /* 0x00063c0001137983 */ /* 0x000ea20000300800 */
[----:B----4-:R-:W-:Y:S03]  /*255b0*/  HMMA.16816.F32.BF16 R52, R52, R6, R48 ;  /* 0x000000063434723c */ /* 0x010fe60000041830 */
[----:B------:R-:W4:Y:S04]  /*255c0*/  LDL.LU.64 R50, [R1+0x15c0] ;  /* 0x0015c00001327983 */ /* 0x000f280000300a00 */
[----:B------:R-:W4:-:S12]  /*255d0*/  LDL.LU.64 R48, [R1+0x15b8] ;  /* 0x0015b80001307983 */ /* 0x000f180000300a00 */
[----:B------:R0:W-:Y:S04]  /*255e0*/  STL.64 [R1+0x240], R52 ;  /* 0x0002403401007387 */ /* 0x0001e80000100a00 */
[----:B------:R1:W-:Y:S04]  /*255f0*/  STL.64 [R1+0x248], R54 ;  /* 0x0002483601007387 */ /* 0x0003e80000100a00 */
[----:B0-----:R-:W3:Y:S04]  /*25600*/  LDL.LU R52, [R1+0x650] ;  /* 0x0006500001347983 */ /* 0x001ee80000300800 */
[----:B------:R-:W3:Y:S04]  /*25610*/  LDL.LU R53, [R1+0x654] ;  /* 0x0006540001357983 */ /* 0x000ee80000300800 */
[----:B-1----:R-:W3:Y:S04]  /*25620*/  LDL.LU R54, [R1+0x658] ;  /* 0x0006580001367983 */ /* 0x002ee80000300800 */
[----:B------:R-:W3:Y:S01]  /*25630*/  LDL.LU R55, [R1+0x65c] ;  /* 0x00065c0001377983 */ /* 0x000ee20000300800 */
[C---:B----4-:R-:W-:Y:S08]  /*25640*/  HMMA.16816.F32.BF16 R24, R48.reuse, R22, R24 ;  /* 0x000000163018723c */ /* 0x050ff00000041818 */
[----:B--2---:R-:W-:Y:S11]  /*25650*/  HMMA.16816.F32.BF16 R40, R48, R10, R40 ;  /* 0x0000000a3028723c */ /* 0x004ff60000041828 */
[----:B------:R-:W-:Y:S04]  /*25660*/  STL.64 [R1+0x1e0], R24 ;  /* 0x0001e01801007387 */ /* 0x000fe80000100a00 */
[----:B------:R0:W-:Y:S04]  /*25670*/  STL.64 [R1+0x1e8], R26 ;  /* 0x0001e81a01007387 */ /* 0x0001e80000100a00 */
[----:B0-----:R-:W2:Y:S04]  /*25680*/  LDL.LU.64 R26, [R1+0x15b0] ;  /* 0x0015b000011a7983 */ /* 0x001ea80000300a00 */
[----:B------:R-:W4:Y:S01]  /*25690*/  LDL.LU R20, [R1+0x620] ;  /* 0x0006200001147983 */ /* 0x000f220000300800 */
[----:B------:R-:W-:-:S03]  /*256a0*/  IMAD.MOV.U32 R25, RZ, RZ, R22 ;  /* 0x000000ffff197224 */ /* 0x000fc600078e0016 */
[----:B------:R-:W4:Y:S01]  /*256b0*/  LDL.LU R21, [R1+0x624] ;  /* 0x0006240001157983 */ /* 0x000f220000300800 */
[----:B------:R-:W-:-:S03]  /*256c0*/  IMAD.MOV.U32 R24, RZ, RZ, R23 ;  /* 0x000000ffff187224 */ /* 0x000fc600078e0017 */
[----:B------:R-:W4:Y:S04]  /*256d0*/  LDL.LU R22, [R1+0x628] ;  /* 0x0006280001167983 */ /* 0x000f280000300800 */
[----:B------:R-:W4:Y:S04]  /*256e0*/  LDL.LU R23, [R1+0x62c] ;  /* 0x00062c0001177983 */ /* 0x000f280000300800 */
[----:B------:R0:W-:Y:S04]  /*256f0*/  STL.64 [R1+0x120], R40 ;  /* 0x0001202801007387 */ /* 0x0001e80000100a00 */
[----:B------:R1:W-:Y:S01]  /*25700*/  STL.64 [R1+0x128], R42 ;  /* 0x0001282a01007387 */ /* 0x0003e20000100a00 */
[----:B0-----:R-:W-:-:S03]  /*25710*/  IMAD.MOV.U32 R41, RZ, RZ, R10 ;  /* 0x000000ffff297224 */ /* 0x001fc600078e000a */
[----:B-1----:R-:W2:Y:S01]  /*25720*/  LDL.LU.64 R42, [R1+0x15a8] ;  /* 0x0015a800012a7983 */ /* 0x002ea20000300a00 */
[----:B------:R-:W-:-:S03]  /*25730*/  IMAD.MOV.U32 R40, RZ, RZ, R11 ;  /* 0x000000ffff287224 */ /* 0x000fc600078e000b */
[----:B------:R-:W2:Y:S04]  /*25740*/  LDL.LU.64 R10, [R1+0x15a0] ;  /* 0x0015a000010a7983 */ /* 0x000ea80000300a00 */
[----:B------:R-:W2:Y:S01]  /*25750*/  LDL.LU.64 R8, [R1+0x1598] ;  /* 0x0015980001087983 */ /* 0x000ea20000300a00 */
[C---:B------:R-:W-:Y:S08]  /*25760*/  HMMA.16816.F32.BF16 R32, R48.reuse, R38, R32 ;  /* 0x000000263020723c */ /* 0x040ff00000041820 */
[----:B------:R-:W-:Y:S01]  /*25770*/  HMMA.16816.F32.BF16 R44, R48, R58, R44 ;  /* 0x0000003a302c723c */ /* 0x000fe2000004182c */
[----:B---3--:R-:W-:-:S02]  /*25780*/  IMAD.MOV.U32 R5, RZ, RZ, R30 ;  /* 0x000000ffff057224 */ /* 0x008fc400078e001e */
[----:B------:R-:W-:-:S05]  /*25790*/  IMAD.MOV.U32 R4, RZ, RZ, R31 ;  /* 0x000000ffff047224 */ /* 0x000fca00078e001f */
[----:B--2---:R-:W-:-:S15]  /*257a0*/  HMMA.16816.F32.BF16 R8, R48, R30, R8 ;  /* 0x0000001e3008723c */ /* 0x004fde0000041808 */
[----:B------:R-:W-:-:S04]  /*257b0*/  NOP ;  /* 0x0000000000007918 */ /* 0x000fc80000000000 */
[----:B------:R-:W-:Y:S04]  /*257c0*/  STL.64 [R1+0x110], R8 ;  /* 0x0001100801007387 */ /* 0x000fe80000100a00 */
[----:B------:R0:W-:Y:S04]  /*257d0*/  STL.64 [R1+0x118], R10 ;  /* 0x0001180a01007387 */ /* 0x0001e80000100a00 */
[----:B0-----:R-:W2:Y:S04]  /*257e0*/  LDL.LU.64 R10, [R1+0x1590] ;  /* 0x00159000010a7983 */ /* 0x001ea80000300a00 */
[----:B------:R-:W4:Y:S04]  /*257f0*/  LDL.LU.64 R30, [R1+0x1588] ;  /* 0x00158800011e7983 */ /* 0x000f280000300a00 */
[----:B------:R-:W3:Y:S04]  /*25800*/  LDL.LU.64 R28, [R1+0x1580] ;  /* 0x00158000011c7983 */ /* 0x000ee80000300a00 */
[----:B------:R-:W-:Y:S04]  /*25810*/  STL.64 [R1+0x1528], R6 ;  /* 0x0015280601007387 */ /* 0x000fe80000100a00 */
[----:B------:R0:W-:Y:S01]  /*25820*/  STL.64 [R1+0x1520], R4 ;  /* 0x0015200401007387 */ /* 0x0001e20000100a00 */
[----:B------:R-:W-:-:S02]  /*25830*/  IMAD.MOV.U32 R9, RZ, RZ, R38 ;  /* 0x000000ffff097224 */ /* 0x000fc400078e0026 */
[----:B------:R-:W-:Y:S01]  /*25840*/  IMAD.MOV.U32 R8, RZ, RZ, R39 ;  /* 0x000000ffff087224 */ /* 0x000fe200078e0027 */
[----:B0-----:R-:W2:Y:S04]  /*25850*/  LDL.LU R4, [R1+0x660] ;  /* 0x0006600001047983 */ /* 0x001ea80000300800 */
[----:B------:R-:W2:Y:S04]  /*25860*/  LDL.LU R5, [R1+0x664] ;  /* 0x0006640001057983 */ /* 0x000ea80000300800 */
[----:B------:R-:W2:Y:S04]  /*25870*/  LDL.LU R6, [R1+0x668] ;  /* 0x0006680001067983 */ /* 0x000ea80000300800 */
[----:B------:R-:W2:Y:S04]  /*25880*/  LDL.LU R7, [R1+0x66c] ;  /* 0x00066c0001077983 */ /* 0x000ea80000300800 */
[----:B------:R-:W-:Y:S04]  /*25890*/  STL.64 [R1+0x100], R32 ;  /* 0x0001002001007387 */ /* 0x000fe80000100a00 */
[----:B------:R0:W-:Y:S04]  /*258a0*/  STL.64 [R1+0x108], R34 ;  /* 0x0001082201007387 */ /* 0x0001e80000100a00 */
[----:B0-----:R-:W2:Y:S04]  /*258b0*/  LDL.LU.64 R34, [R1+0x1578] ;  /* 0x0015780001227983 */ /* 0x001ea80000300a00 */
[----:B------:R-:W2:Y:S04]  /*258c0*/  LDL.LU.64 R38, [R1+0x1570] ;  /* 0x0015700001267983 */ /* 0x000ea80000300a00 */
[----:B------:R-:W2:Y:S04]  /*258d0*/  LDL.LU.64 R36, [R1+0x1568] ;  /* 0x0015680001247983 */ /* 0x000ea80000300a00 */
[----:B------:R0:W-:Y:S04]  /*258e0*/  STL.64 [R1+0xf0], R44 ;  /* 0x0000f02c01007387 */ /* 0x0001e80000100a00 */
[----:B------:R-:W-:Y:S01]  /*258f0*/  STL.64 [R1+0xf8], R46 ;  /* 0x0000f82e01007387 */ /* 0x000fe20000100a00 */
[----:B0-----:R-:W-:-:S02]  /*25900*/  IMAD.MOV.U32 R45, RZ, RZ, R58 ;  /* 0x000000ffff2d7224 */ /* 0x001fc400078e003a */
[----:B------:R-:W-:Y:S02]  /*25910*/  IMAD.MOV.U32 R44, RZ, RZ, R59 ;  /* 0x000000ffff2c7224 */ /* 0x000fe400078e003b */
[----:B------:R-:W2:Y:S04]  /*25920*/  LDL.LU.64 R58, [R1+0x1560] ;  /* 0x00156000013a7983 */ /* 0x000ea80000300a00 */
[----:B------:R-:W3:Y:S01]  /*25930*/  LDL.LU.64 R56, [R1+0x1558] ;  /* 0x0015580001387983 */ /* 0x000ee20000300a00 */
[C---:B------:R-:W-:Y:S08]  /*25940*/  HMMA.16816.F32.BF16 R52, R48.reuse, R42, R52 ;  /* 0x0000002a3034723c */ /* 0x040ff00000041834 */
[----:B--2---:R-:W-:Y:S01]  /*25950*/  HMMA.16816.F32.BF16 R4, R48, R58, R4 ;  /* 0x0000003a3004723c */ /* 0x004fe20000041804 */
[----:B------:R-:W-:Y:S04]  /*25960*/  STL.64 [R1+0x14e0], R58 ;  /* 0x0014e03a01007387 */ /* 0x000fe80000100a00 */
[----:B---3--:R-:W-:-:S14]  /*25970*/  STL.64 [R1+0x14d8], R56 ;  /* 0x0014d83801007387 */ /* 0x008fdc0000100a00 */
[----:B------:R-:W-:Y:S04]  /*25980*/  STL.64 [R1+0xe0], R4 ;  /* 0x0000e00401007387 */ /* 0x000fe80000100a00 */
[----:B------:R0:W-:Y:S02]  /*25990*/  STL.64 [R1+0xe8], R6 ;  /* 0x0000e80601007387 */ /* 0x0001e40000100a00 */
[C---:B0-----:R-:W-:Y:S02]  /*259a0*/  HMMA.16816.F32.BF16 R4, R48.reuse, R38, R12 ;  /* 0x000000263004723c */ /* 0x041fe4000004180c */
[----:B------:R-:W-:Y:S04]  /*259b0*/  STL.64 [R1+0x14e8], R42 ;  /* 0x0014e82a01007387 */ /* 0x000fe80000100a00 */
[----:B------:R-:W-:Y:S04]  /*259c0*/  STL.64 [R1+0xd0], R52 ;  /* 0x0000d03401007387 */ /* 0x000fe80000100a00 */
[----:B------:R-:W-:Y:S04]  /*259d0*/  STL.64 [R1+0xd8], R54 ;  /* 0x0000d83601007387 */ /* 0x000fe80000100a00 */
[----:B------:R-:W-:Y:S04]  /*259e0*/  STL.64 [R1+0x14f8], R38 ;  /* 0x0014f82601007387 */ /* 0x000fe80000100a00 */
[----:B------:R-:W-:Y:S04]  /*259f0*/  STL.64 [R1+0x14f0], R36 ;  /* 0x0014f02401007387 */ /* 0x000fe80000100a00 */
[----:B------:R-:W-:Y:S04]  /*25a00*/  STL.64 [R1+0xc0], R4 ;  /* 0x0000c00401007387 */ /* 0x000fe80000100a00 */
[----:B------:R0:W-:Y:S02]  /*25a10*/  STL.64 [R1+0xc8], R6 ;  /* 0x0000c80601007387 */ /* 0x0001e40000100a00 */
[----:B0-----:R-:W-:Y:S02]  /*25a20*/  HMMA.16816.F32.BF16 R4, R48, R34, R16 ;  /* 0x000000223004723c */ /* 0x001fe40000041810 */
[----:B------:R0:W-:Y:S04]  /*25a30*/  STL.64 [R1+0x14c8], R34 ;  /* 0x0014c82201007387 */ /* 0x0001e80000100a00 */
[----:B------:R-:W2:-:S13]  /*25a40*/  LDL.LU R32, [R1+0x3f0] ;  /* 0x0003f00001207983 */ /* 0x000e9a0000300800 */
[----:B------:R-:W-:Y:S04]  /*25a50*/  STL.64 [R1+0xb0], R4 ;  /* 0x0000b00401007387 */ /* 0x000fe80000100a00 */
[----:B------:R4:W-:Y:S04]  /*25a60*/  STL.64 [R1+0xb8], R6 ;  /* 0x0000b80601007387 */ /* 0x0009e80000100a00 */
[----:B------:R-:W2:Y:S04]  /*25a70*/  LDL.LU R33, [R1+0x3f4] ;  /* 0x0003f40001217983 */ /* 0x000ea80000300800 */
[----:B0-----:R-:W3:Y:S04]  /*25a80*/  LDL.LU R34, [R1+0x3f8] ;  /* 0x0003f80001227983 */ /* 0x001ee80000300800 */
[----:B------:R-:W3:Y:S01]  /*25a90*/  LDL.LU R35, [R1+0x3fc] ;  /* 0x0003fc0001237983 */ /* 0x000ee20000300800 */
[----:B----4-:R-:W-:Y:S03]  /*25aa0*/  HMMA.16816.F32.BF16 R4, R48, R30, R20 ;  /* 0x0000001e3004723c */ /* 0x010fe60000041814 */
[----:B---3--:R-:W-:Y:S04]  /*25ab0*/  STL.64 [R1+0x1508], R34 ;  /* 0x0015082201007387 */ /* 0x008fe80000100a00 */
[----:B--2---:R-:W-:Y:S04]  /*25ac0*/  STL.64 [R1+0x1500], R32 ;  /* 0x0015002001007387 */ /* 0x004fe80000100a00 */
[----:B------:R-:W2:Y:S08]  /*25ad0*/  LDL.LU R16, [R1+0x600] ;  /* 0x0006000001107983 */ /* 0x000eb00000300800 */
[----:B------:R0:W-:Y:S04]  /*25ae0*/  STL.64 [R1+0xa0], R4 ;  /* 0x0000a00401007387 */ /* 0x0001e80000100a00 */
[----:B------:R1:W-:Y:S04]  /*25af0*/  STL.64 [R1+0xa8], R6 ;  /* 0x0000a80601007387 */ /* 0x0003e80000100a00 */
[----:B------:R-:W2:Y:S04]  /*25b00*/  LDL.LU R17, [R1+0x604] ;  /* 0x0006040001117983 */ /* 0x000ea80000300800 */
[----:B------:R-:W2:Y:S04]  /*25b10*/  LDL.LU R18, [R1+0x608] ;  /* 0x0006080001127983 */ /* 0x000ea80000300800 */
[----:B------:R-:W2:Y:S04]  /*25b20*/  LDL.LU R19, [R1+0x60c] ;  /* 0x00060c0001137983 */ /* 0x000ea80000300800 */
[----:B------:R-:W3:Y:S04]  /*25b30*/  LDL.LU R20, [R1+0x610] ;  /* 0x0006100001147983 */ /* 0x000ee80000300800 */
[----:B------:R-:W3:Y:S04]  /*25b40*/  LDL.LU R21, [R1+0x614] ;  /* 0x0006140001157983 */ /* 0x000ee80000300800 */
[----:B------:R-:W3:Y:S04]  /*25b50*/  LDL.LU R22, [R1+0x618] ;  /* 0x0006180001167983 */ /* 0x000ee80000300800 */
[----:B------:R-:W3:Y:S04]  /*25b60*/  LDL.LU R23, [R1+0x61c] ;  /* 0x00061c0001177983 */ /* 0x000ee80000300800 */
        /* <DEDUP_REMOVED lines=8> */
[----:B------:R0:W-:Y:S04]  /*25bf0*/  STL.64 [R1+0x14c0], R30 ;  /* 0x0014c01e01007387 */ /* 0x0001e80000100a00 */
[----:B------:R-:W-:Y:S01]  /*25c00*/  STL.64 [R1+0x14b8], R28 ;  /* 0x0014b81c01007387 */ /* 0x000fe20000100a00 */
[----:B0-----:R-:W-:-:S02]  /*25c10*/  IMAD.MOV.U32 R31, RZ, RZ, R44 ;  /* 0x000000ffff1f7224 */ /* 0x001fc400078e002c */
[----:B------:R-:W-:Y:S01]  /*25c20*/  IMAD.MOV.U32 R30, RZ, RZ, R45 ;  /* 0x000000ffff1e7224 */ /* 0x000fe200078e002d */
        /* <DEDUP_REMOVED lines=11> */
[----:B------:R-:W-:-:S03]  /*25ce0*/  IMAD.MOV.U32 R59, RZ, RZ, R40 ;  /* 0x000000ffff3b7224 */ /* 0x000fc600078e0028 */
[----:B------:R-:W2:Y:S01]  /*25cf0*/  LDL.LU R35, [R1+0x44c] ;  /* 0x00044c0001237983 */ /* 0x000ea20000300800 */
[----:B------:R-:W-:-:S03]  /*25d00*/  IMAD.MOV.U32 R58, RZ, RZ, R41 ;  /* 0x000000ffff3a7224 */ /* 0x000fc600078e0029 */
[----:B------:R-:W2:Y:S04]  /*25d10*/  LDL.LU R40, [R1+0x430] ;  /* 0x0004300001287983 */ /* 0x000ea80000300800 */
[----:B------:R-:W2:Y:S04]  /*25d20*/  LDL.LU R41, [R1+0x434] ;  /* 0x0004340001297983 */ /* 0x000ea80000300800 */
[----:B------:R-:W2:Y:S04]  /*25d30*/  LDL.LU R42, [R1+0x438] ;  /* 0x00043800012a7983 */ /* 0x000ea80000300800 */
[----:B------:R-:W2:Y:S01]  /*25d40*/  LDL.LU R43, [R1+0x43c] ;  /* 0x00043c00012b7983 */ /* 0x000ea20000300800 */
[----:B---3--:R-:W-:-:S15]  /*25d50*/  HMMA.16816.F32.BF16 R20, R48, R26, R20 ;  /* 0x0000001a3014723c */ /* 0x008fde0000041814 */
        /* <DEDUP_REMOVED lines=20> */
[----:B0-----:R-:W4:Y:S04]  /*25ea0*/  LDL.LU.64 R14, [R1+0x1538] ;  /* 0x00153800010e7983 */ /* 0x001f280000300a00 */
[----:B------:R-:W2:Y:S01]  /*25eb0*/  LDL.LU.64 R12, [R1+0x1530] ;  /* 0x00153000010c7983 */ /* 0x000ea20000300a00 */
[C---:B------:R-:W-:Y:S08]  /*25ec0*/  HMMA.16816.F32.BF16 R44, R48.reuse, R10, R44 ;  /* 0x0000000a302c723c */ /* 0x040ff0000004182c */
[----:B----4-:R-:W-:-:S15]  /*25ed0*/  HMMA.16816.F32.BF16 R4, R48, R14, R4 ;  /* 0x0000000e3004723c */ /* 0x010fde0000041804 */
[----:B------:R-:W-:-:S04]  /*25ee0*/  NOP ;  /* 0x0000000000007918 */ /* 0x000fc80000000000 */
[----:B------:R-:W-:Y:S04]  /*25ef0*/  STL.64 [R1+0x60], R4 ;  /* 0x0000600401007387 */ /* 0x000fe80000100a00 */
[----:B------:R0:W-:Y:S04]  /*25f00*/  STL.64 [R1+0x68], R6 ;  /* 0x0000680601007387 */ /* 0x0001e80000100a00 */
[----:B0-----:R-:W4:Y:S04]  /*25f10*/  LDL.LU.64 R6, [R1+0x1528] ;  /* 0x0015280001067983 */ /* 0x001f280000300a00 */
[----:B------:R-:W3:Y:S04]  /*25f20*/  LDL.LU.64 R4, [R1+0x1520] ;  /* 0x0015200001047983 */ /* 0x000ee80000300a00 */
[----:B------:R-:W-:Y:S04]  /*25f30*/  STL.64 [R1+0x1480], R14 ;  /* 0x0014800e01007387 */ /* 0x000fe80000100a00 */
[----:B--2---:R-:W-:Y:S04]  /*25f40*/  STL.64 [R1+0x1478], R12 ;  /* 0x0014780c01007387 */ /* 0x004fe80000100a00 */
[----:B------:R-:W-:Y:S04]  /*25f50*/  STL.64 [R1+0x50], R44 ;  /* 0x0000502c01007387 */ /* 0x000fe80000100a00 */
[----:B------:R0:W-:Y:S04]  /*25f60*/  STL.64 [R1+0x58], R46 ;  /* 0x0000582e01007387 */ /* 0x0001e80000100a00 */
[----:B0-----:R-:W2:Y:S04]  /*25f70*/  LDL.LU.64 R46, [R1+0x1518] ;  /* 0x00151800012e7983 */ /* 0x001ea80000300a00 */
[----:B------:R-:W2:Y:S01]  /*25f80*/  LDL.LU.64 R44, [R1+0x1510] ;  /* 0x00151000012c7983 */ /* 0x000ea20000300a00 */
[----:B------:R-:W-:-:S02]  /*25f90*/  IMAD.MOV.U32 R38, RZ, RZ, R25 ;  /* 0x000000ffff267224 */ /* 0x000fc400078e0019 */
[----:B------:R-:W-:Y:S02]  /*25fa0*/  IMAD.MOV.U32 R39, RZ, RZ, R24 ;  /* 0x000000ffff277224 */ /* 0x000fe400078e0018 */
[----:B------:R-:W-:Y:S01]  /*25fb0*/  IMAD.MOV.U32 R15, RZ, RZ, R8 ;  /* 0x000000ffff0f7224 */ /* 0x000fe200078e0008 */
[----:B------:R0:W-:Y:S01]  /*25fc0*/  STL.64 [R1+0x1470], R10 ;  /* 0x0014700a01007387 */ /* 0x0001e20000100a00 */
[----:B------:R-:W-:-:S03]  /*25fd0*/  IMAD.MOV.U32 R14, RZ, RZ, R9 ;  /* 0x000000ffff0e7224 */ /* 0x000fc600078e0009 */
[----:B------:R-:W3:Y:S04]  /*25fe0*/  LDL.LU R8, [R1+0x410] ;  /* 0x0004100001087983 */ /* 0x000ee80000300800 */
[----:B------:R-:W3:Y:S04]  /*25ff0*/  LDL.LU R9, [R1+0x414] ;  /* 0x0004140001097983 */ /* 0x000ee80000300800 */
[----:B0-----:R-:W3:Y:S04]  /*26000*/  LDL.LU R10, [R1+0x418] ;  /* 0x00041800010a7983 */ /* 0x001ee80000300800 */
[----:B------:R-:W3:Y:S01]  /*26010*/  LDL.LU R11, [R1+0x41c] ;  /* 0x00041c00010b7983 */ /* 0x000ee20000300800 */
[----:B----4-:R-:W-:Y:S08]  /*26020*/  HMMA.16816.F32.BF16 R52, R48, R6, R52 ;  /* 0x000000063034723c */ /* 0x010ff00000041834 */
[C---:B--2---:R-:W-:Y:S08]  /*26030*/  HMMA.16816.F32.BF16 R36, R44.reuse, R38, R32 ;  /* 0x000000262c24723c */ /* 0x044ff00000041820 */
[----:B------:R-:W-:Y:S03]  /*26040*/  HMMA.16816.F32.BF16 R56, R44, R58, R40 ;  /* 0x0000003a2c38723c */ /* 0x000fe60000041828 */
[----:B------:R-:W-:Y:S04]  /*26050*/  STL.64 [R1+0x1458], R54 ;  /* 0x0014583601007387 */ /* 0x000fe80000100a00 */
[----:B------:R0:W-:Y:S04]  /*26060*/  STL.64 [R1+0x1450], R52 ;  /* 0x0014503401007387 */ /* 0x0001e80000100a00 */
[----:B0-----:R-:W2:Y:S04]  /*26070*/  LDL.LU R52, [R1+0x420] ;  /* 0x0004200001347983 */ /* 0x001ea80000300800 */
[----:B------:R-:W2:Y:S04]  /*26080*/  LDL.LU R53, [R1+0x424] ;  /* 0x0004240001357983 */ /* 0x000ea80000300800 */
[----:B------:R-:W2:Y:S04]  /*26090*/  LDL.LU R54, [R1+0x428] ;  /* 0x0004280001367983 */ /* 0x000ea80000300800 */
[----:B------:R-:W2:Y:S04]  /*260a0*/  LDL.LU R55, [R1+0x42c] ;  /* 0x00042c0001377983 */ /* 0x000ea80000300800 */
[----:B------:R-:W4:Y:S04]  /*260b0*/  LDL.LU.64 R34, [R1+0x1508] ;  /* 0x0015080001227983 */ /* 0x000f280000300a00 */
[----:B------:R-:W4:Y:S04]  /*260c0*/  LDL.LU.64 R32, [R1+0x1500] ;  /* 0x0015000001207983 */ /* 0x000f280000300a00 */
[----:B------:R-:W-:Y:S04]  /*260d0*/  STL.64 [R1+0x440], R36 ;  /* 0x0004402401007387 */ /* 0x000fe80000100a00 */
[----:B------:R0:W-:Y:S04]  /*260e0*/  STL.64 [R1+0x448], R38 ;  /* 0x0004482601007387 */ /* 0x0001e80000100a00 */
[----:B0-----:R-:W4:Y:S04]  /*260f0*/  LDL.LU.64 R38, [R1+0x14f8] ;  /* 0x0014f80001267983 */ /* 0x001f280000300a00 */
[----:B------:R0:W5:Y:S04]  /*26100*/  LDL.LU.64 R36, [R1+0x14f0] ;  /* 0x0014f00001247983 */ /* 0x0001680000300a00 */
[----:B------:R-:W4:Y:S04]  /*26110*/  LDL.LU.64 R42, [R1+0x14e8] ;  /* 0x0014e800012a7983 */ /* 0x000f280000300a00 */
[----:B------:R-:W-:Y:S04]  /*26120*/  STL.64 [R1+0x430], R56 ;  /* 0x0004303801007387 */ /* 0x000fe80000100a00 */
[----:B------:R1:W-:Y:S04]  /*26130*/  STL.64 [R1+0x438], R58 ;  /* 0x0004383a01007387 */ /* 0x0003e80000100a00 */
[----:B-1----:R-:W4:Y:S01]  /*26140*/  LDL.LU.64 R58, [R1+0x14e0] ;  /* 0x0014e000013a7983 */ /* 0x002f220000300a00 */
[----:B---3--:R-:W-:-:S02]  /*26150*/  IMAD.MOV.U32 R50, RZ, RZ, R5 ;  /* 0x000000ffff327224 */ /* 0x008fc400078e0005 */
[----:B------:R-:W-:Y:S01]  /*26160*/  IMAD.MOV.U32 R51, RZ, RZ, R4 ;  /* 0x000000ffff337224 */ /* 0x000fe200078e0004 */
[C---:B------:R-:W-:Y:S08]  /*26170*/  HMMA.16816.F32.BF16 R8, R44.reuse, R14, R8 ;  /* 0x0000000e2c08723c */ /* 0x040ff00000041808 */
[----:B------:R-:W-:Y:S01]  /*26180*/  HMMA.16816.F32.BF16 R20, R44, R30, R20 ;  /* 0x0000001e2c14723c */ /* 0x000fe20000041814 */
[----:B------:R-:W3:Y:S10]  /*26190*/  LDL.LU.64 R56, [R1+0x14d8] ;  /* 0x0014d80001387983 */ /* 0x000ef40000300a00 */
[----:B------:R-:W-:-:S02]  /*261a0*/  IMAD.MOV.U32 R48, RZ, RZ, R8 ;  /* 0x000000ffff307224 */ /* 0x000fc400078e0008 */
[----:B------:R-:W-:Y:S01]  /*261b0*/  IMAD.MOV.U32 R49, RZ, RZ, R10 ;  /* 0x000000ffff317224 */ /* 0x000fe200078e000a */
[----:B--2---:R-:W-:-:S15]  /*261c0*/  HMMA.16816.F32.BF16 R52, R44, R50, R52 ;  /* 0x000000322c34723c */ /* 0x004fde0000041834 */
[----:B------:R-:W-:-:S04]  /*261d0*/  NOP ;  /* 0x0000000000007918 */ /* 0x000fc80000000000 */
[----:B------:R-:W-:Y:S04]  /*261e0*/  STL.64 [R1+0x420], R52 ;  /* 0x0004203401007387 */ /* 0x000fe80000100a00 */
[----:B------:R-:W-:Y:S01]  /*261f0*/  STL.64 [R1+0x428], R54 ;  /* 0x0004283601007387 */ /* 0x000fe20000100a00 */
[C---:B----4-:R-:W-:Y:S03]  /*26200*/  HMMA.16816.F32.BF16 R12, R44.reuse, R58, R32 ;  /* 0x0000003a2c0c723c */ /* 0x050fe60000041820 */
[----:B------:R1:W-:Y:S04]  /*26210*/  STL.64 [R1+0x410], R8 ;  /* 0x0004100801007387 */ /* 0x0003e80000100a00 */
[----:B------:R2:W-:Y:S04]  /*26220*/  STL.64 [R1+0x418], R10 ;  /* 0x0004180a01007387 */ /* 0x0005e80000100a00 */
[----:B------:R-:W4:Y:S04]  /*26230*/  LDL.LU R41, [R1+0xa80] ;  /* 0x000a800001297983 */ /* 0x000f280000300800 */
[----:B-1----:R-:W3:Y:S04]  /*26240*/  LDL.LU R8, [R1+0x370] ;  /* 0x0003700001087983 */ /* 0x002ee80000300800 */
[----:B------:R-:W-:Y:S04]  /*26250*/  STL.64 [R1+0x400], R20 ;  /* 0x0004001401007387 */ /* 0x000fe80000100a00 */
[----:B------:R-:W-:Y:S04]  /*26260*/  STL.64 [R1+0x408], R22 ;  /* 0x0004081601007387 */ /* 0x000fe80000100a00 */
[----:B------:R-:W-:Y:S04]  /*26270*/  STL.64 [R1+0x3f0], R12 ;  /* 0x0003f00c01007387 */ /* 0x000fe80000100a00 */
[----:B------:R-:W-:Y:S04]  /*26280*/  STL.64 [R1+0x3f8], R14 ;  /* 0x0003f80e01007387 */ /* 0x000fe80000100a00 */
[----:B------:R-:W3:Y:S04]  /*26290*/  LDL.LU R9, [R1+0x374] ;  /* 0x0003740001097983 */ /* 0x000ee80000300800 */
[----:B--2---:R-:W2:Y:S04]  /*262a0*/  LDL.LU R10, [R1+0x378] ;  /* 0x00037800010a7983 */ /* 0x004ea80000300800 */
[----:B------:R-:W2:Y:S04]  /*262b0*/  LDL.LU R11, [R1+0x37c] ;  /* 0x00037c00010b7983 */ /* 0x000ea80000300800 */
        /* <DEDUP_REMOVED lines=12> */
[----:B--2---:R-:W-:Y:S04]  /*26380*/  STL.64 [R1+0x1490], R10 ;  /* 0x0014900a01007387 */ /* 0x004fe80000100a00 */
[----:B---3--:R1:W-:Y:S04]  /*26390*/  STL.64 [R1+0x1488], R8 ;  /* 0x0014880801007387 */ /* 0x0083e80000100a00 */
[----:B-1----:R-:W2:Y:S04]  /*263a0*/  LDL.LU R8, [R1+0x390] ;  /* 0x0003900001087983 */ /* 0x002ea80000300800 */
[----:B------:R-:W2:Y:S04]  /*263b0*/  LDL.LU R9, [R1+0x394] ;  /* 0x0003940001097983 */ /* 0x000ea80000300800 */
[----:B------:R-:W3:Y:S04]  /*263c0*/  LDL.LU R10, [R1+0x398] ;  /* 0x00039800010a7983 */ /* 0x000ee80000300800 */
[----:B------:R-:W3:Y:S04]  /*263d0*/  LDL.LU R11, [R1+0x39c] ;  /* 0x00039c00010b7983 */ /* 0x000ee80000300800 */
[----:B---3--:R-:W-:Y:S04]  /*263e0*/  STL.64 [R1+0x14b0], R10 ;  /* 0x0014b00a01007387 */ /* 0x008fe80000100a00 */
[----:B--2---:R1:W-:Y:S04]  /*263f0*/  STL.64 [R1+0x14a8], R8 ;  /* 0x0014a80801007387 */ /* 0x0043e80000100a00 */
[----:B-1----:R-:W2:Y:S04]  /*26400*/  LDL.LU R8, [R1+0x3b0] ;  /* 0x0003b00001087983 */ /* 0x002ea80000300800 */
[----:B------:R-:W2:Y:S04]  /*26410*/  LDL.LU R9, [R1+0x3b4] ;  /* 0x0003b40001097983 */ /* 0x000ea80000300800 */
[----:B------:R-:W2:Y:S04]  /*26420*/  LDL.LU R10, [R1+0x3b8] ;  /* 0x0003b800010a7983 */ /* 0x000ea80000300800 */
[----:B------:R-:W2:Y:S04]  /*26430*/  LDL.LU R11, [R1+0x3bc] ;  /* 0x0003bc00010b7983 */ /* 0x000ea80000300800 */
        /* <DEDUP_REMOVED lines=8> */
[----:B------:R-:W2:Y:S01]  /*264c0*/  LDL.LU.64 R58, [R1+0x9e8] ;  /* 0x0009e800013a7983 */ /* 0x000ea20000300a00 */
[C---:B----4-:R-:W-:Y:S08]  /*264d0*/  HMMA.16816.F32.BF16 R52, R44.reuse, R42, R52 ;  /* 0x0000002a2c34723c */ /* 0x050ff00000041834 */
[----:B------:R-:W-:Y:S01]  /*264e0*/  HMMA.16816.F32.BF16 R32, R44, R38, R32 ;  /* 0x000000262c20723c */ /* 0x000fe20000041820 */
[----:B--2---:R-:W-:Y:S04]  /*264f0*/  STL.64 [R1+0x1468], R58 ;  /* 0x0014683a01007387 */ /* 0x004fe80000100a00 */
[----:B------:R1:W-:Y:S04]  /*26500*/  STL.64 [R1+0x1460], R56 ;  /* 0x0014603801007387 */ /* 0x0003e80000100a00 */
[----:B-1----:R-:W2:Y:S04]  /*26510*/  LDL.LU R56, [R1+0x360] ;  /* 0x0003600001387983 */ /* 0x002ea80000300800 */
[----:B------:R-:W2:Y:S04]  /*26520*/  LDL.LU R57, [R1+0x364] ;  /* 0x0003640001397983 */ /* 0x000ea80000300800 */
[----:B------:R-:W2:Y:S01]  /*26530*/  LDL.LU R58, [R1+0x368] ;  /* 0x00036800013a7983 */ /* 0x000ea20000300800 */
[----:B------:R-:W-:-:S03]  /*26540*/  IMAD.MOV.U32 R59, RZ, RZ, R0 ;  /* 0x000000ffff3b7224 */ /* 0x000fc600078e0000 */
[----:B------:R-:W4:Y:S04]  /*26550*/  LDL.LU R0, [R1+0x14d0] ;  /* 0x0014d00001007983 */ /* 0x000f280000300800 */
[----:B------:R-:W2:Y:S04]  /*26560*/  LDL.LU.64 R4, [R1+0xa60] ;  /* 0x000a600001047983 */ /* 0x000ea80000300a00 */
[----:B------:R-:W2:Y:S04]  /*26570*/  LDL.LU.64 R50, [R1+0x9e0] ;  /* 0x0009e00001327983 */ /* 0x000ea80000300a00 */
[----:B------:R-:W-:Y:S04]  /*26580*/  STL.64 [R1+0x3e0], R52 ;  /* 0x0003e03401007387 */ /* 0x000fe80000100a00 */
[----:B------:R-:W-:Y:S04]  /*26590*/  STL.64 [R1+0x3e8], R54 ;  /* 0x0003e83601007387 */ /* 0x000fe80000100a00 */
[----:B------:R-:W-:Y:S04]  /*265a0*/  STL.64 [R1+0x3d0], R32 ;  /* 0x0003d02001007387 */ /* 0x000fe80000100a00 */
[----:B------:R1:W-:Y:S04]  /*265b0*/  STL.64 [R1+0x3d8], R34 ;  /* 0x0003d82201007387 */ /* 0x0003e80000100a00 */
[----:B-1----:R-:W2:Y:S02]  /*265c0*/  LDL.LU.64 R34, [R1+0x14c8] ;  /* 0x0014c80001227983 */ /* 0x002ea40000300a00 */
[C---:B--2---:R-:W-:Y:S02]  /*265d0*/  HMMA.16816.F32.BF16 R32, R44.reuse, R34, R28 ;  /* 0x000000222c20723c */ /* 0x044fe4000004181c */
[----:B------:R-:W2:Y:S06]  /*265e0*/  LDL.LU.64 R30, [R1+0x14c0] ;  /* 0x0014c000011e7983 */ /* 0x000eac0000300a00 */
[----:B---3--:R-:W-:Y:S01]  /*265f0*/  HMMA.16816.F32.BF16 R20, R44, R26, R20 ;  /* 0x0000001a2c14723c */ /* 0x008fe20000041814 */
[----:B------:R0:W5:Y:S04]  /*26600*/  LDL.LU.64 R28, [R1+0x14b8] ;  /* 0x0014b800011c7983 */ /* 0x0001680000300a00 */
[----:B------:R-:W3:Y:S01]  /*26610*/  LDL.LU R40, [R1+0xa88] ;  /* 0x000a880001287983 */ /* 0x000ee20000300800 */
[----:B------:R-:W-:-:S02]  /*26620*/  IMAD.MOV.U32 R53, RZ, RZ, R60 ;  /* 0x000000ffff357224 */ /* 0x000fc400078e003c */
[----:B------:R-:W-:-:S03]  /*26630*/  IMAD.MOV.U32 R55, RZ, RZ, R2 ;  /* 0x000000ffff377224 */ /* 0x000fc600078e0002 */
[----:B------:R1:W-:Y:S04]  /*26640*/  STL.64 [R1+0x3c0], R32 ;  /* 0x0003c02001007387 */ /* 0x0003e80000100a00 */
[----:B------:R-:W-:Y:S04]  /*26650*/  STL.64 [R1+0x3c8], R34 ;  /* 0x0003c82201007387 */ /* 0x000fe80000100a00 */
        /* <DEDUP_REMOVED lines=8> */
[----:B--2---:R-:W-:-:S15]  /*266e0*/  HMMA.16816.F32.BF16 R8, R44, R30, R8 ;  /* 0x0000001e2c08723c */ /* 0x004fde0000041808 */
[----:B------:R-:W-:-:S04]  /*266f0*/  NOP ;  /* 0x0000000000007918 */ /* 0x000fc80000000000 */
[----:B------:R-:W-:Y:S01]  /*26700*/  STL.64 [R1+0x3b0], R8 ;  /* 0x0003b00801007387 */ /* 0x000fe20000100a00 */
[----:B------:R-:W-:-:S03]  /*26710*/  IMAD.MOV.U32 R31, RZ, RZ, R10 ;  /* 0x000000ffff1f7224 */ /* 0x000fc600078e000a */
[----:B------:R1:W-:Y:S01]  /*26720*/  STL.64 [R1+0x3b8], R10 ;  /* 0x0003b80a01007387 */ /* 0x0003e20000100a00 */
[----:B------:R-:W-:-:S03]  /*26730*/  IMAD.MOV.U32 R30, RZ, RZ, R8 ;  /* 0x000000ffff1e7224 */ /* 0x000fc600078e0008 */
[----:B-1----:R-:W2:Y:S04]  /*26740*/  LDL.LU.64 R10, [R1+0x14b0] ;  /* 0x0014b000010a7983 */ /* 0x002ea80000300a00 */
[----:B------:R-:W2:Y:S04]  /*26750*/  LDL.LU.64 R8, [R1+0x14a8] ;  /* 0x0014a80001087983 */ /* 0x000ea80000300a00 */
[----:B------:R-:W-:Y:S04]  /*26760*/  STL.64 [R1+0x3a0], R20 ;  /* 0x0003a01401007387 */ /* 0x000fe80000100a00 */
[----:B------:R1:W-:Y:S04]  /*26770*/  STL.64 [R1+0x3a8], R22 ;  /* 0x0003a81601007387 */ /* 0x0003e80000100a00 */
[----:B-1----:R-:W2:Y:S01]  /*26780*/  LDL.LU.64 R22, [R1+0x14a0] ;  /* 0x0014a00001167983 */ /* 0x002ea20000300a00 */
[C---:B------:R-:W-:Y:S03]  /*26790*/  HMMA.16816.F32.BF16 R12, R44.reuse, R18, R12 ;  /* 0x000000122c0c723c */ /* 0x040fe6000004180c */
[----:B------:R0:W5:Y:S05]  /*267a0*/  LDL.LU.64 R20, [R1+0x1498] ;  /* 0x0014980001147983 */ /* 0x00016a0000300a00 */
        /* <DEDUP_REMOVED lines=10> */
[----:B-1----:R-:W2:Y:S04]  /*26850*/  LDL.LU.64 R14, [R1+0x1480] ;  /* 0x00148000010e7983 */ /* 0x002ea80000300a00 */
[----:B------:R0:W5:Y:S01]  /*26860*/  LDL.LU.64 R12, [R1+0x1478] ;  /* 0x00147800010c7983 */ /* 0x0001620000300a00 */
[----:B--2---:R-:W-:-:S15]  /*26870*/  HMMA.16816.F32.BF16 R8, R44, R14, R8 ;  /* 0x0000000e2c08723c */ /* 0x004fde0000041808 */
[----:B------:R-:W-:-:S04]  /*26880*/  NOP ;  /* 0x0000000000007918 */ /* 0x000fc80000000000 */
[----:B------:R-:W-:Y:S01]  /*26890*/  STL.64 [R1+0x370], R8 ;  /* 0x0003700801007387 */ /* 0x000fe20000100a00 */
[----:B------:R-:W-:-:S03]  /*268a0*/  IMAD.MOV.U32 R15, RZ, RZ, R10 ;  /* 0x000000ffff0f7224 */ /* 0x000fc600078e000a */
[----:B------:R1:W-:Y:S04]  /*268b0*/  STL.64 [R1+0x378], R10 ;  /* 0x0003780a01007387 */ /* 0x0003e80000100a00 */
[----:B-1----:R-:W2:Y:S01]  /*268c0*/  LDL.LU.64 R10, [R1+0x1470] ;  /* 0x00147000010a7983 */ /* 0x002ea20000300a00 */
[----:B------:R-:W-:Y:S02]  /*268d0*/  IMAD.MOV.U32 R14, RZ, RZ, R8 ;  /* 0x000000ffff0e7224 */ /* 0x000fe400078e0008 */
[----:B------:R-:W-:Y:S02]  /*268e0*/  IMAD.MOV.U32 R52, RZ, RZ, R61 ;  /* 0x000000ffff347224 */ /* 0x000fe400078e003d */
[----:B------:R-:W1:Y:S01]  /*268f0*/  LDC R61, c[0x0][0x3a8] ;  /* 0x0000ea00ff3d7b82 */ /* 0x000e620000000800 */
[----:B------:R-:W-:Y:S01]  /*26900*/  IMAD.MOV.U32 R54, RZ, RZ, R3 ;  /* 0x000000ffff367224 */ /* 0x000fe200078e0003 */
[----:B--2---:R-:W-:Y:S01]  /*26910*/  HMMA.16816.F32.BF16 R8, R44, R10, R56 ;  /* 0x0000000a2c08723c */ /* 0x004fe20000041838 */
[----:B------:R-:W2:Y:S01]  /*26920*/  LDL.LU.64 R58, [R1+0x1468] ;  /* 0x00146800013a7983 */ /* 0x000ea20000300a00 */
[----:B-1----:R-:W-:-:S06]  /*26930*/  IMAD.SHL.U32 R61, R61, 0x20, RZ ;  /* 0x000000203d3d7824 */ /* 0x002fcc00078e00ff */
[----:B------:R-:W-:Y:S01]  /*26940*/  HMMA.16816.F32.BF16 R44, R44, R6, R52 ;  /* 0x000000062c2c723c */ /* 0x000fe20000041834 */
[----:B------:R0:W5:Y:S01]  /*26950*/  LDL.LU.64 R56, [R1+0x1460] ;  /* 0x0014600001387983 */ /* 0x0001620000300a00 */
[----:B------:R-:W-:Y:S02]  /*26960*/  IMAD.SHL.U32 R61, R61, 0x2, RZ ;  /* 0x000000023d3d7824 */ /* 0x000fe400078e00ff */
[----:B------:R-:W-:-:S07]  /*26970*/  VIADD R41, R41, 0x1 ;  /* 0x0000000129297836 */ /* 0x000fce0000000000 */
[----:B------:R1:W-:Y:S04]  /*26980*/  STL.64 [R1+0x360], R8 ;  /* 0x0003600801007387 */ /* 0x0003e80000100a00 */
[----:B------:R0:W-:Y:S04]  /*26990*/  STL.64 [R1+0x368], R10 ;  /* 0x0003680a01007387 */ /* 0x0001e80000100a00 */
[----:B------:R0:W5:Y:S04]  /*269a0*/  LDL.LU.64 R54, [R1+0x1458] ;  /* 0x0014580001367983 */ /* 0x0001680000300a00 */
[----:B------:R2:W5:Y:S04]  /*269b0*/  LDL.LU.64 R52, [R1+0x1450] ;  /* 0x0014500001347983 */ /* 0x0005680000300a00 */
[----:B------:R2:W-:Y:S01]  /*269c0*/  STL.64 [R1+0x350], R44 ;  /* 0x0003502c01007387 */ /* 0x0005e20000100a00 */
[----:B-1----:R-:W-:-:S02]  /*269d0*/  IADD3 R9, P1, PT, R4, R61, RZ ;  /* 0x0000003d04097210 */ /* 0x002fc40007f3e0ff */
[----:B0-----:R-:W-:-:S03]  /*269e0*/  IADD3 R10, P2, PT, R50, R61, RZ ;  /* 0x0000003d320a7210 */ /* 0x001fc60007f5e0ff */
[--C-:B----4-:R-:W-:Y:S02]  /*269f0*/  IMAD.X R4, R5, 0x1, R0.reuse, P1 ;  /* 0x0000000105047824 */ /* 0x110fe400008e0600 */
[----:B------:R-:W-:Y:S01]  /*26a00*/  IMAD.X R5, R51, 0x1, R0, P2 ;  /* 0x0000000133057824 */ /* 0x000fe200010e0600 */
[-C--:B---3--:R-:W-:Y:S02]  /*26a10*/  IADD3 R40, P2, PT, R40, R61.reuse, RZ ;  /* 0x0000003d28287210 */ /* 0x088fe40007f5e0ff */
[-C--:B------:R-:W-:Y:S01]  /*26a20*/  IADD3 R33, P1, PT, R33, R61.reuse, RZ ;  /* 0x0000003d21217210 */ /* 0x080fe20007f3e0ff */
[----:B------:R0:W-:Y:S01]  /*26a30*/  STL.64 [R1+0x358], R46 ;  /* 0x0003582e01007387 */ /* 0x0001e20000100a00 */
[----:B------:R-:W-:-:S03]  /*26a40*/  IADD3 R32, P4, PT, R32, R61, RZ ;  /* 0x0000003d20207210 */ /* 0x000fc60007f9e0ff */
[----:B------:R-:W-:Y:S01]  /*26a50*/  STL [R1+0xa80], R41 ;  /* 0x000a802901007387 */ /* 0x000fe20000100800 */
[-C--:B------:R-:W-:Y:S02]  /*26a60*/  IADD3 R25, P6, PT, R25, R61.reuse, RZ ;  /* 0x0000003d19197210 */ /* 0x080fe40007fde0ff */
[-C--:B------:R-:W-:Y:S02]  /*26a70*/  IADD3 R24, P5, PT, R24, R61.reuse, RZ ;  /* 0x0000003d18187210 */ /* 0x080fe40007fbe0ff */
[-C--:B------:R-:W-:Y:S01]  /*26a80*/  IADD3 R17, P3, PT, R17, R61.reuse, RZ ;  /* 0x0000003d11117210 */ /* 0x080fe20007f7e0ff */
[--C-:B------:R-:W-:Y:S01]  /*26a90*/  IMAD.X R16, R16, 0x1, R0.reuse, P2 ;  /* 0x0000000110107824 */ /* 0x100fe200010e0600 */
[----:B------:R-:W-:Y:S01]  /*26aa0*/  IADD3 R60, P2, PT, R60, R61, RZ ;  /* 0x0000003d3c3c7210 */ /* 0x000fe20007f5e0ff */
[----:B------:R-:W-:Y:S02]  /*26ab0*/  IMAD.X R2, R2, 0x1, R0, P1 ;  /* 0x0000000102027824 */ /* 0x000fe400008e0600 */
[----:B------:R-:W-:-:S02]  /*26ac0*/  IMAD.MOV.U32 R6, RZ, RZ, R44 ;  /* 0x000000ffff067224 */ /* 0x000fc400078e002c */
[----:B------:R-:W-:Y:S01]  /*26ad0*/  IMAD.MOV.U32 R7, RZ, RZ, R46 ;  /* 0x000000ffff077224 */ /* 0x000fe200078e002e */
[----:B--2---:R-:W-:-:S05]  /*26ae0*/  IADD3 R8, P0, PT, R58, R61, RZ ;  /* 0x0000003d3a087210 */ /* 0x004fca0007f1e0ff */
[----:B------:R-:W-:Y:S02]  /*26af0*/  IMAD.X R3, R59, 0x1, R0, P0 ;  /* 0x000000013b037824 */ /* 0x000fe400000e0600 */
[----:B------:R-:W-:Y:S02]  /*26b00*/  IMAD.MOV.U32 R18, RZ, RZ, R8 ;  /* 0x000000ffff127224 */ /* 0x000fe400078e0008 */
[----:B------:R-:W-:-:S05]  /*26b10*/  IMAD.MOV.U32 R19, RZ, RZ, R3 ;  /* 0x000000ffff137224 */ /* 0x000fca00078e0003 */
[----:B------:R1:W-:Y:S04]  /*26b20*/  STL.64 [R1+0x9e8], R18 ;  /* 0x0009e81201007387 */ /* 0x0003e80000100a00 */
[----:B------:R2:W-:Y:S04]  /*26b30*/  STL [R1+0xa88], R40 ;  /* 0x000a882801007387 */ /* 0x0005e80000100800 */
[----:B------:R3:W-:Y:S04]  /*26b40*/  STL [R1+0xe84], R33 ;  /* 0x000e842101007387 */ /* 0x0007e80000100800 */
[----:B------:R4:W-:Y:S04]  /*26b50*/  STL [R1+0xe7c], R32 ;  /* 0x000e7c2001007387 */ /* 0x0009e80000100800 */
[----:B------:R0:W-:Y:S04]  /*26b60*/  STL [R1+0xe74], R25 ;  /* 0x000e741901007387 */ /* 0x0001e80000100800 */
[----:B------:R0:W-:Y:S04]  /*26b70*/  STL [R1+0xe6c], R24 ;  /* 0x000e6c1801007387 */ /* 0x0001e80000100800 */
[----:B------:R0:W-:Y:S04]  /*26b80*/  STL [R1+0xe64], R17 ;  /* 0x000e641101007387 */ /* 0x0001e80000100800 */
[----:B------:R-:W4:Y:S04]  /*26b90*/  LDL.LU R8, [R1+0xe54] ;  /* 0x000e540001087983 */ /* 0x000f280000300800 */
[----:B------:R0:W-:Y:S04]  /*26ba0*/  STL [R1+0xa84], R16 ;  /* 0x000a841001007387 */ /* 0x0001e80000100800 */
[----:B------:R-:W4:Y:S04]  /*26bb0*/  LDL.LU R3, [R1+0xe78] ;  /* 0x000e780001037983 */ /* 0x000f280000300800 */
[----:B------:R0:W-:Y:S04]  /*26bc0*/  STL [R1+0xe5c], R60 ;  /* 0x000e5c3c01007387 */ /* 0x0001e80000100800 */
[----:B------:R-:W4:Y:S04]  /*26bd0*/  LDL.LU R44, [R1+0xe4c] ;  /* 0x000e4c00012c7983 */ /* 0x000f280000300800 */
[----:B------:R1:W-:Y:S04]  /*26be0*/  STL [R1+0xe80], R2 ;  /* 0x000e800201007387 */ /* 0x0003e80000100800 */
        /* <DEDUP_REMOVED lines=17> */
[----:B------:R-:W-:-:S03]  /*26d00*/  ISETP.NE.U32.AND P0, PT, R41, UR7, PT ;  /* 0x0000000729007c0c */ /* 0x000fc6000bf05070 */
[----:B------:R-:W4:Y:S04]  /*26d10*/  LDL.LU R51, [R1+0xe04] ;  /* 0x000e040001337983 */ /* 0x000f280000300800 */
[----:B------:R-:W4:Y:S04]  /*26d20*/  LDL.LU R41, [R1+0xe28] ;  /* 0x000e280001297983 */ /* 0x000f280000300800 */
[----:B--2---:R-:W2:Y:S04]  /*26d30*/  LDL.LU R40, [R1+0xdfc] ;  /* 0x000dfc0001287983 */ /* 0x004ea80000300800 */
[----:B---3--:R-:W3:Y:S04]  /*26d40*/  LDL.LU R33, [R1+0xe20] ;  /* 0x000e200001217983 */ /* 0x008ee80000300800 */
[----:B----4-:R-:W4:Y:S04]  /*26d50*/  LDL.LU R32, [R1+0xdf4] ;  /* 0x000df40001207983 */ /* 0x010f280000300800 */
[----:B------:R-:W4:Y:S04]  /*26d60*/  LDL.LU R25, [R1+0xe18] ;  /* 0x000e180001197983 */ /* 0x000f280000300800 */
[----:B------:R-:W4:Y:S04]  /*26d70*/  LDL.LU R24, [R1+0xdec] ;  /* 0x000dec0001187983 */ /* 0x000f280000300800 */
[----:B------:R-:W4:Y:S04]  /*26d80*/  LDL.LU R17, [R1+0xe10] ;  /* 0x000e100001117983 */ /* 0x000f280000300800 */
[----:B------:R-:W4:Y:S04]  /*26d90*/  LDL.LU R16, [R1+0xde4] ;  /* 0x000de40001107983 */ /* 0x000f280000300800 */
[----:B------:R-:W4:Y:S04]  /*26da0*/  LDL.LU R60, [R1+0xe08] ;  /* 0x000e0800013c7983 */ /* 0x000f280000300800 */
[----:B------:R-:W4:Y:S01]  /*26db0*/  LDL.LU R2, [R1+0xddc] ;  /* 0x000ddc0001027983 */ /* 0x000f220000300800 */
[-C--:B------:R-:W-:Y:S01]  /*26dc0*/  IADD3 R8, P1, PT, R8, R61.reuse, RZ ;  /* 0x0000003d08087210 */ /* 0x080fe20007f3e0ff */
[--C-:B------:R-:W-:Y:S01]  /*26dd0*/  IMAD.X R3, R3, 0x1, R0.reuse, P4 ;  /* 0x0000000103037824 */ /* 0x100fe200020e0600 */
[-C--:B------:R-:W-:Y:S01]  /*26de0*/  IADD3 R44, P4, PT, R44, R61.reuse, RZ ;  /* 0x0000003d2c2c7210 */ /* 0x080fe20007f9e0ff */
[--C-:B------:R-:W-:Y:S01]  /*26df0*/  IMAD.X R45, R45, 0x1, R0.reuse, P6 ;  /* 0x000000012d2d7824 */ /* 0x100fe200030e0600 */
[----:B------:R-:W-:Y:S01]  /*26e00*/  IADD3 R46, P6, PT, R46, R61, RZ ;  /* 0x0000003d2e2e7210 */ /* 0x000fe20007fde0ff */
[----:B------:R0:W-:Y:S01]  /*26e10*/  STL [R1+0xe54], R8 ;  /* 0x000e540801007387 */ /* 0x0001e20000100800 */
[----:B------:R-:W-:-:S03]  /*26e20*/  IMAD.X R47, R47, 0x1, R0, P5 ;  /* 0x000000012f2f7824 */ /* 0x000fc600028e0600 */
[----:B------:R1:W-:Y:S01]  /*26e30*/  STL [R1+0xe78], R3 ;  /* 0x000e780301007387 */ /* 0x0003e20000100800 */
[----:B------:R-:W-:-:S03]  /*26e40*/  IADD3 R11, P5, PT, R11, R61, RZ ;  /* 0x0000003d0b0b7210 */ /* 0x000fc60007fbe0ff */
        /* <DEDUP_REMOVED lines=31> */
[----:B--2---:R-:W-:-:S03]  /*27040*/  IADD3 R40, P2, PT, R40, R61, RZ ;  /* 0x0000003d28287210 */ /* 0x004fc60007f5e0ff */
[----:B------:R2:W-:Y:S01]  /*27050*/  STL [R1+0xe0c], R59 ;  /* 0x000e0c3b01007387 */ /* 0x0005e20000100800 */
[----:B---3--:R-:W-:-:S03]  /*27060*/  IMAD.X R33, R33, 0x1, R0, P1 ;  /* 0x0000000121217824 */ /* 0x008fc600008e0600 */
[----:B------:R3:W-:Y:S01]  /*27070*/  STL [R1+0xe30], R50 ;  /* 0x000e303201007387 */ /* 0x0007e20000100800 */
[----:B----4-:R-:W-:-:S03]  /*27080*/  IADD3 R32, P1, PT, R32, R61, RZ ;  /* 0x0000003d20207210 */ /* 0x010fc60007f3e0ff */
[----:B------:R4:W-:Y:S01]  /*27090*/  STL [R1+0xe04], R51 ;  /* 0x000e043301007387 */ /* 0x0009e20000100800 */
[----:B------:R-:W-:-:S03]  /*270a0*/  IMAD.X R25, R25, 0x1, R0, P4 ;  /* 0x0000000119197824 */ /* 0x000fc600020e0600 */
[----:B------:R0:W-:Y:S01]  /*270b0*/  STL [R1+0xe28], R41 ;  /* 0x000e282901007387 */ /* 0x0001e20000100800 */
[----:B------:R-:W-:-:S03]  /*270c0*/  IADD3 R24, P4, PT, R24, R61, RZ ;  /* 0x0000003d18187210 */ /* 0x000fc60007f9e0ff */
[----:B------:R0:W-:Y:S01]  /*270d0*/  STL [R1+0xdfc], R40 ;  /* 0x000dfc2801007387 */ /* 0x0001e20000100800 */
[----:B------:R-:W-:-:S03]  /*270e0*/  IMAD.X R17, R17, 0x1, R0, P6 ;  /* 0x0000000111117824 */ /* 0x000fc600030e0600 */
[----:B------:R0:W-:Y:S04]  /*270f0*/  STL [R1+0xe20], R33 ;  /* 0x000e202101007387 */ /* 0x0001e80000100800 */
[----:B------:R0:W-:Y:S01]  /*27100*/  STL [R1+0xdf4], R32 ;  /* 0x000df42001007387 */ /* 0x0001e20000100800 */
[----:B------:R-:W-:-:S03]  /*27110*/  IADD3 R16, P6, PT, R16, R61, RZ ;  /* 0x0000003d10107210 */ /* 0x000fc60007fde0ff */
[----:B------:R0:W-:Y:S01]  /*27120*/  STL [R1+0xe18], R25 ;  /* 0x000e181901007387 */ /* 0x0001e20000100800 */
[----:B------:R-:W-:-:S03]  /*27130*/  IMAD.X R60, R60, 0x1, R0, P5 ;  /* 0x000000013c3c7824 */ /* 0x000fc600028e0600 */
[----:B------:R1:W-:Y:S04]  /*27140*/  STL [R1+0xdec], R24 ;  /* 0x000dec1801007387 */ /* 0x0003e80000100800 */
[----:B------:R1:W-:Y:S01]  /*27150*/  STL [R1+0xe10], R17 ;  /* 0x000e101101007387 */ /* 0x0003e20000100800 */
[----:B------:R-:W-:-:S03]  /*27160*/  IADD3 R2, P5, PT, R2, R61, RZ ;  /* 0x0000003d02027210 */ /* 0x000fc60007fbe0ff */
[----:B0-----:R-:W4:Y:S04]  /*27170*/  LDL.LU R8, [R1+0xe00] ;  /* 0x000e000001087983 */ /* 0x001f280000300800 */
[----:B------:R0:W-:Y:S04]  /*27180*/  STL [R1+0xde4], R16 ;  /* 0x000de41001007387 */ /* 0x0001e80000100800 */
[----:B-1----:R-:W4:Y:S04]  /*27190*/  LDL.LU R3, [R1+0xdd4] ;  /* 0x000dd40001037983 */ /* 0x002f280000300800 */
        /* <DEDUP_REMOVED lines=29> */
[----:B-1----:R-:W4:Y:S04]  /*27370*/  LDL.LU R60, [R1+0xd64] ;  /* 0x000d6400013c7983 */ /* 0x002f280000300800 */
[----:B------:R-:W4:Y:S01]  /*27380*/  LDL.LU R2, [R1+0xd88] ;  /* 0x000d880001027983 */ /* 0x000f220000300800 */
[--C-:B------:R-:W-:Y:S01]  /*27390*/  IMAD.X R8, R8, 0x1, R0.reuse, P3 ;  /* 0x0000000108087824 */ /* 0x100fe200018e0600 */
[-C--:B------:R-:W-:Y:S01]  /*273a0*/  IADD3 R3, P3, PT, R3, R61.reuse, RZ ;  /* 0x0000003d03037210 */ /* 0x080fe20007f7e0ff */
[--C-:B------:R-:W-:Y:S01]  /*273b0*/  IMAD.X R44, R44, 0x1, R0.reuse, P2 ;  /* 0x000000012c2c7824 */ /* 0x100fe200010e0600 */
[-C--:B------:R-:W-:Y:S01]  /*273c0*/  IADD3 R45, P2, PT, R45, R61.reuse, RZ ;  /* 0x0000003d2d2d7210 */ /* 0x080fe20007f5e0ff */
[----:B------:R-:W-:Y:S01]  /*273d0*/  IMAD.X R46, R46, 0x1, R0, P1 ;  /* 0x000000012e2e7824 */ /* 0x000fe200008e0600 */
        /* <DEDUP_REMOVED lines=27> */
[----:B--2---:R-:W-:-:S03]  /*27590*/  IMAD.X R59, R59, 0x1, R0, P4 ;  /* 0x000000013b3b7824 */ /* 0x004fc600020e0600 */
[----:B------:R2:W-:Y:S01]  /*275a0*/  STL [R1+0xdc8], R39 ;  /* 0x000dc82701007387 */ /* 0x0005e20000100800 */
[----:B---3--:R-:W-:-:S03]  /*275b0*/  IADD3 R50, P4, PT, R50, R61, RZ ;  /* 0x0000003d32327210 */ /* 0x008fc60007f9e0ff */
[----:B------:R3:W-:Y:S01]  /*275c0*/  STL [R1+0xd9c], R42 ;  /* 0x000d9c2a01007387 */ /* 0x0007e20000100800 */
[----:B----4-:R-:W-:-:S03]  /*275d0*/  IMAD.X R51, R51, 0x1, R0, P6 ;  /* 0x0000000133337824 */ /* 0x010fc600030e0600 */
        /* <DEDUP_REMOVED lines=14> */
[----:B------:R0:W-:Y:S04]  /*276c0*/  STL [R1+0xd7c], R33 ;  /* 0x000d7c2101007387 */ /* 0x0001e80000100800 */
[----:B------:R0:W-:Y:S01]  /*276d0*/  STL [R1+0xda0], R32 ;  /* 0x000da02001007387 */ /* 0x0001e20000100800 */
[----:B------:R-:W-:-:S03]  /*276e0*/  IMAD.X R16, R16, 0x1, R0, P1 ;  /* 0x0000000110107824 */ /* 0x000fc600008e0600 */
[----:B------:R0:W-:Y:S01]  /*276f0*/  STL [R1+0xd74], R25 ;  /* 0x000d741901007387 */ /* 0x0001e20000100800 */
[----:B------:R-:W-:-:S03]  /*27700*/  IADD3 R60, P1, PT, R60, R61, RZ ;  /* 0x0000003d3c3c7210 */ /* 0x000fc60007f3e0ff */
[----:B------:R1:W-:Y:S04]  /*27710*/  STL [R1+0xd98], R24 ;  /* 0x000d981801007387 */ /* 0x0003e80000100800 */
[----:B------:R1:W-:Y:S01]  /*27720*/  STL [R1+0xd6c], R17 ;  /* 0x000d6c1101007387 */ /* 0x0003e20000100800 */
[----:B------:R-:W-:-:S03]  /*27730*/  IMAD.X R2, R2, 0x1, R0, P4 ;  /* 0x0000000102027824 */ /* 0x000fc600020e0600 */
        /* <DEDUP_REMOVED lines=283> */
[----:B--2---:R-:W2:Y:S04]  /*288f0*/  LDL.LU R44, [R1+0xc08] ;  /* 0x000c0800012c7983 */ /* 0x004ea80000300800 */
[----:B------:R0:W-:Y:S04]  /*28900*/  STL [R1+0xbec], R2 ;  /* 0x000bec0201007387 */ /* 0x0001e80000100800 */
        /* <DEDUP_REMOVED lines=30> */
[--C-:B--2---:R-:W-:Y:S01]  /*28af0*/  IMAD.X R44, R44, 0x1, R0.reuse, P4 ;  /* 0x000000012c2c7824 */ /* 0x104fe200020e0600 */
[-C--:B---3--:R-:W-:Y:S01]  /*28b00*/  IADD3 R45, P4, PT, R45, R61.reuse, RZ ;  /* 0x0000003d2d2d7210 */ /* 0x088fe20007f9e0ff */
[----:B----4-:R-:W-:Y:S01]  /*28b10*/  IMAD.X R46, R46, 0x1, R0, P6 ;  /* 0x000000012e2e7824 */ /* 0x010fe200030e0600 */
[----:B------:R-:W-:Y:S01]  /*28b20*/  STL [R1+0xc10], R8 ;  /* 0x000c100801007387 */ /* 0x000fe20000100800 */
[----:B------:R-:W-:-:S03]  /*28b30*/  IADD3 R47, P6, PT, R47, R61, RZ ;  /* 0x0000003d2f2f7210 */ /* 0x000fc60007fde0ff */
[----:B------:R-:W-:Y:S01]  /*28b40*/  STL [R1+0xbe4], R3 ;  /* 0x000be40301007387 */ /* 0x000fe20000100800 */
[----:B------:R-:W-:-:S03]  /*28b50*/  IMAD.X R11, R11, 0x1, R0, P5 ;  /* 0x000000010b0b7824 */ /* 0x000fc600028e0600 */
        /* <DEDUP_REMOVED lines=76> */
[----:B-1----:R-:W4:Y:S04]  /*29020*/  LDL.LU R33, [R1+0xb38] ;  /* 0x000b380001217983 */ /* 0x002f280000300800 */
[----:B--2---:R-:W2:Y:S04]  /*29030*/  LDL.LU R32, [R1+0xb0c] ;  /* 0x000b0c0001207983 */ /* 0x004ea80000300800 */
[----:B---3--:R-:W3:Y:S04]  /*29040*/  LDL.LU R25, [R1+0xb30] ;  /* 0x000b300001197983 */ /* 0x008ee80000300800 */
[----:B----4-:R-:W4:Y:S04]  /*29050*/  LDL.LU R24, [R1+0xb04] ;  /* 0x000b040001187983 */ /* 0x010f280000300800 */
[----:B------:R-:W2:Y:S04]  /*29060*/  LDL.LU R17, [R1+0xb28] ;  /* 0x000b280001117983 */ /* 0x000ea80000300800 */
[----:B0-----:R-:W3:Y:S04]  /*29070*/  LDL.LU R16, [R1+0xafc] ;  /* 0x000afc0001107983 */ /* 0x001ee80000300800 */
[----:B------:R-:W4:Y:S04]  /*29080*/  LDL.LU R60, [R1+0xb20] ;  /* 0x000b2000013c7983 */ /* 0x000f280000300800 */
[----:B------:R-:W4:Y:S01]  /*29090*/  LDL.LU R2, [R1+0xaf4] ;  /* 0x000af40001027983 */ /* 0x000f220000300800 */
[-C--:B------:R-:W-:Y:S01]  /*290a0*/  IADD3 R40, P5, PT, R40, R61.reuse, RZ ;  /* 0x0000003d28287210 */ /* 0x080fe20007fbe0ff */
[----:B------:R-:W-:Y:S01]  /*290b0*/  IMAD.X R8, R8, 0x1, R0, P3 ;  /* 0x0000000108087824 */ /* 0x000fe200018e0600 */
[----:B------:R-:W-:-:S03]  /*290c0*/  IADD3 R3, P3, PT, R3, R61, RZ ;  /* 0x0000003d03037210 */ /* 0x000fc60007f7e0ff */
[----:B------:R0:W-:Y:S01]  /*290d0*/  STL [R1+0xb6c], R40 ;  /* 0x000b6c2801007387 */ /* 0x0001e20000100800 */
[--C-:B------:R-:W-:Y:S01]  /*290e0*/  IMAD.X R44, R44, 0x1, R0.reuse, P2 ;  /* 0x000000012c2c7824 */ /* 0x100fe200010e0600 */
[-C--:B------:R-:W-:Y:S01]  /*290f0*/  IADD3 R45, P2, PT, R45, R61.reuse, RZ ;  /* 0x0000003d2d2d7210 */ /* 0x080fe20007f5e0ff */
[--C-:B------:R-:W-:Y:S01]  /*29100*/  IMAD.X R46, R46, 0x1, R0.reuse, P1 ;  /* 0x000000012e2e7824 */ /* 0x100fe200008e0600 */
[-C--:B------:R-:W-:Y:S01]  /*29110*/  IADD3 R47, P1, PT, R47, R61.reuse, RZ ;  /* 0x0000003d2f2f7210 */ /* 0x080fe20007f3e0ff */
[--C-:B------:R-:W-:Y:S01]  /*29120*/  IMAD.X R11, R11, 0x1, R0.reuse, P4 ;  /* 0x000000010b0b7824 */ /* 0x100fe200020e0600 */
[----:B------:R-:W-:Y:S01]  /*29130*/  IADD3 R18, P4, PT, R18, R61, RZ ;  /* 0x0000003d12127210 */ /* 0x000fe20007f9e0ff */
[----:B0-----:R0:W5:Y:S04]  /*29140*/  LDL.LU R40, [R1+0x144c] ;  /* 0x00144c0001287983 */ /* 0x0011680000300800 */
[----:B------:R1:W-:Y:S04]  /*29150*/  STL [R1+0xb90], R8 ;  /* 0x000b900801007387 */ /* 0x0003e80000100800 */
[----:B------:R0:W-:Y:S04]  /*29160*/  STL [R1+0xb64], R3 ;  /* 0x000b640301007387 */ /* 0x0001e80000100800 */
[----:B------:R0:W-:Y:S04]  /*29170*/  STL [R1+0xb88], R44 ;  /* 0x000b882c01007387 */ /* 0x0001e80000100800 */
        /* <DEDUP_REMOVED lines=38> */
[----:B------:R0:W-:Y:S04]  /*293e0*/  STL [R1+0xb38], R33 ;  /* 0x000b382101007387 */ /* 0x0001e80000100800 */
[----:B------:R0:W-:Y:S04]  /*293f0*/  STL [R1+0xb0c], R32 ;  /* 0x000b0c2001007387 */ /* 0x0001e80000100800 */
[----:B------:R0:W-:Y:S01]  /*29400*/  STL [R1+0xb30], R25 ;  /* 0x000b301901007387 */ /* 0x0001e20000100800 */
[----:B------:R-:W-:-:S03]  /*29410*/  IMAD.X R60, R60, 0x1, R0, P1 ;  /* 0x000000013c3c7824 */ /* 0x000fc600008e0600 */
[----:B------:R0:W-:Y:S01]  /*29420*/  STL [R1+0xb04], R24 ;  /* 0x000b041801007387 */ /* 0x0001e20000100800 */
[-C--:B------:R-:W-:Y:S02]  /*29430*/  IADD3 R16, P2, PT, R16, R61.reuse, RZ ;  /* 0x0000003d10107210 */ /* 0x080fe40007f5e0ff */
[----:B------:R-:W-:Y:S01]  /*29440*/  IADD3 R2, P1, PT, R2, R61, RZ ;  /* 0x0000003d02027210 */ /* 0x000fe20007f3e0ff */
[----:B------:R0:W-:Y:S04]  /*29450*/  STL [R1+0xb28], R17 ;  /* 0x000b281101007387 */ /* 0x0001e80000100800 */
[----:B------:R-:W4:Y:S04]  /*29460*/  LDL.LU R61, [R1+0xb18] ;  /* 0x000b1800013d7983 */ /* 0x000f280000300800 */
[----:B------:R0:W-:Y:S04]  /*29470*/  STL [R1+0xafc], R16 ;  /* 0x000afc1001007387 */ /* 0x0001e80000100800 */
[----:B-1----:R-:W4:Y:S04]  /*29480*/  LDL.LU R8, [R1+0xaec] ;  /* 0x000aec0001087983 */ /* 0x002f280000300800 */
[----:B------:R1:W-:Y:S04]  /*29490*/  STL [R1+0xb20], R60 ;  /* 0x000b203c01007387 */ /* 0x0003e80000100800 */
[----:B0-----:R-:W4:Y:S04]  /*294a0*/  LDL.LU R3, [R1+0xb10] ;  /* 0x000b100001037983 */ /* 0x001f280000300800 */
        /* <DEDUP_REMOVED lines=27> */
[----:B-1----:R-:W2:Y:S04]  /*29660*/  LDL.LU R60, [R1+0x1220] ;  /* 0x00122000013c7983 */ /* 0x002ea80000300800 */
[----:B0-----:R-:W2:Y:S01]  /*29670*/  LDL.LU R2, [R1+0x1230] ;  /* 0x0012300001027983 */ /* 0x001ea20000300800 */
[----:B------:R-:W-:-:S05]  /*29680*/  IMAD.X R61, R61, 0x1, R0, P4 ;  /* 0x000000013d3d7824 */ /* 0x000fca00020e0600 */
[----:B------:R0:W-:Y:S02]  /*29690*/  STL [R1+0xb18], R61 ;  /* 0x000b183d01007387 */ /* 0x0001e40000100800 */
[----:B0-----:R-:W0:Y:S01]  /*296a0*/  LDC R61, c[0x0][0x3a8] ;  /* 0x0000ea00ff3d7b82 */ /* 0x001e220000000800 */
[--C-:B------:R-:W-:Y:S02]  /*296b0*/  IMAD.X R3, R3, 0x1, R0.reuse, P6 ;  /* 0x0000000103037824 */ /* 0x100fe400030e0600 */
[--C-:B------:R-:W-:Y:S02]  /*296c0*/  IMAD.X R45, R45, 0x1, R0.reuse, P5 ;  /* 0x000000012d2d7824 */ /* 0x100fe400028e0600 */
[--C-:B------:R-:W-:Y:S02]  /*296d0*/  IMAD.X R47, R47, 0x1, R0.reuse, P3 ;  /* 0x000000012f2f7824 */ /* 0x100fe400018e0600 */
[--C-:B------:R-:W-:Y:S02]  /*296e0*/  IMAD.X R18, R18, 0x1, R0.reuse, P2 ;  /* 0x0000000112127824 */ /* 0x100fe400010e0600 */
[----:B------:R-:W-:-:S02]  /*296f0*/  IMAD.X R26, R26, 0x1, R0, P1 ;  /* 0x000000011a1a7824 */ /* 0x000fc400008e0600 */
[----:B0-----:R-:W-:-:S04]  /*29700*/  IMAD.SHL.U32 R61, R61, 0x20, RZ ;  /* 0x000000203d3d7824 */ /* 0x001fc800078e00ff */
[----:B------:R-:W-:-:S05]  /*29710*/  IMAD.SHL.U32 R61, R61, 0x2, RZ ;  /* 0x000000023d3d7824 */ /* 0x000fca00078e00ff */
[-C--:B------:R-:W-:Y:S02]  /*29720*/  IADD3 R8, P4, PT, R8, R61.reuse, RZ ;  /* 0x0000003d08087210 */ /* 0x080fe40007f9e0ff */
[-C--:B------:R-:W-:Y:S02]  /*29730*/  IADD3 R44, P6, PT, R44, R61.reuse, RZ ;  /* 0x0000003d2c2c7210 */ /* 0x080fe40007fde0ff */
[-C--:B------:R-:W-:Y:S02]  /*29740*/  IADD3 R46, P5, PT, R46, R61.reuse, RZ ;  /* 0x0000003d2e2e7210 */ /* 0x080fe40007fbe0ff */
[-C--:B------:R-:W-:Y:S01]  /*29750*/  IADD3 R11, P3, PT, R11, R61.reuse, RZ ;  /* 0x0000003d0b0b7210 */ /* 0x080fe20007f7e0ff */
[----:B------:R0:W-:Y:S04]  /*29760*/  STL [R1+0xaec], R8 ;  /* 0x000aec0801007387 */ /* 0x0001e80000100800 */
[----:B------:R1:W-:Y:S04]  /*29770*/  STL [R1+0xb10], R3 ;  /* 0x000b100301007387 */ /* 0x0003e80000100800 */
[----:B------:R0:W-:Y:S04]  /*29780*/  STL [R1+0xae4], R44 ;  /* 0x000ae42c01007387 */ /* 0x0001e80000100800 */
[----:B------:R0:W-:Y:S01]  /*29790*/  STL [R1+0xb08], R45 ;  /* 0x000b082d01007387 */ /* 0x0001e20000100800 */
[----:B------:R-:W-:-:S03]  /*297a0*/  IADD3 R19, P2, PT, R19, R61, RZ ;  /* 0x0000003d13137210 */ /* 0x000fc60007f5e0ff */
[----:B------:R0:W-:Y:S04]  /*297b0*/  STL [R1+0xadc], R46 ;  /* 0x000adc2e01007387 */ /* 0x0001e80000100800 */
        /* <DEDUP_REMOVED lines=17> */
[----:B------:R-:W-:-:S03]  /*298d0*/  IADD3 R59, P3, PT, R59, UR10, RZ ;  /* 0x0000000a3b3b7c10 */ /* 0x000fc6000ff7e0ff */
[----:B------:R0:W-:Y:S01]  /*298e0*/  STL [R1+0xab4], R39 ;  /* 0x000ab42701007387 */ /* 0x0001e20000100800 */
[----:B--2---:R-:W-:-:S03]  /*298f0*/  IMAD.X R50, R50, 0x1, R0, P2 ;  /* 0x0000000132327824 */ /* 0x004fc600010e0600 */
[----:B------:R2:W-:Y:S01]  /*29900*/  STL [R1+0xad8], R42 ;  /* 0x000ad82a01007387 */ /* 0x0005e20000100800 */
[----:B---3--:R-:W-:-:S03]  /*29910*/  IADD3 R51, P2, PT, R51, UR10, RZ ;  /* 0x0000000a33337c10 */ /* 0x008fc6000ff5e0ff */
[----:B------:R3:W-:Y:S01]  /*29920*/  STL [R1+0xaac], R43 ;  /* 0x000aac2b01007387 */ /* 0x0007e20000100800 */
[----:B----4-:R-:W-:-:S03]  /*29930*/  IMAD.X R41, R41, 0x1, R0, P1 ;  /* 0x0000000129297824 */ /* 0x010fc600008e0600 */
[----:B------:R4:W-:Y:S01]  /*29940*/  STL [R1+0xad0], R58 ;  /* 0x000ad03a01007387 */ /* 0x0009e20000100800 */
[----:B------:R-:W-:-:S03]  /*29950*/  IADD3 R33, P1, PT, R33, UR10, RZ ;  /* 0x0000000a21217c10 */ /* 0x000fc6000ff3e0ff */
[----:B------:R0:W-:Y:S01]  /*29960*/  STL [R1+0x1234], R59 ;  /* 0x0012343b01007387 */ /* 0x0001e20000100800 */
[----:B------:R-:W-:-:S03]  /*29970*/  IMAD.X R32, R32, 0x1, R0, P4 ;  /* 0x0000000120207824 */ /* 0x000fc600020e0600 */
[----:B------:R0:W-:Y:S01]  /*29980*/  STL [R1+0xac8], R50 ;  /* 0x000ac83201007387 */ /* 0x0001e20000100800 */
[----:B------:R-:W-:-:S03]  /*29990*/  IADD3 R25, P4, PT, R25, UR10, RZ ;  /* 0x0000000a19197c10 */ /* 0x000fc6000ff9e0ff */
[----:B------:R0:W-:Y:S01]  /*299a0*/  STL [R1+0xaa4], R51 ;  /* 0x000aa43301007387 */ /* 0x0001e20000100800 */
[----:B------:R-:W-:-:S03]  /*299b0*/  IMAD.X R24, R24, 0x1, R0, P6 ;  /* 0x0000000118187824 */ /* 0x000fc600030e0600 */
[----:B------:R0:W-:Y:S01]  /*299c0*/  STL [R1+0xac0], R41 ;  /* 0x000ac02901007387 */ /* 0x0001e20000100800 */
[----:B------:R-:W-:-:S03]  /*299d0*/  IADD3 R17, P6, PT, R17, UR10, RZ ;  /* 0x0000000a11117c10 */ /* 0x000fc6000ffde0ff */
[----:B------:R0:W-:Y:S04]  /*299e0*/  STL [R1+0x122c], R33 ;  /* 0x00122c2101007387 */ /* 0x0001e80000100800 */
[----:B------:R0:W-:Y:S01]  /*299f0*/  STL [R1+0xab8], R32 ;  /* 0x000ab82001007387 */ /* 0x0001e20000100800 */
[----:B------:R-:W-:-:S03]  /*29a00*/  IMAD.X R16, R16, 0x1, R0, P5 ;  /* 0x0000000110107824 */ /* 0x000fc600028e0600 */
[----:B------:R0:W-:Y:S01]  /*29a10*/  STL [R1+0x1228], R25 ;  /* 0x0012281901007387 */ /* 0x0001e20000100800 */
[----:B------:R-:W-:-:S03]  /*29a20*/  IADD3 R60, P5, PT, R60, UR10, RZ ;  /* 0x0000000a3c3c7c10 */ /* 0x000fc6000ffbe0ff */
[----:B------:R0:W-:Y:S04]  /*29a30*/  STL [R1+0xab0], R24 ;  /* 0x000ab01801007387 */ /* 0x0001e80000100800 */
[----:B------:R0:W-:Y:S01]  /*29a40*/  STL [R1+0x1224], R17 ;  /* 0x0012241101007387 */ /* 0x0001e20000100800 */
[----:B------:R-:W-:-:S03]  /*29a50*/  IADD3.X R2, PT, PT, R2, UR4, RZ, P3, !PT ;  /* 0x0000000402027c10 */ /* 0x000fc60009ffe4ff */
[----:B------:R-:W4:Y:S04]  /*29a60*/  LDL.LU R61, [R1+0x121c] ;  /* 0x00121c00013d7983 */ /* 0x000f280000300800 */
[----:B------:R1:W-:Y:S04]  /*29a70*/  STL [R1+0xaa8], R16 ;  /* 0x000aa81001007387 */ /* 0x0003e80000100800 */
[----:B0-----:R-:W4:Y:S04]  /*29a80*/  LDL.LU R8, [R1+0xaa0] ;  /* 0x000aa00001087983 */ /* 0x001f280000300800 */
[----:B------:R0:W-:Y:S04]  /*29a90*/  STL [R1+0x1220], R60 ;  /* 0x0012203c01007387 */ /* 0x0001e80000100800 */
[----:B-1----:R-:W4:Y:S04]  /*29aa0*/  LDL.LU R3, [R1+0x1218] ;  /* 0x0012180001037983 */ /* 0x002f280000300800 */
        /* <DEDUP_REMOVED lines=28> */
[----:B-1----:R-:W4:Y:S01]  /*29c70*/  LDL.LU R2, [R1+0x11a8] ;  /* 0x0011a80001027983 */ /* 0x002f220000300800 */
[----:B------:R-:W-:-:S02]  /*29c80*/  IADD3 R61, P3, PT, R61, UR10, RZ ;  /* 0x0000000a3d3d7c10 */ /* 0x000fc4000ff7e0ff */
[----:B------:R-:W-:Y:S02]  /*29c90*/  IADD3.X R8, PT, PT, R8, UR4, RZ, P2, !PT ;  /* 0x0000000408087c10 */ /* 0x000fe400097fe4ff */
[----:B------:R-:W-:Y:S02]  /*29ca0*/  IADD3 R3, P2, PT, R3, UR10, RZ ;  /* 0x0000000a03037c10 */ /* 0x000fe4000ff5e0ff */
[----:B------:R-:W-:Y:S02]  /*29cb0*/  IADD3.X R44, PT, PT, R44, UR4, RZ, P1, !PT ;  /* 0x000000042c2c7c10 */ /* 0x000fe40008ffe4ff */
[----:B------:R-:W-:Y:S01]  /*29cc0*/  IADD3 R45, P1, PT, R45, UR10, RZ ;  /* 0x0000000a2d2d7c10 */ /* 0x000fe2000ff3e0ff */
[----:B------:R0:W-:Y:S01]  /*29cd0*/  STL [R1+0x121c], R61 ;  /* 0x00121c3d01007387 */ /* 0x0001e20000100800 */
[----:B------:R-:W-:-:S03]  /*29ce0*/  IADD3.X R46, PT, PT, R46, UR4, RZ, P4, !PT ;  /* 0x000000042e2e7c10 */ /* 0x000fc6000a7fe4ff */
[----:B------:R1:W-:Y:S01]  /*29cf0*/  STL [R1+0xaa0], R8 ;  /* 0x000aa00801007387 */ /* 0x0003e20000100800 */
[----:B------:R-:W-:-:S03]  /*29d00*/  IADD3 R47, P4, PT, R47, UR10, RZ ;  /* 0x0000000a2f2f7c10 */ /* 0x000fc6000ff9e0ff */
        /* <DEDUP_REMOVED lines=19> */
[----:B--2---:R-:W-:-:S03]  /*29e40*/  IADD3 R42, P1, PT, R42, UR10, RZ ;  /* 0x0000000a2a2a7c10 */ /* 0x004fc6000ff3e0ff */
[----:B------:R2:W-:Y:S01]  /*29e50*/  STL [R1+0x11f0], R34 ;  /* 0x0011f02201007387 */ /* 0x0005e20000100800 */
[----:B---3--:R-:W-:-:S03]  /*29e60*/  IADD3.X R43, PT, PT, R43, UR4, RZ, P4, !PT ;  /* 0x000000042b2b7c10 */ /* 0x008fc6000a7fe4ff */
[----:B------:R3:W-:Y:S01]  /*29e70*/  STL [R1+0x1214], R35 ;  /* 0x0012142301007387 */ /* 0x0007e20000100800 */
[----:B----4-:R-:W-:-:S03]  /*29e80*/  IADD3 R58, P4, PT, R58, UR10, RZ ;  /* 0x0000000a3a3a7c10 */ /* 0x010fc6000ff9e0ff */
        /* <DEDUP_REMOVED lines=18> */
[----:B------:R0:W-:Y:S04]  /*29fb0*/  STL [R1+0x11ec], R33 ;  /* 0x0011ec2101007387 */ /* 0x0001e80000100800 */
[----:B------:R0:W-:Y:S01]  /*29fc0*/  STL [R1+0x11c0], R32 ;  /* 0x0011c02001007387 */ /* 0x0001e20000100800 */
[----:B------:R-:W-:-:S03]  /*29fd0*/  IADD3 R16, P1, PT, R16, UR10, RZ ;  /* 0x0000000a10107c10 */ /* 0x000fc6000ff3e0ff */
[----:B------:R0:W-:Y:S01]  /*29fe0*/  STL [R1+0x11e4], R25 ;  /* 0x0011e41901007387 */ /* 0x0001e20000100800 */
[----:B------:R-:W-:-:S03]  /*29ff0*/  IADD3.X R60, PT, PT, R60, UR4, RZ, P4, !PT ;  /* 0x000000043c3c7c10 */ /* 0x000fc6000a7fe4ff */
[----:B------:R1:W-:Y:S04]  /*2a000*/  STL [R1+0x11b8], R24 ;  /* 0x0011b81801007387 */ /* 0x0003e80000100800 */
[----:B------:R1:W-:Y:S01]  /*2a010*/  STL [R1+0x11dc], R17 ;  /* 0x0011dc1101007387 */ /* 0x0003e20000100800 */
[----:B------:R-:W-:-:S03]  /*2a020*/  IADD3 R2, P4, PT, R2, UR10, RZ ;  /* 0x0000000a02027c10 */ /* 0x000fc6000ff9e0ff */
        /* <DEDUP_REMOVED lines=34> */
[----:B------:R-:W-:-:S02]  /*2a250*/  IADD3.X R61, PT, PT, R61, UR4, RZ, P6, !PT ;  /* 0x000000043d3d7c10 */ /* 0x000fc4000b7fe4ff */
[----:B------:R-:W-:Y:S02]  /*2a260*/  IADD3 R8, P6, PT, R8, UR10, RZ ;  /* 0x0000000a08087c10 */ /* 0x000fe4000ffde0ff */
[----:B------:R-:W-:Y:S02]  /*2a270*/  IADD3.X R3, PT, PT, R3, UR4, RZ, P5, !PT ;  /* 0x0000000403037c10 */ /* 0x000fe4000affe4ff */
[----:B------:R-:W-:Y:S02]  /*2a280*/  IADD3 R44, P5, PT, R44, UR10, RZ ;  /* 0x0000000a2c2c7c10 */ /* 0x000fe4000ffbe0ff */
[----:B------:R-:W-:Y:S01]  /*2a290*/  IADD3.X R45, PT, PT, R45, UR4, RZ, P3, !PT ;  /* 0x000000042d2d7c10 */ /* 0x000fe20009ffe4ff */
        /* <DEDUP_REMOVED lines=15> */
[----:B--2---:R-:W-:-:S03]  /*2a390*/  IADD3.X R34, PT, PT, R34, UR4, RZ, P6, !PT ;  /* 0x0000000422227c10 */ /* 0x004fc6000b7fe4ff */
[----:B------:R2:W-:Y:S01]  /*2a3a0*/  STL [R1+0x11ac], R18 ;  /* 0x0011ac1201007387 */ /* 0x0005e20000100800 */
[----:B---3--:R-:W-:-:S03]  /*2a3b0*/  IADD3 R35, P6, PT, R35, UR10, RZ ;  /* 0x0000000a23237c10 */ /* 0x008fc6000ffde0ff */
[----:B------:R3:W-:Y:S01]  /*2a3c0*/  STL [R1+0x1180], R19 ;  /* 0x0011801301007387 */ /* 0x0007e20000100800 */
[----:B----4-:R-:W-:-:S03]  /*2a3d0*/  IADD3.X R38, PT, PT, R38, UR4, RZ, P5, !PT ;  /* 0x0000000426267c10 */ /* 0x010fc6000affe4ff */
        /* <DEDUP_REMOVED lines=26> */
[----:B------:R0:W-:Y:S04]  /*2a580*/  STL [R1+0x1148], R33 ;  /* 0x0011482101007387 */ /* 0x0001e80000100800 */
[----:B------:R0:W-:Y:S01]  /*2a590*/  STL [R1+0x116c], R32 ;  /* 0x00116c2001007387 */ /* 0x0001e20000100800 */
[----:B------:R-:W-:-:S03]  /*2a5a0*/  IADD3.X R16, PT, PT, R16, UR4, RZ, P3, !PT ;  /* 0x0000000410107c10 */ /* 0x000fc60009ffe4ff */
[----:B------:R0:W-:Y:S01]  /*2a5b0*/  STL [R1+0x1140], R25 ;  /* 0x0011401901007387 */ /* 0x0001e20000100800 */
[----:B------:R-:W-:-:S03]  /*2a5c0*/  IADD3 R60, P3, PT, R60, UR10, RZ ;  /* 0x0000000a3c3c7c10 */ /* 0x000fc6000ff7e0ff */
[----:B------:R1:W-:Y:S04]  /*2a5d0*/  STL [R1+0x1164], R24 ;  /* 0x0011641801007387 */ /* 0x0003e80000100800 */
[----:B------:R1:W-:Y:S01]  /*2a5e0*/  STL [R1+0x1138], R17 ;  /* 0x0011381101007387 */ /* 0x0003e20000100800 */
[----:B------:R-:W-:-:S03]  /*2a5f0*/  IADD3.X R2, PT, PT, R2, UR4, RZ, P2, !PT ;  /* 0x0000000402027c10 */ /* 0x000fc600097fe4ff */
        /* <DEDUP_REMOVED lines=131> */
[----:B--2---:R-:W-:Y:S01]  /*2ae30*/  IADD3.X R45, PT, PT, R45, UR4, RZ, P2, !PT ;  /* 0x000000042d2d7c10 */ /* 0x004fe200097fe4ff */
        /* <DEDUP_REMOVED lines=90> */
[----:B--2---:R-:W-:Y:S02]  /*2b3e0*/  IADD3 R3, P4, PT, R3, UR10, RZ ;  /* 0x0000000a03037c10 */ /* 0x004fe4000ff9e0ff */
[----:B---3--:R-:W-:Y:S02]  /*2b3f0*/  IADD3.X R44, PT, PT, R44, UR4, RZ, P6, !PT ;  /* 0x000000042c2c7c10 */ /* 0x008fe4000b7fe4ff */
[----:B----4-:R-:W-:Y:S01]  /*2b400*/  IADD3 R45, P6, PT, R45, UR10, RZ ;  /* 0x0000000a2d2d7c10 */ /* 0x010fe2000ffde0ff */
        /* <DEDUP_REMOVED lines=90> */
[----:B--2---:R-:W-:Y:S02]  /*2b9b0*/  IADD3.X R3, PT, PT, R3, UR4, RZ, P2, !PT ;  /* 0x0000000403037c10 */ /* 0x004fe400097fe4ff */
[----:B---3--:R-:W-:Y:S02]  /*2b9c0*/  IADD3 R44, P2, PT, R44, UR10, RZ ;  /* 0x0000000a2c2c7c10 */ /* 0x008fe4000ff5e0ff */
[----:B----4-:R-:W-:Y:S01]  /*2b9d0*/  IADD3.X R45, PT, PT, R45, UR4, RZ, P1, !PT ;  /* 0x000000042d2d7c10 */ /* 0x010fe20008ffe4ff */
        /* <DEDUP_REMOVED lines=93> */
[----:B------:R-:W-:Y:S01]  /*2bfb0*/  STL [R1+0xf38], R61 ;  /* 0x000f383d01007387 */ /* 0x000fe20000100800 */
[----:B------:R-:W-:-:S03]  /*2bfc0*/  IADD3.X R46, PT, PT, R46, UR4, RZ, P3, !PT ;  /* 0x000000042e2e7c10 */ /* 0x000fc60009ffe4ff */
[----:B------:R-:W-:Y:S01]  /*2bfd0*/  STL [R1+0xf5c], R8 ;  /* 0x000f5c0801007387 */ /* 0x000fe20000100800 */
[----:B------:R-:W-:-:S03]  /*2bfe0*/  IADD3 R47, P3, PT, R47, UR10, RZ ;  /* 0x0000000a2f2f7c10 */ /* 0x000fc6000ff7e0ff */
        /* <DEDUP_REMOVED lines=40> */
[----:B------:R0:W-:Y:S01]  /*2c270*/  STL [R1+0xee0], R41 ;  /* 0x000ee02901007387 */ /* 0x0001e20000100800 */
[----:B------:R-:W-:-:S03]  /*2c280*/  IADD3.X R17, PT, PT, R17, UR4, RZ, P5, !PT ;  /* 0x0000000411117c10 */ /* 0x000fc6000affe4ff */
[----:B------:R-:W-:Y:S04]  /*2c290*/  STL [R1+0xf04], R33 ;  /* 0x000f042101007387 */ /* 0x000fe80000100800 */
[----:B------:R-:W-:Y:S01]  /*2c2a0*/  STL [R1+0xed8], R32 ;  /* 0x000ed82001007387 */ /* 0x000fe20000100800 */
[----:B------:R-:W-:-:S03]  /*2c2b0*/  IADD3 R16, P5, PT, R16, UR10, RZ ;  /* 0x0000000a10107c10 */ /* 0x000fc6000ffbe0ff */
[----:B------:R-:W-:Y:S01]  /*2c2c0*/  STL [R1+0xefc], R25 ;  /* 0x000efc1901007387 */ /* 0x000fe20000100800 */
[----:B------:R-:W-:-:S03]  /*2c2d0*/  IADD3.X R60, PT, PT, R60, UR4, RZ, P3, !PT ;  /* 0x000000043c3c7c10 */ /* 0x000fc60009ffe4ff */
[----:B------:R1:W-:Y:S04]  /*2c2e0*/  STL [R1+0xed0], R24 ;  /* 0x000ed01801007387 */ /* 0x0003e80000100800 */
[----:B------:R-:W-:Y:S01]  /*2c2f0*/  STL [R1+0xef4], R17 ;  /* 0x000ef41101007387 */ /* 0x000fe20000100800 */
[----:B------:R-:W-:-:S03]  /*2c300*/  IADD3 R2, P3, PT, R2, UR10, RZ ;  /* 0x0000000a02027c10 */ /* 0x000fc6000ff7e0ff */
[----:B0-----:R-:W2:Y:S04]  /*2c310*/  LDL.LU R41, [R1+0xee4] ;  /* 0x000ee40001297983 */ /* 0x001ea80000300800 */
[----:B------:R0:W-:Y:S04]  /*2c320*/  STL [R1+0xec8], R16 ;  /* 0x000ec81001007387 */ /* 0x0001e80000100800 */
[----:B-1----:R-:W3:Y:S04]  /*2c330*/  LDL.LU R24, [R1+0xeb8] ;  /* 0x000eb80001187983 */ /* 0x002ee80000300800 */
[----:B------:R1:W-:Y:S04]  /*2c340*/  STL [R1+0xeec], R60 ;  /* 0x000eec3c01007387 */ /* 0x0003e80000100800 */
[----:B------:R-:W4:Y:S04]  /*2c350*/  LDL.LU R25, [R1+0xedc] ;  /* 0x000edc0001197983 */ /* 0x000f280000300800 */
[----:B------:R0:W-:Y:S04]  /*2c360*/  STL [R1+0xec0], R2 ;  /* 0x000ec00201007387 */ /* 0x0001e80000100800 */
[----:B------:R-:W4:Y:S04]  /*2c370*/  LDL.LU R32, [R1+0xeb0] ;  /* 0x000eb00001207983 */ /* 0x000f280000300800 */
[----:B------:R-:W4:Y:S04]  /*2c380*/  LDL.LU R33, [R1+0xed4] ;  /* 0x000ed40001217983 */ /* 0x000f280000300800 */
[----:B0-----:R-:W4:Y:S04]  /*2c390*/  LDL.LU R16, [R1+0xea8] ;  /* 0x000ea80001107983 */ /* 0x001f280000300800 */
        /* <DEDUP_REMOVED lines=25> */
[----:B--2---:R-:W-:-:S02]  /*2c530*/  IADD3.X R41, PT, PT, R41, UR4, RZ, P2, !PT ;  /* 0x0000000429297c10 */ /* 0x004fc400097fe4ff */
[----:B---3--:R-:W-:-:S03]  /*2c540*/  IADD3 R24, P2, PT, R24, UR10, RZ ;  /* 0x0000000a18187c10 */ /* 0x008fc6000ff5e0ff */
[----:B------:R0:W-:Y:S01]  /*2c550*/  STL [R1+0xee4], R41 ;  /* 0x000ee42901007387 */ /* 0x0001e20000100800 */
[----:B----4-:R-:W-:Y:S02]  /*2c560*/  IADD3.X R25, PT, PT, R25, UR4, RZ, P1, !PT ;  /* 0x0000000419197c10 */ /* 0x010fe40008ffe4ff */
[----:B------:R-:W-:Y:S02]  /*2c570*/  IADD3 R32, P1, PT, R32, UR10, RZ ;  /* 0x0000000a20207c10 */ /* 0x000fe4000ff3e0ff */
[----:B------:R-:W-:Y:S02]  /*2c580*/  IADD3.X R33, PT, PT, R33, UR4, RZ, P4, !PT ;  /* 0x0000000421217c10 */ /* 0x000fe4000a7fe4ff */
[----:B------:R-:W-:Y:S01]  /*2c590*/  IADD3 R16, P4, PT, R16, UR10, RZ ;  /* 0x0000000a10107c10 */ /* 0x000fe2000ff9e0ff */
[----:B0-----:R0:W5:Y:S04]  /*2c5a0*/  LDL.LU R41, [R1+0x1448] ;  /* 0x0014480001297983 */ /* 0x0011680000300800 */
[----:B------:R1:W-:Y:S01]  /*2c5b0*/  STL [R1+0xeb8], R24 ;  /* 0x000eb81801007387 */ /* 0x0003e20000100800 */
[----:B------:R-:W-:-:S02]  /*2c5c0*/  IADD3.X R17, PT, PT, R17, UR4, RZ, P6, !PT ;  /* 0x0000000411117c10 */ /* 0x000fc4000b7fe4ff */
[----:B------:R-:W-:Y:S01]  /*2c5d0*/  IADD3 R60, P6, PT, R60, UR10, RZ ;  /* 0x0000000a3c3c7c10 */ /* 0x000fe2000ffde0ff */
[----:B-1----:R0:W5:Y:S04]  /*2c5e0*/  LDL.LU R24, [R1+0x1444] ;  /* 0x0014440001187983 */ /* 0x0021680000300800 */
[----:B------:R1:W-:Y:S01]  /*2c5f0*/  STL [R1+0xedc], R25 ;  /* 0x000edc1901007387 */ /* 0x0003e20000100800 */
[----:B------:R-:W-:-:S03]  /*2c600*/  IADD3.X R2, PT, PT, R2, UR4, RZ, P5, !PT ;  /* 0x0000000402027c10 */ /* 0x000fc6000affe4ff */
[----:B-1----:R0:W5:Y:S04]  /*2c610*/  LDL.LU R25, [R1+0x1440] ;  /* 0x0014400001197983 */ /* 0x0021680000300800 */
[----:B------:R1:W-:Y:S04]  /*2c620*/  STL [R1+0xeb0], R32 ;  /* 0x000eb02001007387 */ /* 0x0003e80000100800 */
        /* <DEDUP_REMOVED lines=10> */
[----:B-1----:R-:W2:Y:S01]  /*2c6d0*/  LDL.LU R2, [R1+0x1428] ;  /* 0x0014280001027983 */ /* 0x002ea20000300800 */
        /* <DEDUP_REMOVED lines=32> */
[----:B------:R-:W-:-:S03]  /*2c8e0*/  IADD3.X R58, PT, PT, R58, UR4, RZ, P4, !PT ;  /* 0x000000043a3a7c10 */ /* 0x000fc6000a7fe4ff */
[----:B------:R-:W-:Y:S01]  /*2c8f0*/  STL [R1+0x1254], R38 ;  /* 0x0012542601007387 */ /* 0x000fe20000100800 */
[----:B------:R-:W-:-:S03]  /*2c900*/  IADD3.X R59, PT, PT, R59, UR4, RZ, P6, !PT ;  /* 0x000000043b3b7c10 */ /* 0x000fc6000b7fe4ff */
[----:B------:R-:W-:Y:S04]  /*2c910*/  STL [R1+0xe94], R39 ;  /* 0x000e942701007387 */ /* 0x000fe80000100800 */
[----:B------:R-:W-:Y:S04]  /*2c920*/  STL [R1+0x1250], R42 ;  /* 0x0012502a01007387 */ /* 0x000fe80000100800 */
[----:B------:R-:W-:Y:S04]  /*2c930*/  STL [R1+0xe90], R43 ;  /* 0x000e902b01007387 */ /* 0x000fe80000100800 */
[----:B------:R-:W-:Y:S04]  /*2c940*/  STL [R1+0xe8c], R58 ;  /* 0x000e8c3a01007387 */ /* 0x000fe80000100800 */
[----:B------:R-:W-:Y:S01]  /*2c950*/  STL [R1+0xe88], R59 ;  /* 0x000e883b01007387 */ /* 0x000fe20000100800 */
[----:B-1----:R-:W1:Y:S01]  /*2c960*/  LDC R61, c[0x0][0x3a8] ;  /* 0x0000ea00ff3d7b82 */ /* 0x002e620000000800 */
[----:B------:R-:W-:Y:S01]  /*2c970*/  IADD3.X R50, PT, PT, R50, UR4, RZ, P5, !PT ;  /* 0x0000000432327c10 */ /* 0x000fe2000affe4ff */
[----:B---3--:R-:W-:Y:S01]  /*2c980*/  IMAD.MOV.U32 R8, RZ, RZ, R9 ;  /* 0x000000ffff087224 */ /* 0x008fe200078e0009 */
[----:B------:R-:W-:Y:S01]  /*2c990*/  IADD3.X R51, PT, PT, R51, UR4, RZ, P3, !PT ;  /* 0x0000000433337c10 */ /* 0x000fe20009ffe4ff */
[----:B------:R-:W-:-:S02]  /*2c9a0*/  IMAD.MOV.U32 R9, RZ, RZ, R4 ;  /* 0x000000ffff097224 */ /* 0x000fc400078e0004 */
[----:B------:R-:W-:Y:S02]  /*2c9b0*/  IMAD.MOV.U32 R4, RZ, RZ, R10 ;  /* 0x000000ffff047224 */ /* 0x000fe400078e000a */
[----:B-1----:R-:W-:-:S04]  /*2c9c0*/  IMAD.SHL.U32 R61, R61, 0x20, RZ ;  /* 0x000000203d3d7824 */ /* 0x002fc800078e00ff */
[----:B------:R-:W-:Y:S01]  /*2c9d0*/  IMAD.SHL.U32 R61, R61, 0x2, RZ ;  /* 0x000000023d3d7824 */ /* 0x000fe200078e00ff */
[----:B--2---:R-:W-:-:S05]  /*2c9e0*/  IADD3.X R2, PT, PT, R2, UR4, RZ, P2, !PT ;  /* 0x0000000402027c10 */ /* 0x004fca00097fe4ff */
[----:B------:R1:W-:Y:S02]  /*2c9f0*/  STL [R1+0x1248], R2 ;  /* 0x0012480201007387 */ /* 0x0003e40000100800 */
[----:B-1----:R-:W1:Y:S02]  /*2ca00*/  S2R R2, SR_TID.X ;  /* 0x0000000000027919 */ /* 0x002e640000002100 */
[----:B------:R0:W-:Y:S04]  /*2ca10*/  STL [R1+0x1238], R50 ;  /* 0x0012383201007387 */ /* 0x0001e80000100800 */
[----:B------:R0:W-:Y:S04]  /*2ca20*/  STL [R1+0x1240], R51 ;  /* 0x0012403301007387 */ /* 0x0001e80000100800 */
[----:B------:R0:W-:Y:S04]  /*2ca30*/  STL.64 [R1+0x9e0], R4 ;  /* 0x0009e00401007387 */ /* 0x0001e80000100a00 */
[----:B------:R0:W-:Y:S01]  /*2ca40*/  STL.64 [R1+0xa60], R8 ;  /* 0x000a600801007387 */ /* 0x0001e20000100a00 */
[----:B-1----:R-:W-:-:S05]  /*2ca50*/  LOP3.LUT R2, R2, 0x1f, RZ, 0xc0, !PT ;  /* 0x0000001f02027812 */ /* 0x002fca00078ec0ff */
[----:B------:R-:W-:Y:S01]  /*2ca60*/  IMAD.SHL.U32 R2, R2, 0x2, RZ ;  /* 0x0000000202027824 */ /* 0x000fe200078e00ff */
[----:B0-----:R-:W-:Y:S06]  /*2ca70*/  @P0 BRA `(.L_x_1) ;  /* 0xfffffe6000280947 */ /* 0x001fec000383ffff */
[----:B------:R-:W2:Y:S04]  /*2ca80*/  LDL.LU R4, [R1+0x35c] ;  /* 0x00035c0001047983 */ /* 0x000ea80000300800 */
        /* <DEDUP_REMOVED lines=29> */
[----:B-----5:R-:W-:Y:S04]  /*2cc60*/  STL [R1+0x14a0], R57 ;  /* 0x0014a03901007387 */ /* 0x020fe80000100800 */
        /* <DEDUP_REMOVED lines=17> */
[----:B--2---:R-:W-:-:S05]  /*2cd80*/  F2FP.BF16.F32.PACK_AB R2, R4, R8 ;  /* 0x000000080402723e */ /* 0x004fca00000010ff */
[----:B------:R0:W-:Y:S01]  /*2cd90*/  STL [R1+0x6bc], R2 ;  /* 0x0006bc0201007387 */ /* 0x0001e20000100800 */
[----:B---3--:R-:W-:-:S05]  /*2cda0*/  F2FP.BF16.F32.PACK_AB R0, R3, R44 ;  /* 0x0000002c0300723e */ /* 0x008fca00000010ff */
[----:B------:R1:W-:Y:S01]  /*2cdb0*/  STL [R1+0x6b8], R0 ;  /* 0x0006b80001007387 */ /* 0x0003e20000100800 */
[----:B----4-:R-:W-:-:S05]  /*2cdc0*/  F2FP.BF16.F32.PACK_AB R3, R45, R46 ;  /* 0x0000002e2d03723e */ /* 0x010fca00000010ff */
[----:B------:R2:W-:Y:S01]  /*2cdd0*/  STL [R1+0x6b4], R3 ;  /* 0x0006b40301007387 */ /* 0x0005e20000100800 */
[----:B0-----:R-:W-:Y:S02]  /*2cde0*/  F2FP.BF16.F32.PACK_AB R2, R47, R11 ;  /* 0x0000000b2f02723e */ /* 0x001fe400000010ff */
[----:B-1----:R-:W-:-:S03]  /*2cdf0*/  F2FP.BF16.F32.PACK_AB R0, R55, R18 ;  /* 0x000000123700723e */ /* 0x002fc600000010ff */
[----:B------:R0:W-:Y:S01]  /*2ce00*/  STL [R1+0x6b0], R2 ;  /* 0x0006b00201007387 */ /* 0x0001e20000100800 */
[----:B--2---:R-:W-:-:S03]  /*2ce10*/  F2FP.BF16.F32.PACK_AB R3, R53, R19 ;  /* 0x000000133503723e */ /* 0x004fc600000010ff */
[----:B------:R1:W-:Y:S04]  /*2ce20*/  STL [R1+0x6ac], R0 ;  /* 0x0006ac0001007387 */ /* 0x0003e80000100800 */
[----:B------:R2:W-:Y:S01]  /*2ce30*/  STL [R1+0x6a8], R3 ;  /* 0x0006a80301007387 */ /* 0x0005e20000100800 */
[----:B0-----:R-:W-:-:S05]  /*2ce40*/  F2FP.BF16.F32.PACK_AB R2, R26, R27 ;  /* 0x0000001b1a02723e */ /* 0x001fca00000010ff */
[----:B------:R0:W-:Y:S01]  /*2ce50*/  STL [R1+0x6a4], R2 ;  /* 0x0006a40201007387 */ /* 0x0001e20000100800 */
[----:B-1----:R-:W-:Y:S02]  /*2ce60*/  F2FP.BF16.F32.PACK_AB R0, R34, R35 ;  /* 0x000000232200723e */ /* 0x002fe400000010ff */
[----:B--2---:R-:W-:-:S03]  /*2ce70*/  F2FP.BF16.F32.PACK_AB R3, R7, R38 ;  /* 0x000000260703723e */ /* 0x004fc600000010ff */
[----:B------:R1:W-:Y:S01]  /*2ce80*/  STL [R1+0x6a0], R0 ;  /* 0x0006a00001007387 */ /* 0x0003e20000100800 */
[----:B0-----:R-:W-:-:S03]  /*2ce90*/  F2FP.BF16.F32.PACK_AB R2, R6, R39 ;  /* 0x000000270602723e */ /* 0x001fc600000010ff */
[----:B------:R0:W-:Y:S04]  /*2cea0*/  STL [R1+0x69c], R3 ;  /* 0x00069c0301007387 */ /* 0x0001e80000100800 */
[----:B------:R2:W-:Y:S01]  /*2ceb0*/  STL [R1+0x698], R2 ;  /* 0x0006980201007387 */ /* 0x0005e20000100800 */
[----:B-1----:R-:W-:-:S05]  /*2cec0*/  F2FP.BF16.F32.PACK_AB R0, R42, R43 ;  /* 0x0000002b2a00723e */ /* 0x002fca00000010ff */
[----:B------:R1:W-:Y:S01]  /*2ced0*/  STL [R1+0x694], R0 ;  /* 0x0006940001007387 */ /* 0x0003e20000100800 */
[----:B0-----:R-:W-:Y:S02]  /*2cee0*/  F2FP.BF16.F32.PACK_AB R3, R58, R59 ;  /* 0x0000003b3a03723e */ /* 0x001fe400000010ff */
[----:B--2---:R-:W-:-:S03]  /*2cef0*/  F2FP.BF16.F32.PACK_AB R2, R54, R50 ;  /* 0x000000323602723e */ /* 0x004fc600000010ff */
[----:B------:R-:W-:Y:S01]  /*2cf00*/  STL [R1+0x690], R3 ;  /* 0x0006900301007387 */ /* 0x000fe20000100800 */
[----:B-1----:R-:W-:-:S03]  /*2cf10*/  F2FP.BF16.F32.PACK_AB R0, R52, R51 ;  /* 0x000000333400723e */ /* 0x002fc600000010ff */
[----:B------:R-:W2:Y:S04]  /*2cf20*/  LDL.LU R15, [R1+0x458] ;  /* 0x00045800010f7983 */ /* 0x000ea80000300800 */
[----:B------:R-:W-:Y:S04]  /*2cf30*/  STL [R1+0x68c], R2 ;  /* 0x00068c0201007387 */ /* 0x000fe80000100800 */
[----:B------:R-:W3:Y:S04]  /*2cf40*/  LDL.LU R14, [R1+0x130] ;  /* 0x00013000010e7983 */ /* 0x000ee80000300800 */
[----:B------:R-:W-:Y:S04]  /*2cf50*/  STL [R1+0x688], R0 ;  /* 0x0006880001007387 */ /* 0x000fe80000100800 */
[----:B---3--:R0:W-:Y:S04]  /*2cf60*/  STL [R1+0x14e4], R14 ;  /* 0x0014e40e01007387 */ /* 0x0081e80000100800 */
[----:B0-----:R-:W2:Y:S04]  /*2cf70*/  LDL.LU R14, [R1+0x138] ;  /* 0x00013800010e7983 */ /* 0x001ea80000300800 */
[----:B------:R-:W3:Y:S04]  /*2cf80*/  LDL.LU R52, [R1+0x450] ;  /* 0x0004500001347983 */ /* 0x000ee80000300800 */
[----:B------:R-:W4:Y:S04]  /*2cf90*/  LDL.LU R54, [R1+0x36c] ;  /* 0x00036c0001367983 */ /* 0x000f280000300800 */
[----:B------:R-:W4:Y:S04]  /*2cfa0*/  LDL.LU R53, [R1+0x86c] ;  /* 0x00086c0001357983 */ /* 0x000f280000300800 */
        /* <DEDUP_REMOVED lines=56> */
[----:B--2---:R-:W-:-:S03]  /*2d330*/  F2FP.BF16.F32.PACK_AB R15, R14, R15 ;  /* 0x0000000f0e0f723e */ /* 0x004fc600000010ff */
[----:B------:R-:W2:Y:S04]  /*2d340*/  LDL.LU R14, [R1+0x14e4] ;  /* 0x0014e400010e7983 */ /* 0x000ea80000300800 */
[----:B------:R0:W-:Y:S04]  /*2d350*/  STL [R1+0x684], R15 ;  /* 0x0006840f01007387 */ /* 0x0001e80000100800 */
[----:B0-----:R-:W2:Y:S01]  /*2d360*/  LDL.LU R15, [R1+0x14e0] ;  /* 0x0014e000010f7983 */ /* 0x001ea20000300800 */
[----:B---3--:R-:W-:Y:S02]  /*2d370*/  F2FP.BF16.F32.PACK_AB R12, R55, R12 ;  /* 0x0000000c370c723e */ /* 0x008fe400000010ff */
[----:B----4-:R-:W-:-:S02]  /*2d380*/  F2FP.BF16.F32.PACK_AB R16, R13, R16 ;  /* 0x000000100d10723e */ /* 0x010fc400000010ff */
[----:B------:R-:W-:Y:S02]  /*2d390*/  F2FP.BF16.F32.PACK_AB R13, R17, R20 ;  /* 0x00000014110d723e */ /* 0x000fe400000010ff */
[----:B--2---:R-:W-:Y:S02]  /*2d3a0*/  F2FP.BF16.F32.PACK_AB R52, R14, R52 ;  /* 0x000000340e34723e */ /* 0x004fe400000010ff */
[----:B------:R-:W2:Y:S01]  /*2d3b0*/  LDL.LU R14, [R1+0x14dc] ;  /* 0x0014dc00010e7983 */ /* 0x000ea20000300800 */
[----:B------:R-:W-:Y:S02]  /*2d3c0*/  F2FP.BF16.F32.PACK_AB R0, R2, R0 ;  /* 0x000000000200723e */ /* 0x000fe400000010ff */
[----:B------:R-:W-:Y:S01]  /*2d3d0*/  F2FP.BF16.F32.PACK_AB R10, R61, R10 ;  /* 0x0000000a3d0a723e */ /* 0x000fe200000010ff */
[----:B------:R0:W-:Y:S01]  /*2d3e0*/  STL [R1+0x680], R52 ;  /* 0x0006803401007387 */ /* 0x0001e20000100800 */
[----:B------:R-:W-:Y:S02]  /*2d3f0*/  F2FP.BF16.F32.PACK_AB R2, R5, R9 ;  /* 0x000000090502723e */ /* 0x000fe400000010ff */
[----:B------:R-:W-:-:S02]  /*2d400*/  F2FP.BF16.F32.PACK_AB R3, R3, R44 ;  /* 0x0000002c0303723e */ /* 0x000fc400000010ff */
[----:B0-----:R-:W-:-:S05]  /*2d410*/  F2FP.BF16.F32.PACK_AB R52, R54, R53 ;  /* 0x000000353634723e */ /* 0x001fca00000010ff */
[----:B------:R-:W-:Y:S04]  /*2d420*/  STL [R1+0x67c], R52 ;  /* 0x00067c3401007387 */ /* 0x000fe80000100800 */
[----:B------:R0:W-:Y:S04]  /*2d430*/  STL [R1+0x678], R12 ;  /* 0x0006780c01007387 */ /* 0x0001e80000100800 */
[----:B------:R1:W-:Y:S04]  /*2d440*/  STL [R1+0x674], R16 ;  /* 0x0006741001007387 */ /* 0x0003e80000100800 */
[----:B------:R3:W-:Y:S01]  /*2d450*/  STL [R1+0x670], R13 ;  /* 0x0006700d01007387 */ /* 0x0007e20000100800 */
[----:B0-----:R-:W-:-:S02]  /*2d460*/  F2FP.BF16.F32.PACK_AB R12, R21, R24 ;  /* 0x00000018150c723e */ /* 0x001fc400000010ff */
[----:B-1----:R-:W-:-:S03]  /*2d470*/  F2FP.BF16.F32.PACK_AB R16, R25, R28 ;  /* 0x0000001c1910723e */ /* 0x002fc600000010ff */
[----:B------:R0:W-:Y:S01]  /*2d480*/  STL [R1+0x66c], R12 ;  /* 0x00066c0c01007387 */ /* 0x0001e20000100800 */
[----:B---3--:R-:W-:-:S03]  /*2d490*/  F2FP.BF16.F32.PACK_AB R13, R29, R32 ;  /* 0x000000201d0d723e */ /* 0x008fc600000010ff */
[----:B------:R1:W-:Y:S04]  /*2d4a0*/  STL [R1+0x668], R16 ;  /* 0x0006681001007387 */ /* 0x0003e80000100800 */
[----:B------:R3:W-:Y:S01]  /*2d4b0*/  STL [R1+0x664], R13 ;  /* 0x0006640d01007387 */ /* 0x0007e20000100800 */
[----:B0-----:R-:W-:Y:S02]  /*2d4c0*/  F2FP.BF16.F32.PACK_AB R12, R33, R36 ;  /* 0x00000024210c723e */ /* 0x001fe400000010ff */
        /* <DEDUP_REMOVED lines=9> */
[----:B------:R-:W-:Y:S04]  /*2d560*/  STL [R1+0x650], R16 ;  /* 0x0006501001007387 */ /* 0x000fe80000100800 */
[----:B------:R-:W-:Y:S01]  /*2d570*/  STL [R1+0x64c], R13 ;  /* 0x00064c0d01007387 */ /* 0x000fe20000100800 */
[----:B0-----:R-:W-:-:S05]  /*2d580*/  F2FP.BF16.F32.PACK_AB R12, R23, R60 ;  /* 0x0000003c170c723e */ /* 0x001fca00000010ff */
[----:B------:R-:W-:Y:S04]  /*2d590*/  STL [R1+0x648], R12 ;  /* 0x0006480c01007387 */ /* 0x000fe80000100800 */
[----:B------:R0:W-:Y:S04]  /*2d5a0*/  STL [R1+0x644], R0 ;  /* 0x0006440001007387 */ /* 0x0001e80000100800 */
[----:B------:R-:W-:Y:S04]  /*2d5b0*/  STL [R1+0x640], R10 ;  /* 0x0006400a01007387 */ /* 0x000fe80000100800 */
[----:B------:R1:W-:Y:S01]  /*2d5c0*/  STL [R1+0x63c], R2 ;  /* 0x00063c0201007387 */ /* 0x0003e20000100800 */
[----:B0-----:R-:W-:-:S05]  /*2d5d0*/  F2FP.BF16.F32.PACK_AB R0, R4, R8 ;  /* 0x000000080400723e */ /* 0x001fca00000010ff */
[----:B------:R0:W-:Y:S01]  /*2d5e0*/  STL [R1+0x638], R0 ;  /* 0x0006380001007387 */ /* 0x0001e20000100800 */
[----:B-1----:R-:W-:-:S03]  /*2d5f0*/  F2FP.BF16.F32.PACK_AB R2, R45, R46 ;  /* 0x0000002e2d02723e */ /* 0x002fc600000010ff */
[----:B------:R1:W-:Y:S04]  /*2d600*/  STL [R1+0x634], R3 ;  /* 0x0006340301007387 */ /* 0x0003e80000100800 */
[----:B------:R3:W-:Y:S01]  /*2d610*/  STL [R1+0x630], R2 ;  /* 0x0006300201007387 */ /* 0x0007e20000100800 */
[----:B0-----:R-:W-:Y:S02]  /*2d620*/  F2FP.BF16.F32.PACK_AB R0, R47, R6 ;  /* 0x000000062f00723e */ /* 0x001fe400000010ff */
[----:B-1----:R-:W-:-:S03]  /*2d630*/  F2FP.BF16.F32.PACK_AB R3, R7, R11 ;  /* 0x0000000b0703723e */ /* 0x002fc600000010ff */
[----:B------:R0:W-:Y:S01]  /*2d640*/  STL [R1+0x62c], R0 ;  /* 0x00062c0001007387 */ /* 0x0001e20000100800 */
[----:B---3--:R-:W-:-:S03]  /*2d650*/  F2FP.BF16.F32.PACK_AB R2, R18, R19 ;  /* 0x000000131202723e */ /* 0x008fc600000010ff */
[----:B------:R1:W-:Y:S04]  /*2d660*/  STL [R1+0x628], R3 ;  /* 0x0006280301007387 */ /* 0x0003e80000100800 */
[----:B------:R-:W-:Y:S01]  /*2d670*/  STL [R1+0x624], R2 ;  /* 0x0006240201007387 */ /* 0x000fe20000100800 */
[----:B0-----:R-:W-:Y:S02]  /*2d680*/  F2FP.BF16.F32.PACK_AB R0, R26, R27 ;  /* 0x0000001b1a00723e */ /* 0x001fe400000010ff */
[----:B-1----:R-:W-:-:S03]  /*2d690*/  F2FP.BF16.F32.PACK_AB R3, R15, R34 ;  /* 0x000000220f03723e */ /* 0x002fc600000010ff */
[----:B------:R0:W-:Y:S04]  /*2d6a0*/  STL [R1+0x620], R0 ;  /* 0x0006200001007387 */ /* 0x0001e80000100800 */
[----:B------:R1:W-:Y:S01]  /*2d6b0*/  STL [R1+0x61c], R3 ;  /* 0x00061c0301007387 */ /* 0x0003e20000100800 */
[----:B0-----:R-:W-:Y:S02]  /*2d6c0*/  F2FP.BF16.F32.PACK_AB R0, R38, R39 ;  /* 0x000000272600723e */ /* 0x001fe400000010ff */
[----:B-1----:R-:W-:Y:S02]  /*2d6d0*/  F2FP.BF16.F32.PACK_AB R3, R42, R43 ;  /* 0x0000002b2a03723e */ /* 0x002fe400000010ff */
[----:B--2---:R-:W-:-:S05]  /*2d6e0*/  F2FP.BF16.F32.PACK_AB R2, R14, R35 ;  /* 0x000000230e02723e */ /* 0x004fca00000010ff */
[----:B------:R0:W-:Y:S04]  /*2d6f0*/  STL [R1+0x618], R2 ;  /* 0x0006180201007387 */ /* 0x0001e80000100800 */
[----:B------:R1:W-:Y:S04]  /*2d700*/  STL [R1+0x614], R0 ;  /* 0x0006140001007387 */ /* 0x0003e80000100800 */
[----:B------:R-:W-:Y:S01]  /*2d710*/  STL [R1+0x610], R3 ;  /* 0x0006100301007387 */ /* 0x000fe20000100800 */
[----:B0-----:R-:W-:-:S03]  /*2d720*/  F2FP.BF16.F32.PACK_AB R2, R58, R59 ;  /* 0x0000003b3a02723e */ /* 0x001fc600000010ff */
[----:B------:R-:W2:Y:S01]  /*2d730*/  LDL.LU R23, [R1+0x558] ;  /* 0x0005580001177983 */ /* 0x000ea20000300800 */
[----:B-1----:R-:W-:-:S03]  /*2d740*/  F2FP.BF16.F32.PACK_AB R0, R50, R51 ;  /* 0x000000333200723e */ /* 0x002fc600000010ff */
        /* <DEDUP_REMOVED lines=64> */
[----:B--2---:R-:W-:-:S03]  /*2db50*/  F2FP.BF16.F32.PACK_AB R23, R22, R23 ;  /* 0x000000171617723e */ /* 0x004fc600000010ff */
[----:B------:R-:W2:Y:S04]  /*2db60*/  LDL.LU R22, [R1+0x14d8] ;  /* 0x0014d80001167983 */ /* 0x000ea80000300800 */
[----:B------:R0:W-:Y:S04]  /*2db70*/  STL [R1+0x604], R23 ;  /* 0x0006041701007387 */ /* 0x0001e80000100800 */
[----:B0-----:R-:W2:Y:S01]  /*2db80*/  LDL.LU R23, [R1+0x14d4] ;  /* 0x0014d40001177983 */ /* 0x001ea20000300800 */
[----:B----4-:R-:W-:Y:S02]  /*2db90*/  F2FP.BF16.F32.PACK_AB R53, R54, R53 ;  /* 0x000000353635723e */ /* 0x010fe400000010ff */
[----:B---3--:R-:W-:-:S02]  /*2dba0*/  F2FP.BF16.F32.PACK_AB R13, R13, R16 ;  /* 0x000000100d0d723e */ /* 0x008fc400000010ff */
[----:B--2---:R-:W-:Y:S02]  /*2dbb0*/  F2FP.BF16.F32.PACK_AB R52, R22, R52 ;  /* 0x000000341634723e */ /* 0x004fe400000010ff */
[----:B------:R-:W2:Y:S04]  /*2dbc0*/  LDL.LU R22, [R1+0x14d0] ;  /* 0x0014d00001167983 */ /* 0x000ea80000300800 */
[----:B------:R0:W-:Y:S01]  /*2dbd0*/  STL [R1+0x600], R52 ;  /* 0x0006003401007387 */ /* 0x0001e20000100800 */
[----:B------:R-:W-:-:S03]  /*2dbe0*/  F2FP.BF16.F32.PACK_AB R16, R21, R24 ;  /* 0x000000181510723e */ /* 0x000fc600000010ff */
[----:B------:R-:W-:Y:S01]  /*2dbf0*/  STL [R1+0x5ec], R53 ;  /* 0x0005ec3501007387 */ /* 0x000fe20000100800 */
[----:B0-----:R-:W-:Y:S02]  /*2dc00*/  F2FP.BF16.F32.PACK_AB R52, R55, R12 ;  /* 0x0000000c3734723e */ /* 0x001fe400000010ff */
[----:B------:R-:W-:-:S03]  /*2dc10*/  F2FP.BF16.F32.PACK_AB R12, R17, R20 ;  /* 0x00000014110c723e */ /* 0x000fc600000010ff */
[----:B------:R-:W-:Y:S04]  /*2dc20*/  STL [R1+0x5e8], R52 ;  /* 0x0005e83401007387 */ /* 0x000fe80000100800 */
[----:B------:R0:W-:Y:S04]  /*2dc30*/  STL [R1+0x5e4], R13 ;  /* 0x0005e40d01007387 */ /* 0x0001e80000100800 */
[----:B------:R1:W-:Y:S01]  /*2dc40*/  STL [R1+0x5e0], R12 ;  /* 0x0005e00c01007387 */ /* 0x0003e20000100800 */
[----:B0-----:R-:W-:-:S03]  /*2dc50*/  F2FP.BF16.F32.PACK_AB R13, R25, R28 ;  /* 0x0000001c190d723e */ /* 0x001fc600000010ff */
        /* <DEDUP_REMOVED lines=8> */
[----:B------:R1:W-:Y:S01]  /*2dce0*/  STL [R1+0x5dc], R13 ;  /* 0x0005dc0d01007387 */ /* 0x0003e20000100800 */
[----:B------:R-:W-:-:S03]  /*2dcf0*/  F2FP.BF16.F32.PACK_AB R2, R2, R0 ;  /* 0x000000000202723e */ /* 0x000fc600000010ff */
[----:B------:R3:W-:Y:S01]  /*2dd00*/  STL [R1+0x5d8], R12 ;  /* 0x0005d80c01007387 */ /* 0x0007e20000100800 */
[----:B0-----:R-:W-:Y:S02]  /*2dd10*/  F2FP.BF16.F32.PACK_AB R16, R57, R48 ;  /* 0x000000303910723e */ /* 0x001fe400000010ff */
[----:B-1----:R-:W-:-:S03]  /*2dd20*/  F2FP.BF16.F32.PACK_AB R13, R49, R30 ;  /* 0x0000001e310d723e */ /* 0x002fc600000010ff */
[----:B------:R-:W-:Y:S01]  /*2dd30*/  STL [R1+0x5d4], R16 ;  /* 0x0005d41001007387 */ /* 0x000fe20000100800 */
[----:B---3--:R-:W-:-:S03]  /*2dd40*/  F2FP.BF16.F32.PACK_AB R12, R31, R60 ;  /* 0x0000003c1f0c723e */ /* 0x008fc600000010ff */
[----:B------:R-:W-:Y:S01]  /*2dd50*/  STL [R1+0x5d0], R13 ;  /* 0x0005d00d01007387 */ /* 0x000fe20000100800 */
[----:B------:R-:W-:Y:S02]  /*2dd60*/  F2FP.BF16.F32.PACK_AB R0, R61, R10 ;  /* 0x0000000a3d00723e */ /* 0x000fe400000010ff */
[----:B------:R-:W-:Y:S01]  /*2dd70*/  F2FP.BF16.F32.PACK_AB R5, R5, R9 ;  /* 0x000000090505723e */ /* 0x000fe200000010ff */
[----:B------:R-:W-:Y:S04]  /*2dd80*/  STL [R1+0x55c], R12 ;  /* 0x00055c0c01007387 */ /* 0x000fe80000100800 */
[----:B------:R0:W-:Y:S04]  /*2dd90*/  STL [R1+0x558], R2 ;  /* 0x0005580201007387 */ /* 0x0001e80000100800 */
[----:B------:R1:W-:Y:S01]  /*2dda0*/  STL [R1+0x554], R0 ;  /* 0x0005540001007387 */ /* 0x0003e20000100800 */
[----:B0-----:R-:W-:-:S03]  /*2ddb0*/  F2FP.BF16.F32.PACK_AB R2, R4, R8 ;  /* 0x000000080402723e */ /* 0x001fc600000010ff */
[----:B------:R-:W-:Y:S01]  /*2ddc0*/  STL [R1+0x550], R5 ;  /* 0x0005500501007387 */ /* 0x000fe20000100800 */
[----:B-1----:R-:W-:-:S03]  /*2ddd0*/  F2FP.BF16.F32.PACK_AB R0, R3, R44 ;  /* 0x0000002c0300723e */ /* 0x002fc600000010ff */
[----:B------:R0:W-:Y:S01]  /*2dde0*/  STL [R1+0x4dc], R2 ;  /* 0x0004dc0201007387 */ /* 0x0001e20000100800 */
[----:B------:R-:W-:-:S03]  /*2ddf0*/  F2FP.BF16.F32.PACK_AB R3, R45, R46 ;  /* 0x0000002e2d03723e */ /* 0x000fc600000010ff */
[----:B------:R1:W-:Y:S01]  /*2de00*/  STL [R1+0x4d8], R0 ;  /* 0x0004d80001007387 */ /* 0x0003e20000100800 */
[----:B0-----:R-:W-:-:S03]  /*2de10*/  F2FP.BF16.F32.PACK_AB R2, R47, R6 ;  /* 0x000000062f02723e */ /* 0x001fc600000010ff */
[----:B------:R0:W-:Y:S01]  /*2de20*/  STL [R1+0x4d4], R3 ;  /* 0x0004d40301007387 */ /* 0x0001e20000100800 */
[----:B-1----:R-:W-:-:S03]  /*2de30*/  F2FP.BF16.F32.PACK_AB R0, R7, R11 ;  /* 0x0000000b0700723e */ /* 0x002fc600000010ff */
[----:B------:R1:W-:Y:S01]  /*2de40*/  STL [R1+0x4d0], R2 ;  /* 0x0004d00201007387 */ /* 0x0003e20000100800 */
[----:B0-----:R-:W-:-:S03]  /*2de50*/  F2FP.BF16.F32.PACK_AB R3, R14, R15 ;  /* 0x0000000f0e03723e */ /* 0x001fc600000010ff */
[----:B------:R0:W-:Y:S01]  /*2de60*/  STL [R1+0x54c], R0 ;  /* 0x00054c0001007387 */ /* 0x0001e20000100800 */
[----:B-1----:R-:W-:-:S03]  /*2de70*/  F2FP.BF16.F32.PACK_AB R2, R18, R19 ;  /* 0x000000131202723e */ /* 0x002fc600000010ff */
        /* <DEDUP_REMOVED lines=10> */
[----:B------:R1:W-:Y:S01]  /*2df20*/  STL [R1+0x4c4], R0 ;  /* 0x0004c40001007387 */ /* 0x0003e20000100800 */
[----:B0-----:R-:W-:-:S03]  /*2df30*/  F2FP.BF16.F32.PACK_AB R2, R58, R59 ;  /* 0x0000003b3a02723e */ /* 0x001fc600000010ff */
[----:B------:R-:W-:Y:S04]  /*2df40*/  STL [R1+0x4c0], R3 ;  /* 0x0004c00301007387 */ /* 0x000fe80000100800 */
[----:B------:R-:W2:Y:S04]  /*2df50*/  LDL.LU R31, [R1+0x578] ;  /* 0x00057800011f7983 */ /* 0x000ea80000300800 */
[----:B------:R-:W-:Y:S04]  /*2df60*/  STL [R1+0x45c], R2 ;  /* 0x00045c0201007387 */ /* 0x000fe80000100800 */
[----:B------:R-:W3:Y:S01]  /*2df70*/  LDL.LU R30, [R1+0x170] ;  /* 0x00017000011e7983 */ /* 0x000ee20000300800 */
[----:B-1----:R-:W-:-:S05]  /*2df80*/  F2FP.BF16.F32.PACK_AB R0, R50, R51 ;  /* 0x000000333200723e */ /* 0x002fca00000010ff */
        /* <DEDUP_REMOVED lines=91> */
[----:B------:R-:W-:Y:S01]  /*2e540*/  STL [R1+0x374], R16 ;  /* 0x0003741001007387 */ /* 0x000fe20000100800 */
[----:B---3--:R-:W-:Y:S02]  /*2e550*/  F2FP.BF16.F32.PACK_AB R12, R2, R0 ;  /* 0x00000000020c723e */ /* 0x008fe400000010ff */
[----:B------:R-:W-:Y:S02]  /*2e560*/  F2FP.BF16.F32.PACK_AB R2, R61, R10 ;  /* 0x0000000a3d02723e */ /* 0x000fe400000010ff */
[----:B------:R-:W-:Y:S01]  /*2e570*/  F2FP.BF16.F32.PACK_AB R0, R5, R9 ;  /* 0x000000090500723e */ /* 0x000fe200000010ff */
[----:B------:R-:W-:Y:S01]  /*2e580*/  STL [R1+0x370], R13 ;  /* 0x0003700d01007387 */ /* 0x000fe20000100800 */
[----:B------:R-:W-:-:S03]  /*2e590*/  F2FP.BF16.F32.PACK_AB R4, R4, R8 ;  /* 0x000000080404723e */ /* 0x000fc600000010ff */
[----:B------:R-:W-:Y:S04]  /*2e5a0*/  STL [R1+0x36c], R12 ;  /* 0x00036c0c01007387 */ /* 0x000fe80000100800 */
[----:B------:R0:W-:Y:S04]  /*2e5b0*/  STL [R1+0x368], R2 ;  /* 0x0003680201007387 */ /* 0x0001e80000100800 */
[----:B------:R1:W-:Y:S01]  /*2e5c0*/  STL [R1+0x364], R0 ;  /* 0x0003640001007387 */ /* 0x0003e20000100800 */
[----:B0-----:R-:W-:Y:S02]  /*2e5d0*/  F2FP.BF16.F32.PACK_AB R2, R3, R44 ;  /* 0x0000002c0302723e */ /* 0x001fe400000010ff */
[----:B------:R-:W-:-:S02]  /*2e5e0*/  F2FP.BF16.F32.PACK_AB R3, R47, R6 ;  /* 0x000000062f03723e */ /* 0x000fc400000010ff */
[----:B-1----:R-:W-:Y:S01]  /*2e5f0*/  F2FP.BF16.F32.PACK_AB R0, R45, R46 ;  /* 0x0000002e2d00723e */ /* 0x002fe200000010ff */
        /* <DEDUP_REMOVED lines=13> */
[----:B---3--:R-:W-:-:S03]  /*2e6d0*/  F2FP.BF16.F32.PACK_AB R3, R31, R34 ;  /* 0x000000221f03723e */ /* 0x008fc600000010ff */
[----:B------:R0:W-:Y:S04]  /*2e6e0*/  STL [R1+0x350], R0 ;  /* 0x0003500001007387 */ /* 0x0001e80000100800 */
[----:B------:R1:W-:Y:S01]  /*2e6f0*/  STL [R1+0x29c], R3 ;  /* 0x00029c0301007387 */ /* 0x0003e20000100800 */
[----:B0-----:R-:W-:Y:S02]  /*2e700*/  F2FP.BF16.F32.PACK_AB R0, R38, R39 ;  /* 0x000000272600723e */ /* 0x001fe400000010ff */
[----:B-1----:R-:W-:Y:S02]  /*2e710*/  F2FP.BF16.F32.PACK_AB R3, R42, R43 ;  /* 0x0000002b2a03723e */ /* 0x002fe400000010ff */
[----:B--2---:R-:W-:-:S05]  /*2e720*/  F2FP.BF16.F32.PACK_AB R2, R30, R35 ;  /* 0x000000231e02723e */ /* 0x004fca00000010ff */
[----:B------:R0:W-:Y:S04]  /*2e730*/  STL [R1+0x298], R2 ;  /* 0x0002980201007387 */ /* 0x0001e80000100800 */
[----:B------:R1:W-:Y:S04]  /*2e740*/  STL [R1+0x294], R0 ;  /* 0x0002940001007387 */ /* 0x0003e80000100800 */
[----:B------:R-:W-:Y:S04]  /*2e750*/  STL [R1+0x290], R3 ;  /* 0x0002900301007387 */ /* 0x000fe80000100800 */
[----:B------:R-:W2:Y:S01]  /*2e760*/  LDL.LU R52, [R1+0x590] ;  /* 0x0005900001347983 */ /* 0x000ea20000300800 */
[----:B0-----:R-:W-:-:S02]  /*2e770*/  F2FP.BF16.F32.PACK_AB R2, R58, R59 ;  /* 0x0000003b3a02723e */ /* 0x001fc400000010ff */
[----:B-1----:R-:W-:-:S03]  /*2e780*/  F2FP.BF16.F32.PACK_AB R0, R50, R51 ;  /* 0x000000333200723e */ /* 0x002fc600000010ff */
[----:B------:R-:W-:Y:S04]  /*2e790*/  STL [R1+0x28c], R2 ;  /* 0x00028c0201007387 */ /* 0x000fe80000100800 */
[----:B--2---:R0:W-:Y:S04]  /*2e7a0*/  STL [R1+0x14bc], R52 ;  /* 0x0014bc3401007387 */ /* 0x0041e80000100800 */
[----:B------:R-:W-:Y:S04]  /*2e7b0*/  STL [R1+0x288], R0 ;  /* 0x0002880001007387 */ /* 0x000fe80000100800 */
[----:B0-----:R-:W2:Y:S04]  /*2e7c0*/  LDL.LU R52, [R1+0x598] ;  /* 0x0005980001347983 */ /* 0x001ea80000300800 */
[----:B------:R-:W3:Y:S04]  /*2e7d0*/  LDL.LU R54, [R1+0x3cc] ;  /* 0x0003cc0001367983 */ /* 0x000ee80000300800 */
[----:B---3--:R0:W-:Y:S04]  /*2e7e0*/  STL [R1+0x14b8], R54 ;  /* 0x0014b83601007387 */ /* 0x0081e80000100800 */
[----:B0-----:R-:W3:Y:S04]  /*2e7f0*/  LDL.LU R54, [R1+0x190] ;  /* 0x0001900001367983 */ /* 0x001ee80000300800 */
        /* <DEDUP_REMOVED lines=64> */
[----:B0-----:R-:W2:Y:S02]  /*2ec00*/  LDL.LU R52, [R1+0x14bc] ;  /* 0x0014bc0001347983 */ /* 0x001ea40000300800 */
[----:B--2---:R-:W-:-:S02]  /*2ec10*/  F2FP.BF16.F32.PACK_AB R52, R54, R52 ;  /* 0x000000343634723e */ /* 0x004fc400000010ff */
[----:B------:R-:W2:Y:S01]  /*2ec20*/  LDL.LU R54, [R1+0x14b8] ;  /* 0x0014b80001367983 */ /* 0x000ea20000300800 */
[----:B---3--:R-:W-:-:S03]  /*2ec30*/  F2FP.BF16.F32.PACK_AB R13, R13, R16 ;  /* 0x000000100d0d723e */ /* 0x008fc600000010ff */
[----:B------:R4:W-:Y:S01]  /*2ec40*/  STL [R1+0x280], R52 ;  /* 0x0002803401007387 */ /* 0x0009e20000100800 */
[----:B------:R-:W-:Y:S02]  /*2ec50*/  F2FP.BF16.F32.PACK_AB R16, R21, R24 ;  /* 0x000000181510723e */ /* 0x000fe400000010ff */
[----:B----4-:R-:W-:Y:S02]  /*2ec60*/  F2FP.BF16.F32.PACK_AB R52, R55, R12 ;  /* 0x0000000c3734723e */ /* 0x010fe400000010ff */
[----:B------:R-:W-:Y:S02]  /*2ec70*/  F2FP.BF16.F32.PACK_AB R12, R17, R20 ;  /* 0x00000014110c723e */ /* 0x000fe400000010ff */
[----:B------:R-:W-:Y:S02]  /*2ec80*/  F2FP.BF16.F32.PACK_AB R4, R4, R8 ;  /* 0x000000080404723e */ /* 0x000fe400000010ff */
[----:B--2---:R-:W-:-:S05]  /*2ec90*/  F2FP.BF16.F32.PACK_AB R53, R54, R53 ;  /* 0x000000353635723e */ /* 0x004fca00000010ff */
[----:B------:R-:W-:Y:S04]  /*2eca0*/  STL [R1+0x26c], R53 ;  /* 0x00026c3501007387 */ /* 0x000fe80000100800 */
        /* <DEDUP_REMOVED lines=11> */
[----:B--2---:R-:W-:-:S03]  /*2ed60*/  F2FP.BF16.F32.PACK_AB R12, R41, R56 ;  /* 0x00000038290c723e */ /* 0x004fc600000010ff */
[----:B------:R1:W-:Y:S04]  /*2ed70*/  STL [R1+0x24c], R13 ;  /* 0x00024c0d01007387 */ /* 0x0003e80000100800 */
[----:B------:R2:W-:Y:S01]  /*2ed80*/  STL [R1+0x248], R12 ;  /* 0x0002480c01007387 */ /* 0x0005e20000100800 */
[----:B0-----:R-:W-:Y:S02]  /*2ed90*/  F2FP.BF16.F32.PACK_AB R16, R57, R48 ;  /* 0x000000303910723e */ /* 0x001fe400000010ff */
[----:B-1----:R-:W-:-:S03]  /*2eda0*/  F2FP.BF16.F32.PACK_AB R13, R49, R60 ;  /* 0x0000003c310d723e */ /* 0x002fc600000010ff */
[----:B------:R-:W-:Y:S01]  /*2edb0*/  STL [R1+0x244], R16 ;  /* 0x0002441001007387 */ /* 0x000fe20000100800 */
[----:B--2---:R-:W-:Y:S02]  /*2edc0*/  F2FP.BF16.F32.PACK_AB R12, R2, R0 ;  /* 0x00000000020c723e */ /* 0x004fe400000010ff */
[----:B------:R-:W-:Y:S02]  /*2edd0*/  F2FP.BF16.F32.PACK_AB R2, R61, R10 ;  /* 0x0000000a3d02723e */ /* 0x000fe400000010ff */
[----:B------:R-:W-:Y:S01]  /*2ede0*/  F2FP.BF16.F32.PACK_AB R0, R5, R9 ;  /* 0x000000090500723e */ /* 0x000fe200000010ff */
[----:B------:R-:W-:Y:S04]  /*2edf0*/  STL [R1+0x240], R13 ;  /* 0x0002400d01007387 */ /* 0x000fe80000100800 */
[----:B------:R-:W-:Y:S04]  /*2ee00*/  STL [R1+0x22c], R12 ;  /* 0x00022c0c01007387 */ /* 0x000fe80000100800 */
[----:B------:R0:W-:Y:S04]  /*2ee10*/  STL [R1+0x228], R2 ;  /* 0x0002280201007387 */ /* 0x0001e80000100800 */
[----:B------:R1:W-:Y:S01]  /*2ee20*/  STL [R1+0x224], R0 ;  /* 0x0002240001007387 */ /* 0x0003e20000100800 */
[----:B0-----:R-:W-:-:S02]  /*2ee30*/  F2FP.BF16.F32.PACK_AB R2, R3, R44 ;  /* 0x0000002c0302723e */ /* 0x001fc400000010ff */
[----:B------:R-:W-:Y:S02]  /*2ee40*/  F2FP.BF16.F32.PACK_AB R3, R47, R6 ;  /* 0x000000062f03723e */ /* 0x000fe400000010ff */
        /* <DEDUP_REMOVED lines=8> */
[----:B--2---:R-:W-:-:S03]  /*2eed0*/  F2FP.BF16.F32.PACK_AB R3, R18, R19 ;  /* 0x000000131203723e */ /* 0x004fc600000010ff */
        /* <DEDUP_REMOVED lines=13> */
[----:B------:R-:W-:Y:S04]  /*2efb0*/  STL [R1+0x170], R3 ;  /* 0x0001700301007387 */ /* 0x000fe80000100800 */
[----:B------:R-:W2:Y:S01]  /*2efc0*/  LDL.LU R49, [R1+0x5b0] ;  /* 0x0005b00001317983 */ /* 0x000ea20000300800 */
[----:B0-----:R-:W-:Y:S02]  /*2efd0*/  F2FP.BF16.F32.PACK_AB R2, R58, R59 ;  /* 0x0000003b3a02723e */ /* 0x001fe400000010ff */
        /* <DEDUP_REMOVED lines=75> */
[----:B----4-:R-:W-:-:S03]  /*2f490*/  F2FP.BF16.F32.PACK_AB R41, R56, R41 ;  /* 0x000000293829723e */ /* 0x010fc600000010ff */
[----:B------:R0:W-:Y:S01]  /*2f4a0*/  STL [R1+0x160], R49 ;  /* 0x0001603101007387 */ /* 0x0001e20000100800 */
[----:B---3--:R-:W-:-:S03]  /*2f4b0*/  F2FP.BF16.F32.PACK_AB R52, R40, R52 ;  /* 0x000000342834723e */ /* 0x008fc600000010ff */
[----:B0-----:R-:W3:Y:S01]  /*2f4c0*/  LDL.LU R49, [R1+0x14a8] ;  /* 0x0014a80001317983 */ /* 0x001ee20000300800 */
[----:B------:R-:W-:Y:S02]  /*2f4d0*/  F2FP.BF16.F32.PACK_AB R53, R54, R53 ;  /* 0x000000353635723e */ /* 0x000fe400000010ff */
[----:B------:R-:W-:Y:S02]  /*2f4e0*/  F2FP.BF16.F32.PACK_AB R13, R13, R16 ;  /* 0x000000100d0d723e */ /* 0x000fe400000010ff */
[----:B------:R-:W-:Y:S02]  /*2f4f0*/  F2FP.BF16.F32.PACK_AB R16, R21, R24 ;  /* 0x000000181510723e */ /* 0x000fe400000010ff */
[----:B------:R-:W-:Y:S02]  /*2f500*/  F2FP.BF16.F32.PACK_AB R4, R4, R8 ;  /* 0x000000080404723e */ /* 0x000fe400000010ff */
[----:B--2---:R-:W-:Y:S02]  /*2f510*/  F2FP.BF16.F32.PACK_AB R57, R48, R57 ;  /* 0x000000393039723e */ /* 0x004fe400000010ff */
[----:B------:R-:W2:Y:S04]  /*2f520*/  LDL.LU R48, [R1+0x14a4] ;  /* 0x0014a40001307983 */ /* 0x000ea80000300800 */
[----:B------:R0:W-:Y:S04]  /*2f530*/  STL [R1+0x14c], R57 ;  /* 0x00014c3901007387 */ /* 0x0001e80000100800 */
[----:B0-----:R-:W4:Y:S04]  /*2f540*/  LDL.LU R57, [R1+0x14a0] ;  /* 0x0014a00001397983 */ /* 0x001f280000300800 */
[----:B------:R-:W2:Y:S04]  /*2f550*/  LDL.LU R56, [R1+0x149c] ;  /* 0x00149c0001387983 */ /* 0x000ea80000300800 */
[----:B------:R0:W-:Y:S04]  /*2f560*/  STL [R1+0x148], R41 ;  /* 0x0001482901007387 */ /* 0x0001e80000100800 */
[----:B0-----:R-:W2:Y:S04]  /*2f570*/  LDL.LU R41, [R1+0x1498] ;  /* 0x0014980001297983 */ /* 0x001ea80000300800 */
[----:B------:R-:W2:Y:S04]  /*2f580*/  LDL.LU R40, [R1+0x1494] ;  /* 0x0014940001287983 */ /* 0x000ea80000300800 */
[----:B------:R0:W-:Y:S04]  /*2f590*/  STL [R1+0x144], R52 ;  /* 0x0001443401007387 */ /* 0x0001e80000100800 */
[----:B------:R-:W-:Y:S01]  /*2f5a0*/  STL [R1+0x140], R53 ;  /* 0x0001403501007387 */ /* 0x000fe20000100800 */
[----:B0-----:R-:W-:-:S02]  /*2f5b0*/  F2FP.BF16.F32.PACK_AB R52, R55, R12 ;  /* 0x0000000c3734723e */ /* 0x001fc400000010ff */
        /* <DEDUP_REMOVED lines=11> */
[----:B------:R-:W-:Y:S01]  /*2f670*/  STL [R1+0x134], R16 ;  /* 0x0001341001007387 */ /* 0x000fe20000100800 */
[----:B---3--:R-:W-:Y:S02]  /*2f680*/  F2FP.BF16.F32.PACK_AB R12, R2, R0 ;  /* 0x00000000020c723e */ /* 0x008fe400000010ff */
[----:B------:R-:W-:Y:S01]  /*2f690*/  F2FP.BF16.F32.PACK_AB R2, R61, R10 ;  /* 0x0000000a3d02723e */ /* 0x000fe200000010ff */
[----:B------:R-:W-:Y:S01]  /*2f6a0*/  STL [R1+0x130], R13 ;  /* 0x0001300d01007387 */ /* 0x000fe20000100800 */
[----:B------:R-:W-:-:S03]  /*2f6b0*/  F2FP.BF16.F32.PACK_AB R0, R5, R9 ;  /* 0x000000090500723e */ /* 0x000fc600000010ff */
[----:B------:R-:W-:Y:S04]  /*2f6c0*/  STL [R1+0xcc], R12 ;  /* 0x0000cc0c01007387 */ /* 0x000fe80000100800 */
[----:B------:R0:W-:Y:S04]  /*2f6d0*/  STL [R1+0xc8], R2 ;  /* 0x0000c80201007387 */ /* 0x0001e80000100800 */
[----:B------:R1:W-:Y:S01]  /*2f6e0*/  STL [R1+0xc4], R0 ;  /* 0x0000c40001007387 */ /* 0x0003e20000100800 */
[----:B0-----:R-:W-:-:S03]  /*2f6f0*/  F2FP.BF16.F32.PACK_AB R2, R3, R44 ;  /* 0x0000002c0302723e */ /* 0x001fc600000010ff */
[----:B------:R-:W-:Y:S01]  /*2f700*/  STL [R1+0xc0], R4 ;  /* 0x0000c00401007387 */ /* 0x000fe20000100800 */
[----:B------:R-:W-:Y:S02]  /*2f710*/  F2FP.BF16.F32.PACK_AB R3, R47, R6 ;  /* 0x000000062f03723e */ /* 0x000fe400000010ff */
[----:B-1----:R-:W-:Y:S01]  /*2f720*/  F2FP.BF16.F32.PACK_AB R0, R45, R46 ;  /* 0x0000002e2d00723e */ /* 0x002fe200000010ff */
[----:B------:R0:W-:Y:S04]  /*2f730*/  STL [R1+0xac], R2 ;  /* 0x0000ac0201007387 */ /* 0x0001e80000100800 */
        /* <DEDUP_REMOVED lines=20> */
[----:B------:R-:W-:Y:S04]  /*2f880*/  STL [R1+0x90], R3 ;  /* 0x0000900301007387 */ /* 0x000fe80000100800 */
[----:B------:R-:W3:Y:S01]  /*2f890*/  LDL.LU R54, [R1+0x1d8] ;  /* 0x0001d80001367983 */ /* 0x000ee20000300800 */
[----:B0-----:R-:W-:-:S03]  /*2f8a0*/  F2FP.BF16.F32.PACK_AB R0, R50, R51 ;  /* 0x000000333200723e */ /* 0x001fc600000010ff */
[----:B------:R0:W-:Y:S04]  /*2f8b0*/  STL [R1+0x8c], R2 ;  /* 0x00008c0201007387 */ /* 0x0001e80000100800 */
[----:B------:R-:W3:Y:S04]  /*2f8c0*/  LDL.LU R53, [R1+0x468] ;  /* 0x0004680001357983 */ /* 0x000ee80000300800 */
[----:B------:R1:W-:Y:S04]  /*2f8d0*/  STL [R1+0x88], R0 ;  /* 0x0000880001007387 */ /* 0x0003e80000100800 */
[----:B------:R-:W2:Y:S04]  /*2f8e0*/  LDL.LU R55, [R1+0x1d0] ;  /* 0x0001d00001377983 */ /* 0x000ea80000300800 */
[----:B------:R-:W2:Y:S04]  /*2f8f0*/  LDL.LU R12, [R1+0x460] ;  /* 0x00046000010c7983 */ /* 0x000ea80000300800 */
        /* <DEDUP_REMOVED lines=50> */
[----:B---3--:R-:W-:-:S05]  /*2fc20*/  F2FP.BF16.F32.PACK_AB R53, R54, R53 ;  /* 0x000000353635723e */ /* 0x008fca00000010ff */
[----:B------:R-:W-:Y:S01]  /*2fc30*/  STL [R1+0x84], R53 ;  /* 0x0000843501007387 */ /* 0x000fe20000100800 */
[----:B--2---:R-:W-:Y:S02]  /*2fc40*/  F2FP.BF16.F32.PACK_AB R52, R55, R12 ;  /* 0x0000000c3734723e */ /* 0x004fe400000010ff */
[----:B----4-:R-:W-:-:S03]  /*2fc50*/  F2FP.BF16.F32.PACK_AB R12, R13, R16 ;  /* 0x000000100d0c723e */ /* 0x010fc600000010ff */
[----:B------:R-:W-:Y:S04]  /*2fc60*/  STL [R1+0x80], R52 ;  /* 0x0000803401007387 */ /* 0x000fe80000100800 */
[----:B------:R0:W-:Y:S01]  /*2fc70*/  STL [R1+0x3c], R12 ;  /* 0x00003c0c01007387 */ /* 0x0001e20000100800 */
[----:B------:R-:W-:Y:S02]  /*2fc80*/  F2FP.BF16.F32.PACK_AB R16, R17, R20 ;  /* 0x000000141110723e */ /* 0x000fe400000010ff */
[----:B------:R-:W-:-:S03]  /*2fc90*/  F2FP.BF16.F32.PACK_AB R13, R21, R24 ;  /* 0x00000018150d723e */ /* 0x000fc600000010ff */
[----:B------:R1:W-:Y:S01]  /*2fca0*/  STL [R1+0x38], R16 ;  /* 0x0000381001007387 */ /* 0x0003e20000100800 */
[----:B0-----:R-:W-:-:S03]  /*2fcb0*/  F2FP.BF16.F32.PACK_AB R12, R25, R28 ;  /* 0x0000001c190c723e */ /* 0x001fc600000010ff */
[----:B------:R0:W-:Y:S04]  /*2fcc0*/  STL [R1+0x34], R13 ;  /* 0x0000340d01007387 */ /* 0x0001e80000100800 */
[----:B------:R2:W-:Y:S01]  /*2fcd0*/  STL [R1+0x30], R12 ;  /* 0x0000300c01007387 */ /* 0x0005e20000100800 */
[----:B-1----:R-:W-:Y:S02]  /*2fce0*/  F2FP.BF16.F32.PACK_AB R16, R29, R32 ;  /* 0x000000201d10723e */ /* 0x002fe400000010ff */
[----:B0-----:R-:W-:-:S03]  /*2fcf0*/  F2FP.BF16.F32.PACK_AB R13, R33, R36 ;  /* 0x00000024210d723e */ /* 0x001fc600000010ff */
[----:B------:R-:W-:Y:S01]  /*2fd00*/  STL [R1+0x4c], R16 ;  /* 0x00004c1001007387 */ /* 0x000fe20000100800 */
[----:B--2---:R-:W-:-:S03]  /*2fd10*/  F2FP.BF16.F32.PACK_AB R12, R37, R60 ;  /* 0x0000003c250c723e */ /* 0x004fc600000010ff */
[----:B------:R-:W-:Y:S01]  /*2fd20*/  STL [R1+0x48], R13 ;  /* 0x0000480d01007387 */ /* 0x000fe20000100800 */
[----:B------:R-:W-:-:S03]  /*2fd30*/  F2FP.BF16.F32.PACK_AB R2, R2, R0 ;  /* 0x000000000202723e */ /* 0x000fc600000010ff */
[----:B------:R-:W-:Y:S04]  /*2fd40*/  STL [R1+0x44], R12 ;  /* 0x0000440c01007387 */ /* 0x000fe80000100800 */
[----:B------:R0:W-:Y:S01]  /*2fd50*/  STL [R1+0x40], R2 ;  /* 0x0000400201007387 */ /* 0x0001e20000100800 */
[----:B------:R-:W-:-:S05]  /*2fd60*/  F2FP.BF16.F32.PACK_AB R0, R61, R10 ;  /* 0x0000000a3d00723e */ /* 0x000fca00000010ff */
[----:B------:R1:W-:Y:S01]  /*2fd70*/  STL [R1+0x5c], R0 ;  /* 0x00005c0001007387 */ /* 0x0003e20000100800 */
[----:B------:R-:W-:Y:S02]  /*2fd80*/  F2FP.BF16.F32.PACK_AB R5, R5, R9 ;  /* 0x000000090505723e */ /* 0x000fe400000010ff */
[----:B0-----:R-:W-:-:S03]  /*2fd90*/  F2FP.BF16.F32.PACK_AB R2, R4, R8 ;  /* 0x000000080402723e */ /* 0x001fc600000010ff */
[----:B------:R0:W-:Y:S04]  /*2fda0*/  STL [R1+0x58], R5 ;  /* 0x0000580501007387 */ /* 0x0001e80000100800 */
[----:B------:R-:W-:Y:S01]  /*2fdb0*/  STL [R1+0x54], R2 ;  /* 0x0000540201007387 */ /* 0x000fe20000100800 */
[----:B-1----:R-:W-:Y:S02]  /*2fdc0*/  F2FP.BF16.F32.PACK_AB R0, R3, R44 ;  /* 0x0000002c0300723e */ /* 0x002fe400000010ff */
[----:B------:R-:W-:-:S05]  /*2fdd0*/  F2FP.BF16.F32.PACK_AB R7, R45, R7 ;  /* 0x000000072d07723e */ /* 0x000fca00000010ff */
[----:B------:R-:W-:Y:S01]  /*2fde0*/  STL [R1+0x1430], R7 ;  /* 0x0014300701007387 */ /* 0x000fe20000100800 */
[----:B------:R-:W-:-:S03]  /*2fdf0*/  F2FP.BF16.F32.PACK_AB R6, R46, R6 ;  /* 0x000000062e06723e */ /* 0x000fc600000010ff */
[----:B------:R1:W-:Y:S01]  /*2fe00*/  STL [R1+0x50], R0 ;  /* 0x0000500001007387 */ /* 0x0003e20000100800 */
[----:B0-----:R-:W-:-:S03]  /*2fe10*/  F2FP.BF16.F32.PACK_AB R5, R47, R11 ;  /* 0x0000000b2f05723e */ /* 0x001fc600000010ff */
[----:B------:R-:W-:Y:S01]  /*2fe20*/  STL [R1+0x1434], R6 ;  /* 0x0014340601007387 */ /* 0x000fe20000100800 */
[----:B------:R-:W-:-:S03]  /*2fe30*/  F2FP.BF16.F32.PACK_AB R4, R14, R15 ;  /* 0x0000000f0e04723e */ /* 0x000fc600000010ff */
[----:B------:R-:W-:Y:S01]  /*2fe40*/  STL [R1+0x1440], R5 ;  /* 0x0014400501007387 */ /* 0x000fe20000100800 */
[----:B-1----:R-:W-:-:S03]  /*2fe50*/  F2FP.BF16.F32.PACK_AB R0, R18, R19 ;  /* 0x000000131200723e */ /* 0x002fc600000010ff */
[----:B------:R-:W-:Y:S04]  /*2fe60*/  STL [R1+0x1444], R4 ;  /* 0x0014440401007387 */ /* 0x000fe80000100800 */
[----:B------:R0:W-:Y:S01]  /*2fe70*/  STL [R1+0xc], R0 ;  /* 0x00000c0001007387 */ /* 0x0001e20000100800 */
[----:B------:R-:W-:-:S05]  /*2fe80*/  F2FP.BF16.F32.PACK_AB R3, R22, R23 ;  /* 0x000000171603723e */ /* 0x000fca00000010ff */
[----:B------:R1:W-:Y:S01]  /*2fe90*/  STL [R1+0x8], R3 ;  /* 0x0000080301007387 */ /* 0x0003e20000100800 */
[----:B------:R-:W-:-:S05]  /*2fea0*/  F2FP.BF16.F32.PACK_AB R2, R26, R27 ;  /* 0x0000001b1a02723e */ /* 0x000fca00000010ff */
[----:B------:R2:W-:Y:S01]  /*2feb0*/  STL [R1+0x4], R2 ;  /* 0x0000040201007387 */ /* 0x0005e20000100800 */
[----:B0-----:R-:W-:-:S05]  /*2fec0*/  F2FP.BF16.F32.PACK_AB R0, R30, R31 ;  /* 0x0000001f1e00723e */ /* 0x001fca00000010ff */
[----:B------:R0:W-:Y:S01]  /*2fed0*/  STL [R1], R0 ;  /* 0x0000000001007387 */ /* 0x0001e20000100800 */
[----:B-1----:R-:W-:-:S05]  /*2fee0*/  F2FP.BF16.F32.PACK_AB R3, R34, R35 ;  /* 0x000000232203723e */ /* 0x002fca00000010ff */
[----:B------:R1:W-:Y:S01]  /*2fef0*/  STL [R1+0x1c], R3 ;  /* 0x00001c0301007387 */ /* 0x0003e20000100800 */
[----:B--2---:R-:W-:-:S05]  /*2ff00*/  F2FP.BF16.F32.PACK_AB R2, R38, R39 ;  /* 0x000000272602723e */ /* 0x004fca00000010ff */
[----:B------:R2:W-:Y:S01]  /*2ff10*/  STL [R1+0x18], R2 ;  /* 0x0000180201007387 */ /* 0x0005e20000100800 */
[----:B0-----:R-:W-:-:S05]  /*2ff20*/  F2FP.BF16.F32.PACK_AB R0, R42, R43 ;  /* 0x0000002b2a00723e */ /* 0x001fca00000010ff */
[----:B------:R0:W-:Y:S01]  /*2ff30*/  STL [R1+0x14], R0 ;  /* 0x0000140001007387 */ /* 0x0001e20000100800 */
[----:B-1----:R-:W-:Y:S02]  /*2ff40*/  F2FP.BF16.F32.PACK_AB R3, R58, R59 ;  /* 0x0000003b3a03723e */ /* 0x002fe400000010ff */
[----:B--2---:R-:W-:-:S03]  /*2ff50*/  F2FP.BF16.F32.PACK_AB R2, R49, R50 ;  /* 0x000000323102723e */ /* 0x004fc600000010ff */
[----:B------:R-:W-:Y:S01]  /*2ff60*/  STL [R1+0x10], R3 ;  /* 0x0000100301007387 */ /* 0x000fe20000100800 */
[----:B0-----:R-:W-:-:S03]  /*2ff70*/  F2FP.BF16.F32.PACK_AB R0, R48, R51 ;  /* 0x000000333000723e */ /* 0x001fc600000010ff */
[----:B------:R-:W2:Y:S04]  /*2ff80*/  LDL.LU R29, [R1+0x318] ;  /* 0x00031800011d7983 */ /* 0x000ea80000300800 */
[----:B------:R0:W-:Y:S04]  /*2ff90*/  STL [R1+0x2c], R2 ;  /* 0x00002c0201007387 */ /* 0x0001e80000100800 */
[----:B------:R-:W2:Y:S04]  /*2ffa0*/  LDL.LU R32, [R1+0x9f8] ;  /* 0x0009f80001207983 */ /* 0x000ea80000300800 */
[----:B------:R1:W-:Y:S04]  /*2ffb0*/  STL [R1+0x28], R0 ;  /* 0x0000280001007387 */ /* 0x0003e80000100800 */
[----:B------:R-:W3:Y:S04]  /*2ffc0*/  LDL.LU R33, [R1+0x310] ;  /* 0x0003100001217983 */ /* 0x000ee80000300800 */
[----:B------:R-:W3:Y:S04]  /*2ffd0*/  LDL.LU R36, [R1+0x9f0] ;  /* 0x0009f00001247983 */ /* 0x000ee80000300800 */
        /* <DEDUP_REMOVED lines=36> */
[----:B--2---:R-:W-:-:S05]  /*30220*/  F2FP.BF16.F32.PACK_AB R5, R29, R32 ;  /* 0x000000201d05723e */ /* 0x004fca00000010ff */
[----:B------:R-:W-:Y:S01]  /*30230*/  STL [R1+0x24], R5 ;  /* 0x0000240501007387 */ /* 0x000fe20000100800 */
[----:B---3--:R-:W-:Y:S02]  /*30240*/  F2FP.BF16.F32.PACK_AB R4, R33, R36 ;  /* 0x000000242104723e */ /* 0x008fe400000010ff */
[----:B----4-:R-:W-:-:S05]  /*30250*/  F2FP.BF16.F32.PACK_AB R59, R37, R59 ;  /* 0x0000003b253b723e */ /* 0x010fca00000010ff */
[----:B------:R-:W-:Y:S01]  /*30260*/  STL [R1+0x1450], R59 ;  /* 0x0014503b01007387 */ /* 0x000fe20000100800 */
[----:B------:R-:W-:-:S03]  /*30270*/  F2FP.BF16.F32.PACK_AB R58, R60, R58 ;  /* 0x0000003a3c3a723e */ /* 0x000fc600000010ff */
        /* <DEDUP_REMOVED lines=14> */
[----:B------:R-:W-:Y:S04]  /*30360*/  STL [R1+0x1484], R52 ;  /* 0x0014843401007387 */ /* 0x000fe80000100800 */
[----:B------:R0:W-:Y:S04]  /*30370*/  STL [R1+0x1490], R51 ;  /* 0x0014903301007387 */ /* 0x0001e80000100800 */
[----:B0-----:R-:W2:Y:S01]  /*30380*/  LDL.LU R51, [R1+0x43c] ;  /* 0x00043c0001337983 */ /* 0x001ea20000300800 */
[----:B------:R-:W-:Y:S02]  /*30390*/  F2FP.BF16.F32.PACK_AB R41, R38, R41 ;  /* 0x000000292629723e */ /* 0x000fe400000010ff */
[----:B------:R-:W-:-:S02]  /*303a0*/  F2FP.BF16.F32.PACK_AB R40, R39, R40 ;  /* 0x000000282728723e */ /* 0x000fc400000010ff */
[----:B------:R-:W2:Y:S04]  /*303b0*/  LDL.LU R39, [R1+0xa2c] ;  /* 0x000a2c0001277983 */ /* 0x000ea80000300800 */
[----:B------:R-:W3:Y:S04]  /*303c0*/  LDL.LU R37, [R1+0x434] ;  /* 0x0004340001257983 */ /* 0x000ee80000300800 */
[----:B------:R-:W3:Y:S01]  /*303d0*/  LDL.LU R38, [R1+0xa24] ;  /* 0x000a240001267983 */ /* 0x000ee20000300800 */
[----:B------:R-:W-:-:S03]  /*303e0*/  F2FP.BF16.F32.PACK_AB R42, R35, R42 ;  /* 0x0000002a232a723e */ /* 0x000fc600000010ff */
[----:B------:R-:W4:Y:S01]  /*303f0*/  LDL.LU R36, [R1+0x33c] ;  /* 0x00033c0001247983 */ /* 0x000f220000300800 */
[----:B------:R-:W-:-:S03]  /*30400*/  F2FP.BF16.F32.PACK_AB R43, R34, R43 ;  /* 0x0000002b222b723e */ /* 0x000fc600000010ff */
[----:B------:R-:W4:Y:S04]  /*30410*/  LDL.LU R52, [R1+0x334] ;  /* 0x0003340001347983 */ /* 0x000f280000300800 */
[----:B------:R-:W4:Y:S04]  /*30420*/  LDL.LU R53, [R1+0x12c] ;  /* 0x00012c0001357983 */ /* 0x000f280000300800 */
[----:B------:R-:W4:Y:S04]  /*30430*/  LDL.LU R35, [R1+0x52c] ;  /* 0x00052c0001237983 */ /* 0x000f280000300800 */
[----:B------:R-:W4:Y:S01]  /*30440*/  LDL.LU R33, [R1+0x124] ;  /* 0x0001240001217983 */ /* 0x000f220000300800 */
[----:B------:R-:W-:-:S03]  /*30450*/  F2FP.BF16.F32.PACK_AB R44, R30, R31 ;  /* 0x0000001f1e2c723e */ /* 0x000fc600000010ff */
[----:B------:R-:W4:Y:S04]  /*30460*/  LDL.LU R34, [R1+0x524] ;  /* 0x0005240001227983 */ /* 0x000f280000300800 */
[----:B------:R-:W4:Y:S04]  /*30470*/  LDL.LU R32, [R1+0x23c] ;  /* 0x00023c0001207983 */ /* 0x000f280000300800 */
        /* <DEDUP_REMOVED lines=46> */
[----:B------:R1:W5:Y:S01]  /*30760*/  LDL.LU R51, [R1+0x1490] ;  /* 0x0014900001337983 */ /* 0x0003620000300800 */
[----:B---3--:R-:W-:-:S03]  /*30770*/  F2FP.BF16.F32.PACK_AB R38, R37, R38 ;  /* 0x000000262526723e */ /* 0x008fc600000010ff */
[----:B------:R-:W4:Y:S02]  /*30780*/  LDL.LU R37, [R1+0x148c] ;  /* 0x00148c0001257983 */ /* 0x000f240000300800 */
[----:B----4-:R-:W-:Y:S02]  /*30790*/  F2FP.BF16.F32.PACK_AB R37, R36, R37 ;  /* 0x000000252425723e */ /* 0x010fe400000010ff */
[----:B------:R-:W2:Y:S01]  /*307a0*/  LDL.LU R36, [R1+0x1488] ;  /* 0x0014880001247983 */ /* 0x000ea20000300800 */
[----:B------:R-:W-:Y:S02]  /*307b0*/  F2FP.BF16.F32.PACK_AB R35, R53, R35 ;  /* 0x000000233523723e */ /* 0x000fe400000010ff */
[----:B------:R-:W-:Y:S02]  /*307c0*/  F2FP.BF16.F32.PACK_AB R34, R33, R34 ;  /* 0x000000222122723e */ /* 0x000fe400000010ff */
[----:B--2---:R-:W-:Y:S02]  /*307d0*/  F2FP.BF16.F32.PACK_AB R36, R52, R36 ;  /* 0x000000243424723e */ /* 0x004fe400000010ff */
[----:B------:R1:W5:Y:S04]  /*307e0*/  LDL.LU R52, [R1+0x1484] ;  /* 0x0014840001347983 */ /* 0x0003680000300800 */
[----:B------:R1:W5:Y:S04]  /*307f0*/  LDL.LU R53, [R1+0x1480] ;  /* 0x0014800001357983 */ /* 0x0003680000300800 */
[----:B------:R-:W2:Y:S02]  /*30800*/  LDL.LU R33, [R1+0x147c] ;  /* 0x00147c0001217983 */ /* 0x000ea40000300800 */
[----:B--2---:R-:W-:-:S02]  /*30810*/  F2FP.BF16.F32.PACK_AB R33, R32, R33 ;  /* 0x000000212021723e */ /* 0x004fc400000010ff */
        /* <DEDUP_REMOVED lines=43> */
[----:B------:R-:W-:Y:S02]  /*30ad0*/  F2FP.BF16.F32.PACK_AB R9, R61, R9 ;  /* 0x000000093d09723e */ /* 0x000fe400000010ff */
[----:B------:R-:W-:Y:S02]  /*30ae0*/  F2FP.BF16.F32.PACK_AB R8, R8, R3 ;  /* 0x000000030808723e */ /* 0x000fe400000010ff */
[----:B-12---:R-:W-:-:S07]  /*30af0*/  F2FP.BF16.F32.PACK_AB R12, R60, R12 ;  /* 0x0000000c3c0c723e */ /* 0x006fce00000010ff */
.L_x_0:
[----:B------:R-:W1:Y:S01]  /*30b00*/  S2R R0, SR_TID.X ;  /* 0x0000000000007919 */ /* 0x000e620000002100 */
[----:B------:R-:W2:Y:S01]  /*30b10*/  S2UR UR5, SR_CgaCtaId ;  /* 0x00000000000579c3 */ /* 0x000ea20000008800 */
[----:B------:R-:W-:Y:S01]  /*30b20*/  UMOV UR4, 0x400 ;  /* 0x0000040000047882 */ /* 0x000fe20000000000 */
[----:B------:R-:W3:Y:S01]  /*30b30*/  LDCU.64 UR6, c[0x0][0x398] ;  /* 0x00007300ff0677ac */ /* 0x000ee20008000a00 */
[----:B------:R-:W4:Y:S01]  /*30b40*/  LDCU.64 UR24, c[0x0][0x398] ;  /* 0x00007300ff1877ac */ /* 0x000f220008000a00 */
[----:B------:R-:W0:Y:S01]  /*30b50*/  LDCU UR20, c[0x0][0x3b8] ;  /* 0x00007700ff1477ac */ /* 0x000e220008000800 */
[----:B------:R-:W0:Y:S01]  /*30b60*/  LDCU.64 UR22, c[0x0][0x398] ;  /* 0x00007300ff1677ac */ /* 0x000e220008000a00 */
[----:B------:R-:W0:Y:S01]  /*30b70*/  LDCU.64 UR10, c[0x0][0x398] ;  /* 0x00007300ff0a77ac */ /* 0x000e220008000a00 */
[----:B------:R-:W0:Y:S01]  /*30b80*/  LDCU.64 UR14, c[0x0][0x398] ;  /* 0x00007300ff0e77ac */ /* 0x000e220008000a00 */
[----:B--2---:R-:W-:Y:S01]  /*30b90*/  ULEA UR4, UR5, UR4, 0x18 ;  /* 0x0000000405047291 */ /* 0x004fe2000f8ec0ff */
[----:B------:R-:W2:Y:S01]  /*30ba0*/  LDCU.64 UR16, c[0x0][0x398] ;  /* 0x00007300ff1077ac */ /* 0x000ea20008000a00 */
[----:B-1----:R-:W-:Y:S01]  /*30bb0*/  LOP3.LUT R0, R0, 0x1f, RZ, 0xc0, !PT ;  /* 0x0000001f00007812 */ /* 0x002fe200078ec0ff */
[----:B------:R-:W1:Y:S03]  /*30bc0*/  LDCU.64 UR18, c[0x0][0x398] ;  /* 0x00007300ff1277ac */ /* 0x000e660008000a00 */
[----:B------:R-:W-:Y:S01]  /*30bd0*/  LEA R0, R0, UR4, 0x4 ;  /* 0x0000000400007c11 */ /* 0x000fe2000f8e20ff */
[----:B------:R-:W-:Y:S06]  /*30be0*/  BAR.SYNC.DEFER_BLOCKING 0x0 ;  /* 0x0000000000007b1d */ /* 0x000fec0000010000 */
[----:B------:R-:W0:Y:S01]  /*30bf0*/  LDCU.64 UR4, c[0x0][0x390] ;  /* 0x00007200ff0477ac */ /* 0x000e220008000a00 */
[----:B------:R-:W0:Y:S01]  /*30c00*/  LDCU.64 UR12, c[0x0][0x398] ;  /* 0x00007300ff0c77ac */ /* 0x000e220008000a00 */
[----:B------:R-:W0:Y:S01]  /*30c10*/  LDCU UR21, c[0x0][0x398] ;  /* 0x00007300ff1577ac */ /* 0x000e220008000800 */
[----:B------:R-:W0:Y:S01]  /*30c20*/  LDCU UR26, c[0x0][0x398] ;  /* 0x00007300ff1a77ac */ /* 0x000e220008000800 */
[----:B------:R-:W0:Y:S01]  /*30c30*/  LDCU UR27, c[0x0][0x398] ;  /* 0x00007300ff1b77ac */ /* 0x000e220008000800 */
[----:B-----5:R-:W-:Y:S01]  /*30c40*/  STSM.16.M88.4 [R0], R8 ;  /* 0x0000000800007844 */ /* 0x020fe20000000200 */
[----:B------:R-:W-:-:S03]  /*30c50*/  NOP ;  /* 0x0000000000007918 */ /* 0x000fc60000000000 */
[----:B------:R-:W0:Y:S01]  /*30c60*/  LDS.128 R8, [R0] ;  /* 0x0000000000087984 */ /* 0x000e220000000c00 */
[----:B------:R-:W-:-:S03]  /*30c70*/  NOP ;  /* 0x0000000000007918 */ /* 0x000fc60000000000 */
[----:B------:R-:W-:Y:S01]  /*30c80*/  STSM.16.M88.4 [R0], R12 ;  /* 0x0000000c00007844 */ /* 0x000fe20000000200 */
[----:B------:R-:W-:Y:S01]  /*30c90*/  NOP ;  /* 0x0000000000007918 */ /* 0x000fe20000000000 */
[----:B------:R-:W0:Y:S01]  /*30ca0*/  LDCU UR28, c[0x0][0x398] ;  /* 0x00007300ff1c77ac */ /* 0x000e220008000800 */
[----:B------:R-:W0:Y:S01]  /*30cb0*/  LDCU UR29, c[0x0][0x398] ;  /* 0x00007300ff1d77ac */ /* 0x000e220008000800 */
[----:B------:R-:W0:Y:S01]  /*30cc0*/  LDCU UR30, c[0x0][0x398] ;  /* 0x00007300ff1e77ac */ /* 0x000e220008000800 */
[----:B------:R-:W0:Y:S01]  /*30cd0*/  LDCU UR31, c[0x0][0x398] ;  /* 0x00007300ff1f77ac */ /* 0x000e220008000800 */
[----:B------:R-:W0:Y:S01]  /*30ce0*/  LDCU UR32, c[0x0][0x398] ;  /* 0x00007300ff2077ac */ /* 0x000e220008000800 */
[----:B------:R-:W0:Y:S01]  /*30cf0*/  LDCU UR33, c[0x0][0x398] ;  /* 0x00007300ff2177ac */ /* 0x000e220008000800 */
[----:B------:R-:W0:Y:S02]  /*30d00*/  LDCU UR34, c[0x0][0x398] ;  /* 0x00007300ff2277ac */ /* 0x000e240008000800 */
[----:B0-----:R-:W-:Y:S01]  /*30d10*/  STL [R1+0x74], R9 ;  /* 0x0000740901007387 */ /* 0x001fe20000100800 */
[----:B------:R-:W-:Y:S01]  /*30d20*/  IMAD.MOV.U32 R2, RZ, RZ, R8 ;  /* 0x000000ffff027224 */ /* 0x000fe200078e0008 */
[----:B------:R-:W0:Y:S02]  /*30d30*/  LDCU UR35, c[0x0][0x398] ;  /* 0x00007300ff2377ac */ /* 0x000e240008000800 */
[----:B------:R-:W-:Y:S01]  /*30d40*/  STL.64 [R1+0x78], R10 ;  /* 0x0000780a01007387 */ /* 0x000fe20000100a00 */
[----:B------:R-:W0:Y:S03]  /*30d50*/  LDCU UR36, c[0x0][0x398] ;  /* 0x00007300ff2477ac */ /* 0x000e260008000800 */
[----:B------:R-:W0:Y:S01]  /*30d60*/  LDS.128 R8, [R0] ;  /* 0x0000000000087984 */ /* 0x000e220000000c00 */
[----:B------:R-:W-:-:S03]  /*30d70*/  NOP ;  /* 0x0000000000007918 */ /* 0x000fc60000000000 */
[----:B------:R-:W-:Y:S01]  /*30d80*/  STSM.16.M88.4 [R0], R16 ;  /* 0x0000001000007844 */ /* 0x000fe20000000200 */
[----:B------:R-:W-:-:S03]  /*30d90*/  NOP ;  /* 0x0000000000007918 */ /* 0x000fc60000000000 */
[----:B------:R-:W1:Y:S01]  /*30da0*/  LDS.128 R12, [R0] ;  /* 0x00000000000c7984 */ /* 0x000e620000000c00 */
[----:B------:R-:W-:-:S03]  /*30db0*/  NOP ;  /* 0x0000000000007918 */ /* 0x000fc60000000000 */
[----:B------:R-:W-:Y:S01]  /*30dc0*/  STSM.16.M88.4 [R0], R20 ;  /* 0x0000001400007844 */ /* 0x000fe20000000200 */
[----:B------:R-:W0:Y:S01]  /*30dd0*/  LDCU UR37, c[0x0][0x398] ;  /* 0x00007300ff2577ac */ /* 0x000e220008000800 */
[----:B------:R-:W0:Y:S01]  /*30de0*/  LDCU UR38, c[0x0][0x398] ;  /* 0x00007300ff2677ac */ /* 0x000e220008000800 */
[----:B------:R-:W0:Y:S01]  /*30df0*/  LDCU UR39, c[0x0][0x398] ;  /* 0x00007300ff2777ac */ /* 0x000e220008000800 */
[----:B------:R-:W0:Y:S01]  /*30e00*/  LDCU UR40, c[0x0][0x398] ;  /* 0x00007300ff2877ac */ /* 0x000e220008000800 */
[----:B------:R-:W0:Y:S02]  /*30e10*/  LDCU UR41, c[0x0][0x398] ;  /* 0x00007300ff2977ac */ /* 0x000e240008000800 */
[----:B0-----:R-:W-:Y:S01]  /*30e20*/  STL.64 [R1+0x60], R8 ;  /* 0x0000600801007387 */ /* 0x001fe20000100a00 */
[----:B------:R-:W0:Y:S03]  /*30e30*/  LDCU UR42, c[0x0][0x398] ;  /* 0x00007300ff2a77ac */ /* 0x000e260008000800 */
[----:B------:R-:W-:Y:S01]  /*30e40*/  STL.64 [R1+0x68], R10 ;  /* 0x0000680a01007387 */ /* 0x000fe20000100a00 */
[----:B------:R-:W-:-:S03]  /*30e50*/  NOP ;  /* 0x0000000000007918 */ /* 0x000fc60000000000 */
[----:B------:R-:W-:Y:S01]  /*30e60*/  LDS.128 R8, [R0] ;  /* 0x0000000000087984 */ /* 0x000fe20000000c00 */
[----:B------:R-:W-:-:S03]  /*30e70*/  NOP ;  /* 0x0000000000007918 */ /* 0x000fc60000000000 */
[----:B-1----:R-:W-:Y:S04]  /*30e80*/  STL.64 [R1+0x1438], R14 ;  /* 0x0014380e01007387 */ /* 0x002fe80000100a00 */
[----:B------:R-:W-:Y:S01]  /*30e90*/  STSM.16.M88.4 [R0], R24 ;  /* 0x0000001800007844 */ /* 0x000fe20000000200 */
[----:B------:R-:W-:-:S03]  /*30ea0*/  NOP ;  /* 0x0000000000007918 */ /* 0x000fc60000000000 */
[----:B------:R-:W-:Y:S04]  /*30eb0*/  STL.64 [R1+0x1430], R12 ;  /* 0x0014300c01007387 */ /* 0x000fe80000100a00 */
[----:B------:R-:W1:Y:S01]  /*30ec0*/  LDS.128 R12, [R0] ;  /* 0x00000000000c7984 */ /* 0x000e620000000c00 */
[----:B------:R-:W-:-:S03]  /*30ed0*/  NOP ;  /* 0x0000000000007918 */ /* 0x000fc60000000000 */
[----:B------:R-:W-:Y:S04]  /*30ee0*/  STSM.16.M88.4 [R0], R28 ;  /* 0x0000001c00007844 */ /* 0x000fe80000000200 */
[----:B-1----:R-:W-:Y:S04]  /*30ef0*/  STL.64 [R1+0xe0], R12 ;  /* 0x0000e00c01007387 */ /* 0x002fe80000100a00 */
[----:B------:R-:W-:Y:S01]  /*30f00*/  STL.64 [R1+0xe8], R14 ;  /* 0x0000e80e01007387 */ /* 0x000fe20000100a00 */
[----:B------:R-:W-:-:S03]  /*30f10*/  NOP ;  /* 0x0000000000007918 */ /* 0x000fc60000000000 */
        /* <DEDUP_REMOVED lines=8> */
[----:B------:R-:W2:Y:S04]  /*30fa0*/  LDL.LU R20, [R1+0x20] ;  /* 0x0000200001147983 */ /* 0x000ea80000300800 */
[----:B-1----:R1:W-:Y:S04]  /*30fb0*/  STL.64 [R1+0x100], R12 ;  /* 0x0001000c01007387 */ /* 0x0023e80000100a00 */
[----:B------:R0:W-:Y:S04]  /*30fc0*/  STL.64 [R1+0x108], R14 ;  /* 0x0001080e01007387 */ /* 0x0001e80000100a00 */
[----:B------:R-:W2:Y:S04]  /*30fd0*/  LDL.LU R21, [R1+0x24] ;  /* 0x0000240001157983 */ /* 0x000ea80000300800 */
[----:B------:R-:W2:Y:S04]  /*30fe0*/  LDL.LU R22, [R1+0x28] ;  /* 0x0000280001167983 */ /* 0x000ea80000300800 */
[----:B------:R-:W2:Y:S04]  /*30ff0*/  LDL.LU R23, [R1+0x2c] ;  /* 0x00002c0001177983 */ /* 0x000ea80000300800 */
[----:B-1----:R-:W3:Y:S04]  /*31000*/  LDL.LU R12, [R1+0x10] ;  /* 0x00001000010c7983 */ /* 0x002ee80000300800 */
[----:B------:R-:W3:Y:S04]  /*31010*/  LDL.LU R13, [R1+0x14] ;  /* 0x00001400010d7983 */ /* 0x000ee80000300800 */
[----:B0-----:R-:W3:Y:S04]  /*31020*/  LDL.LU R14, [R1+0x18] ;  /* 0x00001800010e7983 */ /* 0x001ee80000300800 */
[----:B------:R-:W3:Y:S04]  /*31030*/  LDL.LU R15, [R1+0x1c] ;  /* 0x00001c00010f7983 */ /* 0x000ee80000300800 */
[----:B------:R-:W-:Y:S01]  /*31040*/  STSM.16.M88.4 [R0], R36 ;  /* 0x0000002400007844 */ /* 0x000fe20000000200 */
[----:B------:R-:W-:-:S03]  /*31050*/  NOP ;  /* 0x0000000000007918 */ /* 0x000fc60000000000 */
[----:B------:R-:W0:Y:S01]  /*31060*/  LDS.128 R24, [R0] ;  /* 0x0000000000187984 */ /* 0x000e220000000c00 */
[----:B------:R-:W-:-:S03]  /*31070*/  NOP ;  /* 0x0000000000007918 */ /* 0x000fc60000000000 */
[----:B------:R-:W4:Y:S04]  /*31080*/  LDL.LU R16, [R1] ;  /* 0x0000000001107983 */ /* 0x000f280000300800 */
[----:B------:R-:W4:Y:S04]  /*31090*/  LDL.LU R17, [R1+0x4] ;  /* 0x0000040001117983 */ /* 0x000f280000300800 */
[----:B------:R-:W4:Y:S04]  /*310a0*/  LDL.LU R18, [R1+0x8] ;  /* 0x0000080001127983 */ /* 0x000f280000300800 */
[----:B------:R-:W4:Y:S04]  /*310b0*/  LDL.LU R19, [R1+0xc] ;  /* 0x00000c0001137983 */ /* 0x000f280000300800 */
[----:B------:R-:W-:Y:S01]  /*310c0*/  STSM.16.M88.4 [R0], R40 ;  /* 0x0000002800007844 */ /* 0x000fe20000000200 */
[----:B------:R-:W-:-:S03]  /*310d0*/  NOP ;  /* 0x0000000000007918 */ /* 0x000fc60000000000 */
[----:B0-----:R-:W-:Y:S04]  /*310e0*/  STL.64 [R1+0xd0], R24 ;  /* 0x0000d01801007387 */ /* 0x001fe80000100a00 */
[----:B------:R-:W-:Y:S04]  /*310f0*/  STL.64 [R1+0xd8], R26 ;  /* 0x0000d81a01007387 */ /* 0x000fe80000100a00 */
[----:B------:R-:W0:Y:S01]  /*31100*/  LDS.128 R24, [R0] ;  /* 0x0000000000187984 */ /* 0x000e220000000c00 */
[----:B------:R-:W-:-:S03]  /*31110*/  NOP ;  /* 0x0000000000007918 */ /* 0x000fc60000000000 */
[----:B------:R-:W-:Y:S01]  /*31120*/  STSM.16.M88.4 [R0], R44 ;  /* 0x0000002c00007844 */ /* 0x000fe20000000200 */
[----:B------:R-:W-:-:S03]  /*31130*/  NOP ;  /* 0x0000000000007918 */ /* 0x000fc60000000000 */
[----:B0-----:R-:W-:Y:S04]  /*31140*/  STL.64 [R1+0x120], R24 ;  /* 0x0001201801007387 */ /* 0x001fe80000100a00 */
[----:B------:R-:W-:Y:S04]  /*31150*/  STL.64 [R1+0x128], R26 ;  /* 0x0001281a01007387 */ /* 0x000fe80000100a00 */
[----:B------:R-:W0:Y:S01]  /*31160*/  LDS.128 R24, [R0] ;  /* 0x0000000000187984 */ /* 0x000e220000000c00 */
[----:B------:R-:W-:-:S03]  /*31170*/  NOP ;  /* 0x0000000000007918 */ /* 0x000fc60000000000 */
[----:B------:R-:W-:Y:S04]  /*31180*/  STSM.16.M88.4 [R0], R48 ;  /* 0x0000003000007844 */ /* 0x000fe80000000200 */
[----:B0-----:R-:W-:Y:S04]  /*31190*/  STL.64 [R1+0x110], R24 ;  /* 0x0001101801007387 */ /* 0x001fe80000100a00 */
[----:B------:R-:W-:Y:S01]  /*311a0*/  STL.64 [R1+0x118], R26 ;  /* 0x0001181a01007387 */ /* 0x000fe20000100a00 */
[----:B------:R-:W-:-:S03]  /*311b0*/  NOP ;  /* 0x0000000000007918 */ /* 0x000fc60000000000 */
        /* <DEDUP_REMOVED lines=14> */
[----:B--2---:R-:W-:Y:S01]  /*312a0*/  STSM.16.M88.4 [R0], R20 ;  /* 0x0000001400007844 */ /* 0x004fe20000000200 */
[----:B------:R-:W-:-:S03]  /*312b0*/  NOP ;  /* 0x0000000000007918 */ /* 0x000fc60000000000 */
[----:B------:R-:W1:Y:S01]  /*312c0*/  LDS.128 R20, [R0] ;  /* 0x0000000000147984 */ /* 0x000e620000000c00 */
[----:B------:R-:W-:-:S03]  /*312d0*/  NOP ;  /* 0x0000000000007918 */ /* 0x000fc60000000000 */
[----:B---3--:R-:W-:Y:S01]  /*312e0*/  STSM.16.M88.4 [R0], R12 ;  /* 0x0000000c00007844 */ /* 0x008fe20000000200 */
[----:B------:R-:W-:-:S03]  /*312f0*/  NOP ;  /* 0x0000000000007918 */ /* 0x000fc60000000000 */
[----:B------:R-:W2:Y:S01]  /*31300*/  LDS.128 R12, [R0] ;  /* 0x00000000000c7984 */ /* 0x000ea20000000c00 */
[----:B------:R-:W-:-:S03]  /*31310*/  NOP ;  /* 0x0000000000007918 */ /* 0x000fc60000000000 */
[----:B0-----:R0:W-:Y:S04]  /*31320*/  STL.64 [R1+0x1c0], R24 ;  /* 0x0001c01801007387 */ /* 0x0011e80000100a00 */
[----:B------:R3:W-:Y:S04]  /*31330*/  STL.64 [R1+0x1c8], R26 ;  /* 0x0001c81a01007387 */ /* 0x0007e80000100a00 */
[----:B----4-:R-:W-:Y:S01]  /*31340*/  STSM.16.M88.4 [R0], R16 ;  /* 0x0000001000007844 */ /* 0x010fe20000000200 */
[----:B------:R-:W-:-:S03]  /*31350*/  NOP ;  /* 0x0000000000007918 */ /* 0x000fc60000000000 */
[----:B-1----:R-:W-:Y:S04]  /*31360*/  STL.64 [R1+0x20], R20 ;  /* 0x0000201401007387 */ /* 0x002fe80000100a00 */
[----:B------:R-:W-:Y:S04]  /*31370*/  STL.64 [R1+0x28], R22 ;  /* 0x0000281601007387 */ /* 0x000fe80000100a00 */
[----:B------:R-:W1:Y:S01]  /*31380*/  LDS.128 R16, [R0] ;  /* 0x0000000000107984 */ /* 0x000e620000000c00 */
[----:B------:R-:W-:-:S03]  /*31390*/  NOP ;  /* 0x0000000000007918 */ /* 0x000fc60000000000 */
[----:B--2---:R2:W-:Y:S04]  /*313a0*/  STL.64 [R1+0x10], R12 ;  /* 0x0000100c01007387 */ /* 0x0045e80000100a00 */
[----:B------:R4:W-:Y:S04]  /*313b0*/  STL.64 [R1+0x18], R14 ;  /* 0x0000180e01007387 */ /* 0x0009e80000100a00 */
        /* <DEDUP_REMOVED lines=14> */
[----:B---3--:R-:W3:Y:S04]  /*314a0*/  LDL.LU R26, [R1+0x88] ;  /* 0x00008800011a7983 */ /* 0x008ee80000300800 */
[----:B------:R-:W3:Y:S04]  /*314b0*/  LDL.LU R27, [R1+0x8c] ;  /* 0x00008c00011b7983 */ /* 0x000ee80000300800 */
[----:B--2---:R-:W2:Y:S04]  /*314c0*/  LDL.LU R12, [R1+0x90] ;  /* 0x00009000010c7983 */ /* 0x004ea80000300800 */
[----:B------:R-:W2:Y:S04]  /*314d0*/  LDL.LU R13, [R1+0x94] ;  /* 0x00009400010d7983 */ /* 0x000ea80000300800 */
[----:B----4-:R-:W2:Y:S04]  /*314e0*/  LDL.LU R14, [R1+0x98] ;  /* 0x00009800010e7983 */ /* 0x010ea80000300800 */
[----:B------:R-:W2:Y:S04]  /*314f0*/  LDL.LU R15, [R1+0x9c] ;  /* 0x00009c00010f7983 */ /* 0x000ea80000300800 */
[----:B------:R-:W4:Y:S04]  /*31500*/  LDL.LU R20, [R1+0xb0] ;  /* 0x0000b00001147983 */ /* 0x000f280000300800 */
[----:B-1----:R0:W-:Y:S04]  /*31510*/  STL.64 [R1], R16 ;  /* 0x0000001001007387 */ /* 0x0021e80000100a00 */
[----:B------:R1:W-:Y:S04]  /*31520*/  STL.64 [R1+0x8], R18 ;  /* 0x0000081201007387 */ /* 0x0003e80000100a00 */
[----:B------:R-:W4:Y:S04]  /*31530*/  LDL.LU R21, [R1+0xb4] ;  /* 0x0000b40001157983 */ /* 0x000f280000300800 */
[----:B------:R-:W4:Y:S04]  /*31540*/  LDL.LU R22, [R1+0xb8] ;  /* 0x0000b80001167983 */ /* 0x000f280000300800 */
[----:B------:R-:W4:Y:S04]  /*31550*/  LDL.LU R23, [R1+0xbc] ;  /* 0x0000bc0001177983 */ /* 0x000f280000300800 */
[----:B------:R-:W-:Y:S01]  /*31560*/  STSM.16.M88.4 [R0], R4 ;  /* 0x0000000400007844 */ /* 0x000fe20000000200 */
[----:B------:R-:W-:-:S03]  /*31570*/  NOP ;  /* 0x0000000000007918 */ /* 0x000fc60000000000 */
[----:B------:R-:W1:Y:S01]  /*31580*/  LDS.128 R4, [R0] ;  /* 0x0000000000047984 */ /* 0x000e620000000c00 */
[----:B------:R-:W-:-:S03]  /*31590*/  NOP ;  /* 0x0000000000007918 */ /* 0x000fc60000000000 */
[----:B0-----:R-:W2:Y:S04]  /*315a0*/  LDL.LU R16, [R1+0xa0] ;  /* 0x0000a00001107983 */ /* 0x001ea80000300800 */
[----:B------:R-:W2:Y:S04]  /*315b0*/  LDL.LU R17, [R1+0xa4] ;  /* 0x0000a40001117983 */ /* 0x000ea80000300800 */
[----:B-1----:R-:W2:Y:S04]  /*315c0*/  LDL.LU R18, [R1+0xa8] ;  /* 0x0000a80001127983 */ /* 0x002ea80000300800 */
[----:B------:R-:W2:Y:S04]  /*315d0*/  LDL.LU R19, [R1+0xac] ;  /* 0x0000ac0001137983 */ /* 0x000ea80000300800 */
[----:B------:R-:W-:Y:S04]  /*315e0*/  STL.64 [R1+0x1d0], R4 ;  /* 0x0001d00401007387 */ /* 0x000fe80000100a00 */
[----:B------:R-:W-:Y:S04]  /*315f0*/  STL.64 [R1+0x1d8], R6 ;  /* 0x0001d80601007387 */ /* 0x000fe80000100a00 */
[----:B------:R-:W-:Y:S01]  /*31600*/  STSM.16.M88.4 [R0], R36 ;  /* 0x0000002400007844 */ /* 0x000fe20000000200 */
        /* <DEDUP_REMOVED lines=15> */
[----:B---3--:R-:W-:Y:S04]  /*31700*/  STSM.16.M88.4 [R0], R24 ;  /* 0x0000001800007844 */ /* 0x008fe80000000200 */
[----:B0-----:R-:W-:Y:S04]  /*31710*/  STL.64 [R1+0x30], R4 ;  /* 0x0000300401007387 */ /* 0x001fe80000100a00 */
[----:B------:R-:W-:Y:S01]  /*31720*/  STL.64 [R1+0x38], R6 ;  /* 0x0000380601007387 */ /* 0x000fe20000100a00 */
[----:B------:R-:W-:-:S03]  /*31730*/  NOP ;  /* 0x0000000000007918 */ /* 0x000fc60000000000 */
[----:B------:R-:W0:Y:S01]  /*31740*/  LDS.128 R4, [R0] ;  /* 0x0000000000047984 */ /* 0x000e220000000c00 */
[----:B------:R-:W-:-:S03]  /*31750*/  NOP ;  /* 0x0000000000007918 */ /* 0x000fc60000000000 */
[----:B--2---:R1:W-:Y:S04]  /*31760*/  STSM.16.M88.4 [R0], R12 ;  /* 0x0000000c00007844 */ /* 0x0043e80000000200 */
[----:B0-----:R-:W-:Y:S04]  /*31770*/  STL.64 [R1+0x1e0], R4 ;  /* 0x0001e00401007387 */ /* 0x001fe80000100a00 */
[----:B------:R-:W-:Y:S01]  /*31780*/  STL.64 [R1+0x1e8], R6 ;  /* 0x0001e80601007387 */ /* 0x000fe20000100a00 */
[----:B------:R-:W-:-:S03]  /*31790*/  NOP ;  /* 0x0000000000007918 */ /* 0x000fc60000000000 */
[----:B------:R-:W0:Y:S01]  /*317a0*/  LDS.128 R4, [R0] ;  /* 0x0000000000047984 */ /* 0x000e220000000c00 */
[----:B------:R-:W-:-:S03]  /*317b0*/  NOP ;  /* 0x0000000000007918 */ /* 0x000fc60000000000 */
[----:B-1----:R-:W2:Y:S04]  /*317c0*/  LDL.LU R12, [R1+0xc0] ;  /* 0x0000c000010c7983 */ /* 0x002ea80000300800 */
[----:B------:R-:W2:Y:S04]  /*317d0*/  LDL.LU R13, [R1+0xc4] ;  /* 0x0000c400010d7983 */ /* 0x000ea80000300800 */
[----:B------:R-:W2:Y:S04]  /*317e0*/  LDL.LU R14, [R1+0xc8] ;  /* 0x0000c800010e7983 */ /* 0x000ea80000300800 */
[----:B------:R-:W2:Y:S04]  /*317f0*/  LDL.LU R15, [R1+0xcc] ;  /* 0x0000cc00010f7983 */ /* 0x000ea80000300800 */
[----:B----4-:R-:W-:Y:S04]  /*31800*/  STSM.16.M88.4 [R0], R20 ;  /* 0x0000001400007844 */ /* 0x010fe80000000200 */
[----:B0-----:R-:W-:Y:S04]  /*31810*/  STL.64 [R1+0x90], R4 ;  /* 0x0000900401007387 */ /* 0x001fe80000100a00 */
[----:B------:R-:W-:Y:S01]  /*31820*/  STL.64 [R1+0x98], R6 ;  /* 0x0000980601007387 */ /* 0x000fe20000100a00 */
[----:B------:R-:W-:-:S03]  /*31830*/  NOP ;  /* 0x0000000000007918 */ /* 0x000fc60000000000 */
[----:B------:R-:W0:Y:S01]  /*31840*/  LDS.128 R4, [R0] ;  /* 0x0000000000047984 */ /* 0x000e220000000c00 */
[----:B------:R-:W-:-:S03]  /*31850*/  NOP ;  /* 0x0000000000007918 */ /* 0x000fc60000000000 */
[----:B------:R1:W-:Y:S04]  /*31860*/  STSM.16.M88.4 [R0], R16 ;  /* 0x0000001000007844 */ /* 0x0003e80000000200 */
[----:B0-----:R-:W-:Y:S04]  /*31870*/  STL.64 [R1+0xb0], R4 ;  /* 0x0000b00401007387 */ /* 0x001fe80000100a00 */
[----:B------:R-:W-:Y:S01]  /*31880*/  STL.64 [R1+0xb8], R6 ;  /* 0x0000b80601007387 */ /* 0x000fe20000100a00 */
[----:B------:R-:W-:-:S03]  /*31890*/  NOP ;  /* 0x0000000000007918 */ /* 0x000fc60000000000 */
        /* <DEDUP_REMOVED lines=17> */
[----:B------:R-:W0:Y:S01]  /*319b0*/  LDS.128 R4, [R0] ;  /* 0x0000000000047984 */ /* 0x000e220000000c00 */
[----:B------:R-:W-:-:S03]  /*319c0*/  NOP ;  /* 0x0000000000007918 */ /* 0x000fc60000000000 */
[----:B------:R-:W4:Y:S04]  /*319d0*/  LDL.LU R17, [R1+0x174] ;  /* 0x0001740001117983 */ /* 0x000f280000300800 */
[----:B------:R-:W4:Y:S04]  /*319e0*/  LDL.LU R18, [R1+0x178] ;  /* 0x0001780001127983 */ /* 0x000f280000300800 */
[----:B------:R-:W4:Y:S04]  /*319f0*/  LDL.LU R19, [R1+0x17c] ;  /* 0x00017c0001137983 */ /* 0x000f280000300800 */
[----:B0-----:R-:W-:Y:S04]  /*31a00*/  STL.64 [R1+0x80], R4 ;  /* 0x0000800401007387 */ /* 0x001fe80000100a00 */
[----:B------:R-:W-:Y:S04]  /*31a10*/  STL.64 [R1+0x88], R6 ;  /* 0x0000880601007387 */ /* 0x000fe80000100a00 */
[----:B------:R-:W4:Y:S04]  /*31a20*/  LDL.LU R20, [R1+0x190] ;  /* 0x0001900001147983 */ /* 0x000f280000300800 */
[----:B------:R-:W4:Y:S04]  /*31a30*/  LDL.LU R21, [R1+0x194] ;  /* 0x0001940001157983 */ /* 0x000f280000300800 */
[----:B------:R-:W4:Y:S04]  /*31a40*/  LDL.LU R22, [R1+0x198] ;  /* 0x0001980001167983 */ /* 0x000f280000300800 */
[----:B------:R-:W4:Y:S04]  /*31a50*/  LDL.LU R23, [R1+0x19c] ;  /* 0x00019c0001177983 */ /* 0x000f280000300800 */
[----:B--2---:R0:W-:Y:S01]  /*31a60*/  STSM.16.M88.4 [R0], R12 ;  /* 0x0000000c00007844 */ /* 0x0041e20000000200 */
[----:B------:R-:W-:-:S03]  /*31a70*/  NOP ;  /* 0x0000000000007918 */ /* 0x000fc60000000000 */
[----:B------:R-:W1:Y:S01]  /*31a80*/  LDS.128 R4, [R0] ;  /* 0x0000000000047984 */ /* 0x000e620000000c00 */
[----:B------:R-:W-:-:S03]  /*31a90*/  NOP ;  /* 0x0000000000007918 */ /* 0x000fc60000000000 */
[----:B0-----:R-:W2:Y:S04]  /*31aa0*/  LDL.LU R12, [R1+0x180] ;  /* 0x00018000010c7983 */ /* 0x001ea80000300800 */
[----:B------:R-:W2:Y:S04]  /*31ab0*/  LDL.LU R13, [R1+0x184] ;  /* 0x00018400010d7983 */ /* 0x000ea80000300800 */
[----:B------:R-:W2:Y:S04]  /*31ac0*/  LDL.LU R14, [R1+0x188] ;  /* 0x00018800010e7983 */ /* 0x000ea80000300800 */
[----:B------:R-:W2:Y:S04]  /*31ad0*/  LDL.LU R15, [R1+0x18c] ;  /* 0x00018c00010f7983 */ /* 0x000ea80000300800 */
[----:B-1----:R-:W-:Y:S04]  /*31ae0*/  STL.64 [R1+0xc0], R4 ;  /* 0x0000c00401007387 */ /* 0x002fe80000100a00 */
[----:B------:R-:W-:Y:S04]  /*31af0*/  STL.64 [R1+0xc8], R6 ;  /* 0x0000c80601007387 */ /* 0x000fe80000100a00 */
[----:B---3--:R-:W-:Y:S01]  /*31b00*/  STSM.16.M88.4 [R0], R36 ;  /* 0x0000002400007844 */ /* 0x008fe20000000200 */
[----:B------:R-:W-:-:S03]  /*31b10*/  NOP ;  /* 0x0000000000007918 */ /* 0x000fc60000000000 */
[----:B------:R-:W0:Y:S01]  /*31b20*/  LDS.128 R4, [R0] ;  /* 0x0000000000047984 */ /* 0x000e220000000c00 */
[----:B------:R-:W-:-:S03]  /*31b30*/  NOP ;  /* 0x0000000000007918 */ /* 0x000fc60000000000 */
[----:B----4-:R-:W-:Y:S04]  /*31b40*/  STSM.16.M88.4 [R0], R32 ;  /* 0x0000002000007844 */ /* 0x010fe80000000200 */
        /* <DEDUP_REMOVED lines=21> */
[----:B------:R-:W0:Y:S01]  /*31ca0*/  LDS.128 R4, [R0] ;  /* 0x0000000000047984 */ /* 0x000e220000000c00 */
[----:B------:R-:W-:-:S03]  /*31cb0*/  NOP ;  /* 0x0000000000007918 */ /* 0x000fc60000000000 */
[----:B-1----:R-:W3:Y:S04]  /*31cc0*/  LDL.LU R16, [R1+0x220] ;  /* 0x0002200001107983 */ /* 0x002ee80000300800 */
[----:B------:R-:W3:Y:S04]  /*31cd0*/  LDL.LU R17, [R1+0x224] ;  /* 0x0002240001117983 */ /* 0x000ee80000300800 */
[----:B------:R-:W3:Y:S04]  /*31ce0*/  LDL.LU R18, [R1+0x228] ;  /* 0x0002280001127983 */ /* 0x000ee80000300800 */
[----:B------:R-:W3:Y:S04]  /*31cf0*/  LDL.LU R19, [R1+0x22c] ;  /* 0x00022c0001137983 */ /* 0x000ee80000300800 */
[----:B------:R-:W-:Y:S04]  /*31d00*/  STSM.16.M88.4 [R0], R20 ;  /* 0x0000001400007844 */ /* 0x000fe80000000200 */
[----:B0-----:R-:W-:Y:S04]  /*31d10*/  STL.64 [R1+0x170], R4 ;  /* 0x0001700401007387 */ /* 0x001fe80000100a00 */
[----:B------:R-:W-:Y:S01]  /*31d20*/  STL.64 [R1+0x178], R6 ;  /* 0x0001780601007387 */ /* 0x000fe20000100a00 */
[----:B------:R-:W-:-:S03]  /*31d30*/  NOP ;  /* 0x0000000000007918 */ /* 0x000fc60000000000 */
[----:B------:R-:W0:Y:S01]  /*31d40*/  LDS.128 R4, [R0] ;  /* 0x0000000000047984 */ /* 0x000e220000000c00 */
[----:B------:R-:W-:-:S03]  /*31d50*/  NOP ;  /* 0x0000000000007918 */ /* 0x000fc60000000000 */
[----:B0-----:R-:W-:Y:S04]  /*31d60*/  STL.64 [R1+0x190], R4 ;  /* 0x0001900401007387 */ /* 0x001fe80000100a00 */
[----:B------:R-:W-:Y:S04]  /*31d70*/  STL.64 [R1+0x198], R6 ;  /* 0x0001980601007387 */ /* 0x000fe80000100a00 */
        /* <DEDUP_REMOVED lines=26> */
[----:B------:R-:W2:Y:S04]  /*31f20*/  LDL.LU R20, [R1+0x350] ;  /* 0x0003500001147983 */ /* 0x000ea80000300800 */
[----:B------:R-:W2:Y:S04]  /*31f30*/  LDL.LU R21, [R1+0x354] ;  /* 0x0003540001157983 */ /* 0x000ea80000300800 */
[----:B------:R-:W2:Y:S04]  /*31f40*/  LDL.LU R22, [R1+0x358] ;  /* 0x0003580001167983 */ /* 0x000ea80000300800 */
[----:B------:R-:W2:Y:S04]  /*31f50*/  LDL.LU R23, [R1+0x35c] ;  /* 0x00035c0001177983 */ /* 0x000ea80000300800 */
[----:B---3--:R0:W-:Y:S01]  /*31f60*/  STSM.16.M88.4 [R0], R16 ;  /* 0x0000001000007844 */ /* 0x0081e20000000200 */
[----:B------:R-:W-:-:S03]  /*31f70*/  NOP ;  /* 0x0000000000007918 */ /* 0x000fc60000000000 */
[----:B------:R-:W1:Y:S01]  /*31f80*/  LDS.128 R4, [R0] ;  /* 0x0000000000047984 */ /* 0x000e620000000c00 */
[----:B------:R-:W-:-:S03]  /*31f90*/  NOP ;  /* 0x0000000000007918 */ /* 0x000fc60000000000 */
[----:B0-----:R-:W3:Y:S04]  /*31fa0*/  LDL.LU R16, [R1+0x2a0] ;  /* 0x0002a00001107983 */ /* 0x001ee80000300800 */
[----:B------:R-:W3:Y:S04]  /*31fb0*/  LDL.LU R17, [R1+0x2a4] ;  /* 0x0002a40001117983 */ /* 0x000ee80000300800 */
[----:B------:R-:W3:Y:S04]  /*31fc0*/  LDL.LU R18, [R1+0x2a8] ;  /* 0x0002a80001127983 */ /* 0x000ee80000300800 */
[----:B------:R-:W3:Y:S04]  /*31fd0*/  LDL.LU R19, [R1+0x2ac] ;  /* 0x0002ac0001137983 */ /* 0x000ee80000300800 */
[----:B-1----:R-:W-:Y:S04]  /*31fe0*/  STL.64 [R1+0x1f0], R4 ;  /* 0x0001f00401007387 */ /* 0x002fe80000100a00 */
[----:B------:R-:W-:Y:S04]  /*31ff0*/  STL.64 [R1+0x1f8], R6 ;  /* 0x0001f80601007387 */ /* 0x000fe80000100a00 */
[----:B----4-:R-:W-:Y:S01]  /*32000*/  STSM.16.M88.4 [R0], R36 ;  /* 0x0000002400007844 */ /* 0x010fe20000000200 */
        /* <DEDUP_REMOVED lines=65> */
[----:B------:R-:W3:Y:S04]  /*32420*/  LDL.LU R20, [R1+0x540] ;  /* 0x0005400001147983 */ /* 0x000ee80000300800 */
[----:B------:R-:W3:Y:S04]  /*32430*/  LDL.LU R21, [R1+0x544] ;  /* 0x0005440001157983 */ /* 0x000ee80000300800 */
[----:B------:R-:W3:Y:S04]  /*32440*/  LDL.LU R22, [R1+0x548] ;  /* 0x0005480001167983 */ /* 0x000ee80000300800 */
[----:B------:R-:W3:Y:S04]  /*32450*/  LDL.LU R23, [R1+0x54c] ;  /* 0x00054c0001177983 */ /* 0x000ee80000300800 */
        /* <DEDUP_REMOVED lines=32> */
[----:B---3--:R1:W-:Y:S04]  /*32660*/  STSM.16.M88.4 [R0], R16 ;  /* 0x0000001000007844 */ /* 0x0083e80000000200 */
        /* <DEDUP_REMOVED lines=83> */
[----:B-1----:R-:W2:Y:S04]  /*32ba0*/  LDL.LU R12, [R1+0x640] ;  /* 0x00064000010c7983 */ /* 0x002ea80000300800 */
[----:B------:R-:W2:Y:S04]  /*32bb0*/  LDL.LU R13, [R1+0x644] ;  /* 0x00064400010d7983 */ /* 0x000ea80000300800 */
[----:B------:R-:W2:Y:S04]  /*32bc0*/  LDL.LU R14, [R1+0x648] ;  /* 0x00064800010e7983 */ /* 0x000ea80000300800 */
[----:B------:R-:W2:Y:S04]  /*32bd0*/  LDL.LU R15, [R1+0x64c] ;  /* 0x00064c00010f7983 */ /* 0x000ea80000300800 */
        /* <DEDUP_REMOVED lines=20> */
[----:B------:R-:W-:Y:S01]  /*32d20*/  STSM.16.M88.4 [R0], R20 ;  /* 0x0000001400007844 */ /* 0x000fe20000000200 */
[----:B------:R-:W-:-:S03]  /*32d30*/  NOP ;  /* 0x0000000000007918 */ /* 0x000fc60000000000 */
[----:B------:R-:W-:Y:S01]  /*32d40*/  LDS.128 R44, [R0] ;  /* 0x00000000002c7984 */ /* 0x000fe20000000c00 */
[----:B------:R-:W-:-:S03]  /*32d50*/  NOP ;  /* 0x0000000000007918 */ /* 0x000fc60000000000 */
[----:B---3--:R0:W-:Y:S01]  /*32d60*/  STSM.16.M88.4 [R0], R16 ;  /* 0x0000001000007844 */ /* 0x0081e20000000200 */
[----:B------:R-:W-:-:S03]  /*32d70*/  NOP ;  /* 0x0000000000007918 */ /* 0x000fc60000000000 */
[----:B------:R-:W-:Y:S01]  /*32d80*/  LDS.128 R40, [R0] ;  /* 0x0000000000287984 */ /* 0x000fe20000000c00 */
[----:B------:R-:W-:-:S03]  /*32d90*/  NOP ;  /* 0x0000000000007918 */ /* 0x000fc60000000000 */
[----:B0-----:R-:W3:Y:S04]  /*32da0*/  LDL.LU R16, [R1+0x690] ;  /* 0x0006900001107983 */ /* 0x001ee80000300800 */
[----:B------:R-:W3:Y:S04]  /*32db0*/  LDL.LU R17, [R1+0x694] ;  /* 0x0006940001117983 */ /* 0x000ee80000300800 */
[----:B------:R-:W3:Y:S04]  /*32dc0*/  LDL.LU R18, [R1+0x698] ;  /* 0x0006980001127983 */ /* 0x000ee80000300800 */
[----:B------:R-:W3:Y:S04]  /*32dd0*/  LDL.LU R19, [R1+0x69c] ;  /* 0x00069c0001137983 */ /* 0x000ee80000300800 */
[----:B------:R-:W3:Y:S04]  /*32de0*/  LDL.LU R20, [R1+0x6a0] ;  /* 0x0006a00001147983 */ /* 0x000ee80000300800 */
[----:B------:R-:W3:Y:S04]  /*32df0*/  LDL.LU R21, [R1+0x6a4] ;  /* 0x0006a40001157983 */ /* 0x000ee80000300800 */
[----:B------:R-:W3:Y:S04]  /*32e00*/  LDL.LU R22, [R1+0x6a8] ;  /* 0x0006a80001167983 */ /* 0x000ee80000300800 */
[----:B------:R-:W3:Y:S04]  /*32e10*/  LDL.LU R23, [R1+0x6ac] ;  /* 0x0006ac0001177983 */ /* 0x000ee80000300800 */
[----:B--2---:R0:W-:Y:S01]  /*32e20*/  STSM.16.M88.4 [R0], R12 ;  /* 0x0000000c00007844 */ /* 0x0041e20000000200 */
[----:B------:R-:W-:-:S03]  /*32e30*/  NOP ;  /* 0x0000000000007918 */ /* 0x000fc60000000000 */
[----:B------:R-:W-:Y:S01]  /*32e40*/  LDS.128 R36, [R0] ;  /* 0x0000000000247984 */ /* 0x000fe20000000c00 */
[----:B------:R-:W-:-:S03]  /*32e50*/  NOP ;  /* 0x0000000000007918 */ /* 0x000fc60000000000 */
[----:B0-----:R-:W2:Y:S04]  /*32e60*/  LDL.LU R12, [R1+0x6b0] ;  /* 0x0006b000010c7983 */ /* 0x001ea80000300800 */
[----:B------:R-:W2:Y:S04]  /*32e70*/  LDL.LU R13, [R1+0x6b4] ;  /* 0x0006b400010d7983 */ /* 0x000ea80000300800 */
[----:B------:R-:W2:Y:S04]  /*32e80*/  LDL.LU R14, [R1+0x6b8] ;  /* 0x0006b800010e7983 */ /* 0x000ea80000300800 */
[----:B------:R-:W2:Y:S04]  /*32e90*/  LDL.LU R15, [R1+0x6bc] ;  /* 0x0006bc00010f7983 */ /* 0x000ea80000300800 */
[----:B----4-:R-:W-:Y:S01]  /*32ea0*/  STSM.16.M88.4 [R0], R28 ;  /* 0x0000001c00007844 */ /* 0x010fe20000000200 */
[----:B------:R-:W-:-:S03]  /*32eb0*/  NOP ;  /* 0x0000000000007918 */ /* 0x000fc60000000000 */
[----:B------:R-:W-:Y:S01]  /*32ec0*/  LDS.128 R28, [R0] ;  /* 0x00000000001c7984 */ /* 0x000fe20000000c00 */
[----:B------:R-:W-:-:S03]  /*32ed0*/  NOP ;  /* 0x0000000000007918 */ /* 0x000fc60000000000 */
[----:B------:R-:W-:Y:S01]  /*32ee0*/  STSM.16.M88.4 [R0], R32 ;  /* 0x0000002000007844 */ /* 0x000fe20000000200 */
[----:B------:R-:W-:-:S03]  /*32ef0*/  NOP ;  /* 0x0000000000007918 */ /* 0x000fc60000000000 */
[----:B------:R-:W-:Y:S01]  /*32f00*/  LDS.128 R32, [R0] ;  /* 0x0000000000207984 */ /* 0x000fe20000000c00 */
[----:B------:R-:W-:-:S03]  /*32f10*/  NOP ;  /* 0x0000000000007918 */ /* 0x000fc60000000000 */
[----:B------:R-:W-:Y:S01]  /*32f20*/  STSM.16.M88.4 [R0], R24 ;  /* 0x0000001800007844 */ /* 0x000fe20000000200 */
[----:B------:R-:W-:-:S03]  /*32f30*/  NOP ;  /* 0x0000000000007918 */ /* 0x000fc60000000000 */
[----:B------:R-:W-:Y:S01]  /*32f40*/  LDS.128 R24, [R0] ;  /* 0x0000000000187984 */ /* 0x000fe20000000c00 */
[----:B------:R-:W-:-:S03]  /*32f50*/  NOP ;  /* 0x0000000000007918 */ /* 0x000fc60000000000 */
[----:B------:R0:W-:Y:S01]  /*32f60*/  STSM.16.M88.4 [R0], R52 ;  /* 0x0000003400007844 */ /* 0x0001e20000000200 */
[----:B------:R-:W-:-:S03]  /*32f70*/  NOP ;  /* 0x0000000000007918 */ /* 0x000fc60000000000 */
[----:B------:R-:W1:Y:S01]  /*32f80*/  LDS.128 R4, [R0] ;  /* 0x0000000000047984 */ /* 0x000e620000000c00 */
[----:B------:R-:W-:Y:S01]  /*32f90*/  NOP ;  /* 0x0000000000007918 */ /* 0x000fe20000000000 */
[----:B0-----:R-:W-:Y:S01]  /*32fa0*/  IMAD.MOV.U32 R53, RZ, RZ, R2 ;  /* 0x000000ffff357224 */ /* 0x001fe200078e0002 */
[----:B------:R-:W0:Y:S01]  /*32fb0*/  LDC R54, c[0x0][0x3b4] ;  /* 0x0000ed00ff367b82 */ /* 0x000e220000000800 */
[----:B-1----:R1:W-:Y:S04]  /*32fc0*/  STL [R1+0x1428], R7 ;  /* 0x0014280701007387 */ /* 0x0023e80000100800 */
[----:B------:R-:W4:Y:S04]  /*32fd0*/  LDL.LU R2, [R1+0x1284] ;  /* 0x0012840001027983 */ /* 0x000f280000300800 */
[----:B------:R-:W0:Y:S04]  /*32fe0*/  LDL.LU R61, [R1+0xa70] ;  /* 0x000a7000013d7983 */ /* 0x000e280000300800 */
[----:B-1----:R-:W4:Y:S04]  /*32ff0*/  LDL.LU R7, [R1+0xa68] ;  /* 0x000a680001077983 */ /* 0x002f280000300800 */
[----:B---3--:R-:W-:Y:S01]  /*33000*/  STSM.16.M88.4 [R0], R16 ;  /* 0x0000001000007844 */ /* 0x008fe20000000200 */
[----:B------:R-:W-:-:S03]  /*33010*/  NOP ;  /* 0x0000000000007918 */ /* 0x000fc60000000000 */
[----:B------:R-:W1:Y:S01]  /*33020*/  LDS.128 R16, [R0] ;  /* 0x0000000000107984 */ /* 0x000e620000000c00 */
[----:B------:R-:W-:-:S03]  /*33030*/  NOP ;  /* 0x0000000000007918 */ /* 0x000fc60000000000 */
[----:B------:R-:W-:Y:S01]  /*33040*/  STSM.16.M88.4 [R0], R20 ;  /* 0x0000001400007844 */ /* 0x000fe20000000200 */
[----:B------:R-:W-:-:S03]  /*33050*/  NOP ;  /* 0x0000000000007918 */ /* 0x000fc60000000000 */
[----:B------:R-:W3:Y:S01]  /*33060*/  LDS.128 R20, [R0] ;  /* 0x0000000000147984 */ /* 0x000ee20000000c00 */
[----:B------:R-:W-:-:S03]  /*33070*/  NOP ;  /* 0x0000000000007918 */ /* 0x000fc60000000000 */
[----:B--2---:R2:W-:Y:S04]  /*33080*/  STSM.16.M88.4 [R0], R12 ;  /* 0x0000000c00007844 */ /* 0x0045e80000000200 */
[----:B--2---:R-:W2:Y:S04]  /*33090*/  LDL.LU.64 R14, [R1+0x1438] ;  /* 0x00143800010e7983 */ /* 0x004ea80000300a00 */
[----:B------:R-:W2:Y:S04]  /*330a0*/  LDL.LU.64 R12, [R1+0x1430] ;  /* 0x00143000010c7983 */ /* 0x000ea80000300a00 */
[----:B------:R-:W2:Y:S04]  /*330b0*/  LDL.LU R52, [R1+0x1288] ;  /* 0x0012880001347983 */ /* 0x000ea80000300800 */
[----:B------:R-:W3:Y:S04]  /*330c0*/  LDL.LU R55, [R1+0x60] ;  /* 0x0000600001377983 */ /* 0x000ee80000300800 */
[----:B------:R-:W3:Y:S04]  /*330d0*/  LDL.LU R60, [R1+0xa7c] ;  /* 0x000a7c00013c7983 */ /* 0x000ee80000300800 */
[----:B------:R-:W3:Y:S04]  /*330e0*/  LDL.LU R59, [R1+0xa78] ;  /* 0x000a7800013b7983 */ /* 0x000ee80000300800 */
[----:B------:R-:W3:Y:S01]  /*330f0*/  LDL.LU R58, [R1+0xa74] ;  /* 0x000a7400013a7983 */ /* 0x000ee20000300800 */
[C---:B0-----:R-:W-:Y:S01]  /*33100*/  IMAD R48, R61.reuse, R54, RZ ;  /* 0x000000363d307224 */ /* 0x041fe200078e02ff */
[----:B------:R-:W-:-:S04]  /*33110*/  ISETP.GE.AND P0, PT, R61, UR6, PT ;  /* 0x000000063d007c0c */ /* 0x000fc8000bf06270 */
[C---:B------:R-:W-:Y:S02]  /*33120*/  LEA R50, P2, R48.reuse, UR4, 0x1 ;  /* 0x0000000430327c11 */ /* 0x040fe4000f8408ff */
[C---:B----4-:R-:W-:Y:S01]  /*33130*/  ISETP.LT.AND P0, PT, R7.reuse, UR25, !P0 ;  /* 0x0000001907007c0c */ /* 0x050fe2000c701270 */
[----:B------:R-:W-:Y:S01]  /*33140*/  IMAD R56, R7, UR20, RZ ;  /* 0x0000001407387c24 */ /* 0x000fe2000f8e02ff */
[----:B------:R-:W-:Y:S02]  /*33150*/  LEA.HI.X.SX32 R51, R48, UR5, 0x1, P2 ;  /* 0x0000000530337c11 */ /* 0x000fe400090f0eff */
[----:B------:R-:W-:Y:S01]  /*33160*/  ISETP.GE.AND P1, PT, R2, UR23, PT ;  /* 0x0000001702007c0c */ /* 0x000fe2000bf26270 */
[----:B------:R-:W-:Y:S01]  /*33170*/  IMAD R48, R54, 0x20, R48 ;  /* 0x0000002036307824 */ /* 0x000fe200078e0230 */
[----:B------:R-:W0:Y:S01]  /*33180*/  LDCU UR23, c[0x0][0x398] ;  /* 0x00007300ff1777ac */ /* 0x000e220008000800 */
[----:B------:R-:W-:Y:S01]  /*33190*/  IMAD.WIDE R2, R56, 0x2, R50 ;  /* 0x0000000238027825 */ /* 0x000fe200078e0232 */
[----:B------:R-:W-:-:S05]  /*331a0*/  NOP ;  /* 0x0000000000007918 */ /* 0x000fca0000000000 */
[----:B------:R4:W-:Y:S01]  /*331b0*/  @P0 STG.E.U16 desc[UR8][R2.64], R53 ;  /* 0x0000003502000986 */ /* 0x0009e2000c101508 */
[----:B------:R-:W-:Y:S01]  /*331c0*/  ISETP.GE.AND P0, PT, R7, UR7, PT ;  /* 0x0000000707007c0c */ /* 0x000fe2000bf06270 */
[----:B------:R-:W0:Y:S01]  /*331d0*/  LDCU.64 UR6, c[0x0][0x398] ;  /* 0x00007300ff0677ac */ /* 0x000e220008000a00 */
[----:B------:R-:W0:Y:S01]  /*331e0*/  LDCU UR25, c[0x0][0x398] ;  /* 0x00007300ff1977ac */ /* 0x000e220008000800 */
[----:B----4-:R-:W-:-:S05]  /*331f0*/  IMAD.MOV.U32 R3, RZ, RZ, R53 ;  /* 0x000000ffff037224 */ /* 0x010fca00078e0035 */
[----:B------:R-:W-:Y:S02]  /*33200*/  PRMT R49, R3, 0x7632, R49 ;  /* 0x0000763203317816 */ /* 0x000fe40000000031 */
[----:B--2---:R-:W-:Y:S02]  /*33210*/  ISETP.GE.AND P3, PT, R52, UR11, PT ;  /* 0x0000000b34007c0c */ /* 0x004fe4000bf66270 */
[----:B------:R-:W-:Y:S02]  /*33220*/  LEA R52, P2, R48, UR4, 0x1 ;  /* 0x0000000430347c11 */ /* 0x000fe4000f8408ff */
[----:B---3--:R-:W-:Y:S01]  /*33230*/  ISETP.LT.AND P4, PT, R60, UR10, !P0 ;  /* 0x0000000a3c007c0c */ /* 0x008fe2000c781270 */
[----:B------:R-:W2:Y:S01]  /*33240*/  LDCU.64 UR10, c[0x0][0x398] ;  /* 0x00007300ff0a77ac */ /* 0x000ea20008000a00 */
[----:B------:R-:W-:-:S03]  /*33250*/  LEA.HI.X.SX32 R53, R48, UR5, 0x1, P2 ;  /* 0x0000000530357c11 */ /* 0x000fc600090f0eff */
[----:B------:R-:W-:-:S08]  /*33260*/  IMAD.WIDE R2, R56, 0x2, R52 ;  /* 0x0000000238027825 */ /* 0x000fd000078e0234 */
[----:B------:R3:W-:Y:S04]  /*33270*/  @P4 STG.E.U16 desc[UR8][R2.64], R49 ;  /* 0x0000003102004986 */ /* 0x0007e8000c101508 */
[----:B---3--:R-:W3:Y:S01]  /*33280*/  LDL.LU R49, [R1+0x128c] ;  /* 0x00128c0001317983 */ /* 0x008ee20000300800 */
[----:B------:R-:W-:Y:S01]  /*33290*/  IMAD R3, R54, 0x20, R48 ;  /* 0x0000002036037824 */ /* 0x000fe200078e0230 */
[----:B0-----:R-:W-:-:S04]  /*332a0*/  ISETP.LT.AND P4, PT, R59, UR6, !P0 ;  /* 0x000000063b007c0c */ /* 0x001fc8000c781270 */
[----:B------:R-:W-:Y:S01]  /*332b0*/  LEA R2, P2, R3, UR4, 0x1 ;  /* 0x0000000403027c11 */ /* 0x000fe2000f8408ff */
[----:B------:R-:W-:-:S03]  /*332c0*/  IMAD R54, R54, 0x20, R3 ;  /* 0x0000002036367824 */ /* 0x000fc600078e0203 */
[----:B------:R-:W-:Y:S02]  /*332d0*/  LEA.HI.X.SX32 R3, R3, UR5, 0x1, P2 ;  /* 0x0000000503037c11 */ /* 0x000fe400090f0eff */
[----:B---3--:R-:W-:Y:S01]  /*332e0*/  ISETP.GE.AND P2, PT, R49, UR7, PT ;  /* 0x0000000731007c0c */ /* 0x008fe2000bf46270 */
[----:B------:R-:W-:Y:S01]  /*332f0*/  IMAD.WIDE R48, R56, 0x2, R2 ;  /* 0x0000000238307825 */ /* 0x000fe200078e0202 */
[----:B------:R-:W0:Y:S04]  /*33300*/  LDCU.64 UR6, c[0x0][0x398] ;  /* 0x00007300ff0677ac */ /* 0x000e280008000a00 */
[----:B------:R3:W-:Y:S02]  /*33310*/  @P4 STG.E.U16 desc[UR8][R48.64], R55 ;  /* 0x0000003730004986 */ /* 0x0007e4000c101508 */
[C---:B---3--:R-:W-:Y:S01]  /*33320*/  LEA R48, P5, R54.reuse, UR4, 0x1 ;  /* 0x0000000436307c11 */ /* 0x048fe2000f8a08ff */
[----:B------:R-:W3:Y:S03]  /*33330*/  LDCU UR4, c[0x0][0x39c] ;  /* 0x00007380ff0477ac */ /* 0x000ee60008000800 */
[----:B------:R-:W-:-:S02]  /*33340*/  LEA.HI.X.SX32 R49, R54, UR5, 0x1, P5 ;  /* 0x0000000536317c11 */ /* 0x000fc4000a8f0eff */
[----:B------:R-:W4:Y:S01]  /*33350*/  LDL.LU R54, [R1+0x1290] ;  /* 0x0012900001367983 */ /* 0x000f220000300800 */
[----:B0-----:R-:W-:Y:S02]  /*33360*/  ISETP.LT.AND P4, PT, R58, UR6, !P0 ;  /* 0x000000063a007c0c */ /* 0x001fe4000c781270 */
[----:B------:R-:W-:Y:S02]  /*33370*/  PRMT R57, R55, 0x7632, R57 ;  /* 0x0000763237397816 */ /* 0x000fe40000000039 */
[----:B----4-:R-:W-:Y:S01]  /*33380*/  ISETP.GE.AND P0, PT, R54, UR7, PT ;  /* 0x0000000736007c0c */ /* 0x010fe2000bf06270 */
[----:B------:R-:W0:Y:S01]  /*33390*/  LDCU.64 UR6, c[0x0][0x398] ;  /* 0x00007300ff0677ac */ /* 0x000e220008000a00 */
[----:B------:R-:W-:-:S07]  /*333a0*/  IMAD.WIDE R54, R56, 0x2, R48 ;  /* 0x0000000238367825 */ /* 0x000fce00078e0230 */
[----:B------:R4:W-:Y:S02]  /*333b0*/  @P4 STG.E.U16 desc[UR8][R54.64], R57 ;  /* 0x0000003936004986 */ /* 0x0009e4000c101508 */
[----:B----4-:R-:W-:Y:S02]  /*333c0*/  VIADD R54, R7, 0x1 ;  /* 0x0000000107367836 */ /* 0x010fe40000000000 */
[----:B------:R-:W4:Y:S03]  /*333d0*/  LDL.LU R57, [R1+0x64] ;  /* 0x0000640001397983 */ /* 0x000f260000300800 */
[----:B---3--:R-:W-:Y:S01]  /*333e0*/  ISETP.GE.AND P4, PT, R54, UR4, PT ;  /* 0x0000000436007c0c */ /* 0x008fe2000bf86270 */
[----:B------:R-:W3:Y:S03]  /*333f0*/  LDCU.64 UR4, c[0x0][0x398] ;  /* 0x00007300ff0477ac */ /* 0x000ee60008000a00 */
[----:B0-----:R-:W-:Y:S01]  /*33400*/  ISETP.LT.AND P5, PT, R61, UR6, !P4 ;  /* 0x000000063d007c0c */ /* 0x001fe2000e7a1270 */
[----:B------:R-:W-:Y:S01]  /*33410*/  VIADD R56, R56, UR20 ;  /* 0x0000001438387c36 */ /* 0x000fe20008000000 */
[----:B------:R-:W0:Y:S03]  /*33420*/  LDCU UR6, c[0x0][0x398] ;  /* 0x00007300ff0677ac */ /* 0x000e260008000800 */
[----:B------:R-:W-:-:S08]  /*33430*/  IMAD.WIDE R54, R56, 0x2, R50 ;  /* 0x0000000238367825 */ /* 0x000fd000078e0232 */
[----:B------:R0:W-:Y:S01]  /*33440*/  @P5 STG.E.U16 desc[UR8][R54.64], R12 ;  /* 0x0000000c36005986 */ /* 0x0001e2000c101508 */
[----:B---3--:R-:W-:Y:S01]  /*33450*/  ISETP.LT.AND P5, PT, R60, UR4, !P4 ;  /* 0x000000043c007c0c */ /* 0x008fe2000e7a1270 */
[----:B------:R-:W3:Y:S01]  /*33460*/  LDCU UR4, c[0x0][0x39c] ;  /* 0x00007380ff0477ac */ /* 0x000ee20008000800 */
[----:B0-----:R-:W-:Y:S01]  /*33470*/  PRMT R12, R12, 0x7632, R12 ;  /* 0x000076320c0c7816 */ /* 0x001fe2000000000c */
[----:B------:R-:W-:-:S10]  /*33480*/  IMAD.WIDE R54, R56, 0x2, R52 ;  /* 0x0000000238367825 */ /* 0x000fd400078e0234 */
[----:B------:R0:W-:Y:S01]  /*33490*/  @P5 STG.E.U16 desc[UR8][R54.64], R12 ;  /* 0x0000000c36005986 */ /* 0x0001e2000c101508 */
[----:B------:R-:W-:Y:S01]  /*334a0*/  ISETP.LT.AND P5, PT, R59, UR14, !P4 ;  /* 0x0000000e3b007c0c */ /* 0x000fe2000e7a1270 */
[----:B------:R-:W1:Y:S01]  /*334b0*/  LDCU UR14, c[0x0][0x398] ;  /* 0x00007300ff0e77ac */ /* 0x000e620008000800 */
[----:B------:R-:W-:Y:S01]  /*334c0*/  ISETP.LT.AND P4, PT, R58, UR16, !P4 ;  /* 0x000000103a007c0c */ /* 0x000fe2000e781270 */
[----:B------:R-:W1:Y:S01]  /*334d0*/  LDCU UR16, c[0x0][0x398] ;  /* 0x00007300ff1077ac */ /* 0x000e620008000800 */
[----:B0-----:R-:W-:-:S09]  /*334e0*/  IMAD.WIDE R54, R56, 0x2, R2 ;  /* 0x0000000238367825 */ /* 0x001fd200078e0202 */
[----:B------:R0:W-:Y:S02]  /*334f0*/  @P5 STG.E.U16 desc[UR8][R54.64], R8 ;  /* 0x0000000836005986 */ /* 0x0001e4000c101508 */
[----:B0-----:R-:W-:Y:S01]  /*33500*/  PRMT R8, R8, 0x7632, R8 ;  /* 0x0000763208087816 */ /* 0x001fe20000000008 */
[----:B------:R-:W-:-:S05]  /*33510*/  IMAD.WIDE R54, R56, 0x2, R48 ;  /* 0x0000000238367825 */ /* 0x000fca00078e0230 */
[----:B------:R0:W-:Y:S02]  /*33520*/  @P4 STG.E.U16 desc[UR8][R54.64], R8 ;  /* 0x0000000836004986 */ /* 0x0001e4000c101508 */
[----:B0-----:R-:W-:-:S05]  /*33530*/  VIADD R8, R7, 0x2 ;  /* 0x0000000207087836 */ /* 0x001fca0000000000 */
[----:B---3--:R-:W-:Y:S01]  /*33540*/  ISETP.GE.AND P4, PT, R8, UR4, PT ;  /* 0x0000000408007c0c */ /* 0x008fe2000bf86270 */
[----:B------:R-:W-:Y:S01]  /*33550*/  VIADD R8, R56, UR20 ;  /* 0x0000001438087c36 */ /* 0x000fe20008000000 */
[----:B------:R-:W0:Y:S01]  /*33560*/  LDCU UR4, c[0x0][0x39c] ;  /* 0x00007380ff0477ac */ /* 0x000e220008000800 */
[----:B------:R-:W3:Y:S01]  /*33570*/  LDL.LU R56, [R1+0x74] ;  /* 0x0000740001387983 */ /* 0x000ee20000300800 */
[----:B------:R-:W-:Y:S01]  /*33580*/  ISETP.LT.AND P5, PT, R61, UR18, !P4 ;  /* 0x000000123d007c0c */ /* 0x000fe2000e7a1270 */
[----:B------:R-:W-:Y:S01]  /*33590*/  IMAD.WIDE R54, R8, 0x2, R50 ;  /* 0x0000000208367825 */ /* 0x000fe200078e0232 */
[----:B--2---:R-:W-:Y:S01]  /*335a0*/  ISETP.LT.AND P6, PT, R60, UR10, !P4 ;  /* 0x0000000a3c007c0c */ /* 0x004fe2000e7c1270 */
[----:B------:R-:W2:Y:S01]  /*335b0*/  LDCU UR10, c[0x0][0x398] ;  /* 0x00007300ff0a77ac */ /* 0x000ea20008000800 */
[----:B------:R-:W0:Y:S09]  /*335c0*/  LDCU UR18, c[0x0][0x398] ;  /* 0x00007300ff1277ac */ /* 0x000e320008000800 */
[----:B---3--:R3:W-:Y:S01]  /*335d0*/  @P5 STG.E.U16 desc[UR8][R54.64], R56 ;  /* 0x0000003836005986 */ /* 0x0087e2000c101508 */
[----:B------:R-:W-:-:S03]  /*335e0*/  PRMT R12, R56, 0x7632, R12 ;  /* 0x00007632380c7816 */ /* 0x000fc6000000000c */
[----:B---3--:R-:W3:Y:S01]  /*335f0*/  LDL.LU R56, [R1+0x78] ;  /* 0x0000780001387983 */ /* 0x008ee20000300800 */
[----:B------:R-:W-:Y:S01]  /*33600*/  ISETP.LT.AND P5, PT, R59, UR12, !P4 ;  /* 0x0000000c3b007c0c */ /* 0x000fe2000e7a1270 */
[C---:B------:R-:W-:Y:S01]  /*33610*/  IMAD.WIDE R54, R8.reuse, 0x2, R52 ;  /* 0x0000000208367825 */ /* 0x040fe200078e0234 */
[----:B------:R-:W0:Y:S04]  /*33620*/  LDCU UR12, c[0x0][0x398] ;  /* 0x00007300ff0c77ac */ /* 0x000e280008000800 */
[----:B------:R1:W-:Y:S02]  /*33630*/  @P6 STG.E.U16 desc[UR8][R54.64], R12 ;  /* 0x0000000c36006986 */ /* 0x0003e4000c101508 */
[----:B-1----:R-:W-:Y:S01]  /*33640*/  IMAD.WIDE R54, R8, 0x2, R2 ;  /* 0x0000000208367825 */ /* 0x002fe200078e0202 */
[----:B----4-:R-:W-:-:S04]  /*33650*/  PRMT R12, R57, 0x7632, R12 ;  /* 0x00007632390c7816 */ /* 0x010fc8000000000c */
[----:B------:R1:W-:Y:S04]  /*33660*/  @P5 STG.E.U16 desc[UR8][R54.64], R57 ;  /* 0x0000003936005986 */ /* 0x0003e8000c101508 */
[----:B-1----:R-:W4:Y:S01]  /*33670*/  LDL.LU R57, [R1+0x68] ;  /* 0x0000680001397983 */ /* 0x002f220000300800 */
[----:B------:R-:W-:Y:S01]  /*33680*/  ISETP.LT.AND P4, PT, R58, UR22, !P4 ;  /* 0x000000163a007c0c */ /* 0x000fe2000e781270 */
[----:B------:R-:W-:Y:S01]  /*33690*/  IMAD.WIDE R54, R8, 0x2, R48 ;  /* 0x0000000208367825 */ /* 0x000fe200078e0230 */
[----:B------:R-:W1:Y:S11]  /*336a0*/  LDCU UR22, c[0x0][0x398] ;  /* 0x00007300ff1677ac */ /* 0x000e760008000800 */
[----:B------:R0:W-:Y:S02]  /*336b0*/  @P4 STG.E.U16 desc[UR8][R54.64], R12 ;  /* 0x0000000c36004986 */ /* 0x0001e4000c101508 */
[----:B0-----:R-:W-:-:S05]  /*336c0*/  VIADD R12, R7, 0x3 ;  /* 0x00000003070c7836 */ /* 0x001fca0000000000 */
[----:B------:R-:W-:Y:S01]  /*336d0*/  ISETP.GE.AND P4, PT, R12, UR4, PT ;  /* 0x000000040c007c0c */ /* 0x000fe2000bf86270 */
[----:B------:R-:W0:Y:S03]  /*336e0*/  LDCU UR4, c[0x0][0x398] ;  /* 0x00007300ff0477ac */ /* 0x000e260008000800 */
[----:B------:R-:W-:Y:S01]  /*336f0*/  ISETP.LT.AND P5, PT, R61, UR24, !P4 ;  /* 0x000000183d007c0c */ /* 0x000fe2000e7a1270 */
[----:B------:R-:W-:Y:S01]  /*33700*/  VIADD R12, R8, UR20 ;  /* 0x00000014080c7c36 */ /* 0x000fe20008000000 */
[----:B------:R-:W-:Y:S01]  /*33710*/  ISETP.LT.AND P6, PT, R59, UR6, !P4 ;  /* 0x000000063b007c0c */ /* 0x000fe2000e7c1270 */
[----:B------:R-:W1:Y:S02]  /*33720*/  LDCU UR6, c[0x0][0x398] ;  /* 0x00007300ff0677ac */ /* 0x000e640008000800 */
[----:B------:R-:W-:Y:S01]  /*33730*/  IMAD.WIDE R54, R12, 0x2, R50 ;  /* 0x000000020c367825 */ /* 0x000fe200078e0232 */
[----:B------:R-:W1:Y:S07]  /*33740*/  LDCU UR24, c[0x0][0x398] ;  /* 0x00007300ff1877ac */ /* 0x000e6e0008000800 */
[----:B------:R1:W-:Y:S01]  /*33750*/  @P5 STG.E.U16 desc[UR8][R54.64], R13 ;  /* 0x0000000d36005986 */ /* 0x0003e2000c101508 */
[----:B0-----:R-:W-:Y:S01]  /*33760*/  ISETP.LT.AND P5, PT, R60, UR4, !P4 ;  /* 0x000000043c007c0c */ /* 0x001fe2000e7a1270 */
[----:B------:R-:W0:Y:S01]  /*33770*/  LDCU UR4, c[0x0][0x39c] ;  /* 0x00007380ff0477ac */ /* 0x000e220008000800 */
[----:B--2---:R-:W-:Y:S01]  /*33780*/  ISETP.LT.AND P4, PT, R58, UR10, !P4 ;  /* 0x0000000a3a007c0c */ /* 0x004fe2000e781270 */
[----:B------:R-:W2:Y:S01]  /*33790*/  LDCU UR10, c[0x0][0x398] ;  /* 0x00007300ff0a77ac */ /* 0x000ea20008000800 */
[----:B-1----:R-:W-:Y:S01]  /*337a0*/  PRMT R13, R13, 0x7632, R13 ;  /* 0x000076320d0d7816 */ /* 0x002fe2000000000d */
[----:B------:R-:W-:-:S08]  /*337b0*/  IMAD.WIDE R54, R12, 0x2, R52 ;  /* 0x000000020c367825 */ /* 0x000fd000078e0234 */
[----:B------:R1:W-:Y:S02]  /*337c0*/  @P5 STG.E.U16 desc[UR8][R54.64], R13 ;  /* 0x0000000d36005986 */ /* 0x0003e4000c101508 */
[----:B-1----:R-:W-:Y:S01]  /*337d0*/  IMAD.WIDE R54, R12, 0x2, R2 ;  /* 0x000000020c367825 */ /* 0x002fe200078e0202 */
[----:B------:R-:W-:-:S04]  /*337e0*/  PRMT R13, R9, 0x7632, R13 ;  /* 0x00007632090d7816 */ /* 0x000fc8000000000d */
[----:B------:R1:W-:Y:S02]  /*337f0*/  @P6 STG.E.U16 desc[UR8][R54.64], R9 ;  /* 0x0000000936006986 */ /* 0x0003e4000c101508 */
[----:B-1----:R-:W-:-:S05]  /*33800*/  IMAD.WIDE R8, R12, 0x2, R48 ;  /* 0x000000020c087825 */ /* 0x002fca00078e0230 */
[----:B------:R1:W-:Y:S02]  /*33810*/  @P4 STG.E.U16 desc[UR8][R8.64], R13 ;  /* 0x0000000d08004986 */ /* 0x0003e4000c101508 */
[----:B-1----:R-:W-:-:S05]  /*33820*/  VIADD R8, R7, 0x4 ;  /* 0x0000000407087836 */ /* 0x002fca0000000000 */
[----:B0-----:R-:W-:Y:S01]  /*33830*/  ISETP.GE.AND P4, PT, R8, UR4, PT ;  /* 0x0000000408007c0c */ /* 0x001fe2000bf86270 */
[----:B------:R-:W-:Y:S01]  /*33840*/  VIADD R8, R12, UR20 ;  /* 0x000000140c087c36 */ /* 0x000fe20008000000 */
[----:B------:R-:W0:Y:S02]  /*33850*/  LDCU UR4, c[0x0][0x398] ;  /* 0x00007300ff0477ac */ /* 0x000e240008000800 */
[----:B------:R-:W-:Y:S01]  /*33860*/  ISETP.LT.AND P5, PT, R61, UR6, !P4 ;  /* 0x000000063d007c0c */ /* 0x000fe2000e7a1270 */
[----:B------:R-:W-:Y:S01]  /*33870*/  IMAD.WIDE R12, R8, 0x2, R50 ;  /* 0x00000002080c7825 */ /* 0x000fe200078e0232 */
[----:B------:R-:W1:Y:S11]  /*33880*/  LDCU UR6, c[0x0][0x398] ;  /* 0x00007300ff0677ac */ /* 0x000e760008000800 */
[----:B---3--:R3:W-:Y:S01]  /*33890*/  @P5 STG.E.U16 desc[UR8][R12.64], R56 ;  /* 0x000000380c005986 */ /* 0x0087e2000c101508 */
[----:B------:R-:W-:-:S03]  /*338a0*/  PRMT R9, R56, 0x7632, R9 ;  /* 0x0000763238097816 */ /* 0x000fc60000000009 */
[----:B---3--:R-:W3:Y:S01]  /*338b0*/  LDL.LU R56, [R1+0x7c] ;  /* 0x00007c0001387983 */ /* 0x008ee20000300800 */
[----:B0-----:R-:W-:Y:S01]  /*338c0*/  ISETP.LT.AND P5, PT, R60, UR4, !P4 ;  /* 0x000000043c007c0c */ /* 0x001fe2000e7a1270 */
[C---:B------:R-:W-:Y:S01]  /*338d0*/  IMAD.WIDE R12, R8.reuse, 0x2, R52 ;  /* 0x00000002080c7825 */ /* 0x040fe200078e0234 */
[----:B------:R-:W0:Y:S11]  /*338e0*/  LDCU UR4, c[0x0][0x39c] ;  /* 0x00007380ff0477ac */ /* 0x000e360008000800 */
[----:B------:R2:W-:Y:S01]  /*338f0*/  @P5 STG.E.U16 desc[UR8][R12.64], R9 ;  /* 0x000000090c005986 */ /* 0x0005e2000c101508 */
[----:B-1----:R-:W-:Y:S01]  /*33900*/  ISETP.LT.AND P5, PT, R59, UR6, !P4 ;  /* 0x000000063b007c0c */ /* 0x002fe2000e7a1270 */
[----:B------:R-:W1:Y:S01]  /*33910*/  LDCU UR6, c[0x0][0x398] ;  /* 0x00007300ff0677ac */ /* 0x000e620008000800 */
[----:B--2---:R-:W-:Y:S01]  /*33920*/  IMAD.WIDE R12, R8, 0x2, R2 ;  /* 0x00000002080c7825 */ /* 0x004fe200078e0202 */
[----:B----4-:R-:W-:-:S10]  /*33930*/  PRMT R9, R57, 0x7632, R9 ;  /* 0x0000763239097816 */ /* 0x010fd40000000009 */
[----:B------:R2:W-:Y:S04]  /*33940*/  @P5 STG.E.U16 desc[UR8][R12.64], R57 ;  /* 0x000000390c005986 */ /* 0x0005e8000c101508 */
[----:B--2---:R-:W2:Y:S01]  /*33950*/  LDL.LU R57, [R1+0x6c] ;  /* 0x00006c0001397983 */ /* 0x004ea20000300800 */
[----:B------:R-:W-:Y:S01]  /*33960*/  ISETP.LT.AND P4, PT, R58, UR10, !P4 ;  /* 0x0000000a3a007c0c */ /* 0x000fe2000e781270 */
[C---:B------:R-:W-:Y:S01]  /*33970*/  IMAD.WIDE R12, R8.reuse, 0x2, R48 ;  /* 0x00000002080c7825 */ /* 0x040fe200078e0230 */
[----:B------:R-:W4:Y:S01]  /*33980*/  LDCU UR10, c[0x0][0x398] ;  /* 0x00007300ff0a77ac */ /* 0x000f220008000800 */
[----:B------:R-:W2:Y:S02]  /*33990*/  LDL.LU R54, [R1+0xe0] ;  /* 0x0000e00001367983 */ /* 0x000ea40000300800 */
[----:B------:R-:W-:-:S02]  /*339a0*/  VIADD R8, R8, UR20 ;  /* 0x0000001408087c36 */ /* 0x000fc40008000000 */
[----:B------:R-:W2:Y:S06]  /*339b0*/  LDL.LU R55, [R1+0xf0] ;  /* 0x0000f00001377983 */ /* 0x000eac0000300800 */
[----:B------:R0:W-:Y:S02]  /*339c0*/  @P4 STG.E.U16 desc[UR8][R12.64], R9 ;  /* 0x000000090c004986 */ /* 0x0001e4000c101508 */
[----:B0-----:R-:W-:-:S05]  /*339d0*/  VIADD R9, R7, 0x5 ;  /* 0x0000000507097836 */ /* 0x001fca0000000000 */
[----:B------:R-:W-:Y:S01]  /*339e0*/  ISETP.GE.AND P4, PT, R9, UR4, PT ;  /* 0x0000000409007c0c */ /* 0x000fe2000bf86270 */
[----:B------:R-:W0:Y:S03]  /*339f0*/  LDCU UR4, c[0x0][0x398] ;  /* 0x00007300ff0477ac */ /* 0x000e260008000800 */
[----:B-1----:R-:W-:Y:S01]  /*33a00*/  ISETP.LT.AND P5, PT, R61, UR6, !P4 ;  /* 0x000000063d007c0c */ /* 0x002fe2000e7a1270 */
[----:B------:R-:W1:Y:S01]  /*33a10*/  LDCU UR6, c[0x0][0x398] ;  /* 0x00007300ff0677ac */ /* 0x000e620008000800 */
[----:B------:R-:W-:-:S11]  /*33a20*/  IMAD.WIDE R12, R8, 0x2, R50 ;  /* 0x00000002080c7825 */ /* 0x000fd600078e0232 */
[----:B------:R4:W-:Y:S01]  /*33a30*/  @P5 STG.E.U16 desc[UR8][R12.64], R14 ;  /* 0x0000000e0c005986 */ /* 0x0009e2000c101508 */
[----:B0-----:R-:W-:Y:S01]  /*33a40*/  ISETP.LT.AND P5, PT, R60, UR4, !P4 ;  /* 0x000000043c007c0c */ /* 0x001fe2000e7a1270 */
[----:B------:R-:W0:Y:S01]  /*33a50*/  LDCU UR4, c[0x0][0x39c] ;  /* 0x00007380ff0477ac */ /* 0x000e220008000800 */
[----:B-1----:R-:W-:Y:S01]  /*33a60*/  ISETP.LT.AND P6, PT, R59, UR6, !P4 ;  /* 0x000000063b007c0c */ /* 0x002fe2000e7c1270 */
[----:B------:R-:W1:Y:S01]  /*33a70*/  LDCU UR6, c[0x0][0x398] ;  /* 0x00007300ff0677ac */ /* 0x000e620008000800 */
[----:B----4-:R-:W-:Y:S01]  /*33a80*/  ISETP.LT.AND P4, PT, R58, UR10, !P4 ;  /* 0x0000000a3a007c0c */ /* 0x010fe2000e781270 */
[----:B------:R-:W-:Y:S01]  /*33a90*/  VIADD R9, R7, 0x6 ;  /* 0x0000000607097836 */ /* 0x000fe20000000000 */
[----:B------:R-:W4:Y:S01]  /*33aa0*/  LDCU UR10, c[0x0][0x398] ;  /* 0x00007300ff0a77ac */ /* 0x000f220008000800 */
[----:B------:R-:W-:Y:S01]  /*33ab0*/  PRMT R14, R14, 0x7632, R14 ;  /* 0x000076320e0e7816 */ /* 0x000fe2000000000e */
[----:B------:R-:W-:-:S05]  /*33ac0*/  IMAD.WIDE R12, R8, 0x2, R52 ;  /* 0x00000002080c7825 */ /* 0x000fca00078e0234 */
[----:B------:R0:W-:Y:S02]  /*33ad0*/  @P5 STG.E.U16 desc[UR8][R12.64], R14 ;  /* 0x0000000e0c005986 */ /* 0x0001e4000c101508 */
[----:B0-----:R-:W-:-:S05]  /*33ae0*/  IMAD.WIDE R12, R8, 0x2, R2 ;  /* 0x00000002080c7825 */ /* 0x001fca00078e0202 */
[----:B------:R0:W-:Y:S02]  /*33af0*/  @P6 STG.E.U16 desc[UR8][R12.64], R10 ;  /* 0x0000000a0c006986 */ /* 0x0001e4000c101508 */
[----:B0-----:R-:W-:Y:S01]  /*33b00*/  PRMT R10, R10, 0x7632, R10 ;  /* 0x000076320a0a7816 */ /* 0x001fe2000000000a */
[----:B------:R-:W-:-:S05]  /*33b10*/  IMAD.WIDE R12, R8, 0x2, R48 ;  /* 0x00000002080c7825 */ /* 0x000fca00078e0230 */
[----:B------:R0:W-:Y:S01]  /*33b20*/  @P4 STG.E.U16 desc[UR8][R12.64], R10 ;  /* 0x0000000a0c004986 */ /* 0x0001e2000c101508 */
[----:B------:R-:W-:Y:S01]  /*33b30*/  ISETP.GE.AND P4, PT, R9, UR4, PT ;  /* 0x0000000409007c0c */ /* 0x000fe2000bf86270 */
[----:B------:R-:W3:Y:S03]  /*33b40*/  LDCU UR4, c[0x0][0x398] ;  /* 0x00007300ff0477ac */ /* 0x000ee60008000800 */
[----:B-1----:R-:W-:Y:S01]  /*33b50*/  ISETP.LT.AND P5, PT, R61, UR6, !P4 ;  /* 0x000000063d007c0c */ /* 0x002fe2000e7a1270 */
[----:B------:R-:W1:Y:S01]  /*33b60*/  LDCU UR6, c[0x0][0x398] ;  /* 0x00007300ff0677ac */ /* 0x000e620008000800 */
[----:B0-----:R-:W-:-:S04]  /*33b70*/  VIADD R10, R8, UR20 ;  /* 0x00000014080a7c36 */ /* 0x001fc80008000000 */
[----:B------:R-:W-:-:S07]  /*33b80*/  IMAD.WIDE R8, R10, 0x2, R50 ;  /* 0x000000020a087825 */ /* 0x000fce00078e0232 */
[----:B---3--:R0:W-:Y:S01]  /*33b90*/  @P5 STG.E.U16 desc[UR8][R8.64], R56 ;  /* 0x0000003808005986 */ /* 0x0081e2000c101508 */
[----:B------:R-:W-:-:S03]  /*33ba0*/  PRMT R12, R56, 0x7632, R12 ;  /* 0x00007632380c7816 */ /* 0x000fc6000000000c */
[----:B0-----:R-:W3:Y:S01]  /*33bb0*/  LDL.LU R56, [R1+0x100] ;  /* 0x0001000001387983 */ /* 0x001ee20000300800 */
[----:B------:R-:W-:Y:S01]  /*33bc0*/  ISETP.LT.AND P5, PT, R60, UR4, !P4 ;  /* 0x000000043c007c0c */ /* 0x000fe2000e7a1270 */
[----:B------:R-:W-:Y:S01]  /*33bd0*/  IMAD.WIDE R8, R10, 0x2, R52 ;  /* 0x000000020a087825 */ /* 0x000fe200078e0234 */
[----:B------:R-:W0:Y:S11]  /*33be0*/  LDCU UR4, c[0x0][0x39c] ;  /* 0x00007380ff0477ac */ /* 0x000e360008000800 */
[----:B------:R0:W-:Y:S01]  /*33bf0*/  @P5 STG.E.U16 desc[UR8][R8.64], R12 ;  /* 0x0000000c08005986 */ /* 0x0001e2000c101508 */
[----:B-1----:R-:W-:Y:S01]  /*33c00*/  ISETP.LT.AND P5, PT, R59, UR6, !P4 ;  /* 0x000000063b007c0c */ /* 0x002fe2000e7a1270 */
[----:B------:R-:W1:Y:S01]  /*33c10*/  LDCU UR6, c[0x0][0x398] ;  /* 0x00007300ff0677ac */ /* 0x000e620008000800 */
[----:B----4-:R-:W-:Y:S01]  /*33c20*/  ISETP.LT.AND P4, PT, R58, UR10, !P4 ;  /* 0x0000000a3a007c0c */ /* 0x010fe2000e781270 */
[----:B------:R-:W4:Y:S01]  /*33c30*/  LDCU UR10, c[0x0][0x398] ;  /* 0x00007300ff0a77ac */ /* 0x000f220008000800 */
[----:B0-----:R-:W-:-:S09]  /*33c40*/  IMAD.WIDE R8, R10, 0x2, R2 ;  /* 0x000000020a087825 */ /* 0x001fd200078e0202 */
[----:B--2---:R0:W-:Y:S01]  /*33c50*/  @P5 STG.E.U16 desc[UR8][R8.64], R57 ;  /* 0x0000003908005986 */ /* 0x0041e2000c101508 */
[----:B------:R-:W-:Y:S01]  /*33c60*/  PRMT R12, R57, 0x7632, R12 ;  /* 0x00007632390c7816 */ /* 0x000fe2000000000c */
[----:B0-----:R-:W-:Y:S02]  /*33c70*/  IMAD.WIDE R8, R10, 0x2, R48 ;  /* 0x000000020a087825 */ /* 0x001fe400078e0230 */
[----:B------:R-:W2:Y:S04]  /*33c80*/  LDL.LU R57, [R1+0xd0] ;  /* 0x0000d00001397983 */ /* 0x000ea80000300800 */
[----:B------:R0:W-:Y:S02]  /*33c90*/  @P4 STG.E.U16 desc[UR8][R8.64], R12 ;  /* 0x0000000c08004986 */ /* 0x0001e4000c101508 */
[----:B0-----:R-:W-:-:S05]  /*33ca0*/  VIADD R8, R7, 0x7 ;  /* 0x0000000707087836 */ /* 0x001fca0000000000 */
[----:B------:R-:W-:Y:S01]  /*33cb0*/  ISETP.GE.AND P4, PT, R8, UR4, PT ;  /* 0x0000000408007c0c */ /* 0x000fe2000bf86270 */
[----:B------:R-:W0:Y:S03]  /*33cc0*/  LDCU UR4, c[0x0][0x398] ;  /* 0x00007300ff0477ac */ /* 0x000e260008000800 */
[----:B-1----:R-:W-:Y:S01]  /*33cd0*/  ISETP.LT.AND P5, PT, R61, UR6, !P4 ;  /* 0x000000063d007c0c */ /* 0x002fe2000e7a1270 */
[----:B------:R-:W1:Y:S01]  /*33ce0*/  LDCU UR6, c[0x0][0x398] ;  /* 0x00007300ff0677ac */ /* 0x000e620008000800 */
[----:B------:R-:W-:-:S04]  /*33cf0*/  VIADD R10, R10, UR20 ;  /* 0x000000140a0a7c36 */ /* 0x000fc80008000000 */
[----:B------:R-:W-:-:S07]  /*33d00*/  IMAD.WIDE R8, R10, 0x2, R50 ;  /* 0x000000020a087825 */ /* 0x000fce00078e0232 */
[----:B------:R4:W-:Y:S01]  /*33d10*/  @P5 STG.E.U16 desc[UR8][R8.64], R15 ;  /* 0x0000000f08005986 */ /* 0x0009e2000c101508 */
[----:B0-----:R-:W-:Y:S01]  /*33d20*/  ISETP.LT.AND P5, PT, R60, UR4, !P4 ;  /* 0x000000043c007c0c */ /* 0x001fe2000e7a1270 */
[----:B------:R-:W0:Y:S01]  /*33d30*/  LDCU UR4, c[0x0][0x39c] ;  /* 0x00007380ff0477ac */ /* 0x000e220008000800 */
[----:B-1----:R-:W-:Y:S01]  /*33d40*/  ISETP.LT.AND P6, PT, R59, UR6, !P4 ;  /* 0x000000063b007c0c */ /* 0x002fe2000e7c1270 */
[----:B------:R-:W1:Y:S01]  /*33d50*/  LDCU UR6, c[0x0][0x398] ;  /* 0x00007300ff0677ac */ /* 0x000e620008000800 */
[----:B----4-:R-:W-:Y:S01]  /*33d60*/  ISETP.LT.AND P4, PT, R58, UR10, !P4 ;  /* 0x0000000a3a007c0c */ /* 0x010fe2000e781270 */
[----:B------:R-:W4:Y:S01]  /*33d70*/  LDCU UR10, c[0x0][0x398] ;  /* 0x00007300ff0a77ac */ /* 0x000f220008000800 */
[----:B------:R-:W-:Y:S01]  /*33d80*/  PRMT R15, R15, 0x7632, R15 ;  /* 0x000076320f0f7816 */ /* 0x000fe2000000000f */
[----:B------:R-:W-:-:S06]  /*33d90*/  IMAD.WIDE R8, R10, 0x2, R52 ;  /* 0x000000020a087825 */ /* 0x000fcc00078e0234 */
[----:B------:R0:W-:Y:S02]  /*33da0*/  @P5 STG.E.U16 desc[UR8][R8.64], R15 ;  /* 0x0000000f08005986 */ /* 0x0001e4000c101508 */
[----:B0-----:R-:W-:-:S05]  /*33db0*/  IMAD.WIDE R8, R10, 0x2, R2 ;  /* 0x000000020a087825 */ /* 0x001fca00078e0202 */
[----:B------:R0:W-:Y:S02]  /*33dc0*/  @P6 STG.E.U16 desc[UR8][R8.64], R11 ;  /* 0x0000000b08006986 */ /* 0x0001e4000c101508 */
[----:B0-----:R-:W-:Y:S01]  /*33dd0*/  PRMT R11, R11, 0x7632, R11 ;  /* 0x000076320b0b7816 */ /* 0x001fe2000000000b */
[----:B------:R-:W-:-:S05]  /*33de0*/  IMAD.WIDE R8, R10, 0x2, R48 ;  /* 0x000000020a087825 */ /* 0x000fca00078e0230 */
[----:B------:R0:W-:Y:S02]  /*33df0*/  @P4 STG.E.U16 desc[UR8][R8.64], R11 ;  /* 0x0000000b08004986 */ /* 0x0001e4000c101508 */
[----:B0-----:R-:W-:-:S05]  /*33e00*/  VIADD R8, R7, 0x8 ;  /* 0x0000000807087836 */ /* 0x001fca0000000000 */
[----:B------:R-:W-:Y:S01]  /*33e10*/  ISETP.GE.AND P4, PT, R8, UR4, PT ;  /* 0x0000000408007c0c */ /* 0x000fe2000bf86270 */
[----:B------:R-:W0:Y:S03]  /*33e20*/  LDCU UR4, c[0x0][0x398] ;  /* 0x00007300ff0477ac */ /* 0x000e260008000800 */
[----:B-1----:R-:W-:Y:S01]  /*33e30*/  ISETP.LT.AND P5, PT, R61, UR6, !P4 ;  /* 0x000000063d007c0c */ /* 0x002fe2000e7a1270 */
[----:B------:R-:W-:Y:S01]  /*33e40*/  VIADD R10, R10, UR20 ;  /* 0x000000140a0a7c36 */ /* 0x000fe20008000000 */
[----:B------:R-:W1:Y:S03]  /*33e50*/  LDCU UR6, c[0x0][0x398] ;  /* 0x00007300ff0677ac */ /* 0x000e660008000800 */
[----:B------:R-:W-:Y:S01]  /*33e60*/  IMAD.WIDE R8, R10, 0x2, R50 ;  /* 0x000000020a087825 */ /* 0x000fe200078e0232 */
[----:B------:R-:W-:-:S07]  /*33e70*/  PRMT R11, R54, 0x7632, R11 ;  /* 0x00007632360b7816 */ /* 0x000fce000000000b */
[----:B------:R1:W-:Y:S01]  /*33e80*/  @P5 STG.E.U16 desc[UR8][R8.64], R54 ;  /* 0x0000003608005986 */ /* 0x0003e2000c101508 */
[----:B0-----:R-:W-:Y:S01]  /*33e90*/  ISETP.LT.AND P5, PT, R60, UR4, !P4 ;  /* 0x000000043c007c0c */ /* 0x001fe2000e7a1270 */
[----:B------:R-:W0:Y:S02]  /*33ea0*/  LDCU UR4, c[0x0][0x39c] ;  /* 0x00007380ff0477ac */ /* 0x000e240008000800 */
[----:B-1----:R-:W2:Y:S01]  /*33eb0*/  LDL.LU R54, [R1+0xe4] ;  /* 0x0000e40001367983 */ /* 0x002ea20000300800 */
[----:B------:R-:W-:-:S09]  /*33ec0*/  IMAD.WIDE R8, R10, 0x2, R52 ;  /* 0x000000020a087825 */ /* 0x000fd200078e0234 */
[----:B------:R1:W-:Y:S01]  /*33ed0*/  @P5 STG.E.U16 desc[UR8][R8.64], R11 ;  /* 0x0000000b08005986 */ /* 0x0003e2000c101508 */
[----:B------:R-:W-:Y:S01]  /*33ee0*/  ISETP.LT.AND P5, PT, R59, UR6, !P4 ;  /* 0x000000063b007c0c */ /* 0x000fe2000e7a1270 */
[----:B------:R-:W0:Y:S01]  /*33ef0*/  LDCU UR6, c[0x0][0x398] ;  /* 0x00007300ff0677ac */ /* 0x000e220008000800 */
[----:B----4-:R-:W-:Y:S01]  /*33f00*/  ISETP.LT.AND P4, PT, R58, UR10, !P4 ;  /* 0x0000000a3a007c0c */ /* 0x010fe2000e781270 */
[----:B------:R-:W4:Y:S01]  /*33f10*/  LDCU UR10, c[0x0][0x398] ;  /* 0x00007300ff0a77ac */ /* 0x000f220008000800 */
[----:B-1----:R-:W-:Y:S01]  /*33f20*/  IMAD.WIDE R8, R10, 0x2, R2 ;  /* 0x000000020a087825 */ /* 0x002fe200078e0202 */
[----:B------:R-:W-:-:S08]  /*33f30*/  PRMT R11, R55, 0x7632, R11 ;  /* 0x00007632370b7816 */ /* 0x000fd0000000000b */
[----:B------:R1:W-:Y:S04]  /*33f40*/  @P5 STG.E.U16 desc[UR8][R8.64], R55 ;  /* 0x0000003708005986 */ /* 0x0003e8000c101508 */
[----:B-1----:R-:W2:Y:S01]  /*33f50*/  LDL.LU R55, [R1+0xf4] ;  /* 0x0000f40001377983 */ /* 0x002ea20000300800 */
[----:B------:R-:W-:-:S05]  /*33f60*/  IMAD.WIDE R8, R10, 0x2, R48 ;  /* 0x000000020a087825 */ /* 0x000fca00078e0230 */
        /* <DEDUP_REMOVED lines=11> */
[----:B0-----:R-:W-:Y:S02]  /*34020*/  ISETP.LT.AND P5, PT, R60, UR4, !P4 ;  /* 0x000000043c007c0c */ /* 0x001fe4000e7a1270 */
[----:B-1----:R-:W-:Y:S01]  /*34030*/  ISETP.LT.AND P6, PT, R59, UR6, !P4 ;  /* 0x000000063b007c0c */ /* 0x002fe2000e7c1270 */
[----:B------:R-:W-:Y:S01]  /*34040*/  IMAD.WIDE R8, R10, 0x2, R52 ;  /* 0x000000020a087825 */ /* 0x000fe200078e0234 */
[----:B----4-:R-:W-:Y:S01]  /*34050*/  ISETP.LT.AND P4, PT, R58, UR10, !P4 ;  /* 0x0000000a3a007c0c */ /* 0x010fe2000e781270 */
[----:B------:R-:W0:Y:S01]  /*34060*/  LDCU UR4, c[0x0][0x39c] ;  /* 0x00007380ff0477ac */ /* 0x000e220008000800 */
[----:B------:R-:W1:Y:S07]  /*34070*/  LDCU UR6, c[0x0][0x398] ;  /* 0x00007300ff0677ac */ /* 0x000e6e0008000800 */
[----:B------:R4:W-:Y:S01]  /*34080*/  @P5 STG.E.U16 desc[UR8][R8.64], R11 ;  /* 0x0000000b08005986 */ /* 0x0009e2000c101508 */
[----:B------:R-:W0:Y:S01]  /*34090*/  LDCU UR10, c[0x0][0x398] ;  /* 0x00007300ff0a77ac */ /* 0x000e220008000800 */
[----:B----4-:R-:W-:-:S05]  /*340a0*/  IMAD.WIDE R8, R10, 0x2, R2 ;  /* 0x000000020a087825 */ /* 0x010fca00078e0202 */
[----:B--2---:R2:W-:Y:S01]  /*340b0*/  @P6 STG.E.U16 desc[UR8][R8.64], R57 ;  /* 0x0000003908006986 */ /* 0x0045e2000c101508 */
[----:B------:R-:W-:Y:S01]  /*340c0*/  PRMT R11, R57, 0x7632, R11 ;  /* 0x00007632390b7816 */ /* 0x000fe2000000000b */
[----:B--2---:R-:W-:Y:S02]  /*340d0*/  IMAD.WIDE R8, R10, 0x2, R48 ;  /* 0x000000020a087825 */ /* 0x004fe400078e0230 */
[----:B------:R-:W2:Y:S04]  /*340e0*/  LDL.LU R57, [R1+0xd4] ;  /* 0x0000d40001397983 */ /* 0x000ea80000300800 */
[----:B------:R4:W-:Y:S02]  /*340f0*/  @P4 STG.E.U16 desc[UR8][R8.64], R11 ;  /* 0x0000000b08004986 */ /* 0x0009e4000c101508 */
[----:B----4-:R-:W-:-:S05]  /*34100*/  VIADD R8, R7, 0xa ;  /* 0x0000000a07087836 */ /* 0x010fca0000000000 */
[----:B0-----:R-:W-:Y:S01]  /*34110*/  ISETP.GE.AND P4, PT, R8, UR4, PT ;  /* 0x0000000408007c0c */ /* 0x001fe2000bf86270 */
[----:B------:R-:W0:Y:S03]  /*34120*/  LDCU UR4, c[0x0][0x398] ;  /* 0x00007300ff0477ac */ /* 0x000e260008000800 */
[----:B-1----:R-:W-:Y:S01]  /*34130*/  ISETP.LT.AND P5, PT, R61, UR6, !P4 ;  /* 0x000000063d007c0c */ /* 0x002fe2000e7a1270 */
[----:B------:R-:W-:Y:S01]  /*34140*/  VIADD R10, R10, UR20 ;  /* 0x000000140a0a7c36 */ /* 0x000fe20008000000 */
[----:B------:R-:W1:Y:S03]  /*34150*/  LDCU UR6, c[0x0][0x398] ;  /* 0x00007300ff0677ac */ /* 0x000e660008000800 */
[----:B------:R-:W-:-:S08]  /*34160*/  IMAD.WIDE R8, R10, 0x2, R50 ;  /* 0x000000020a087825 */ /* 0x000fd000078e0232 */
[----:B------:R4:W-:Y:S01]  /*34170*/  @P5 STG.E.U16 desc[UR8][R8.64], R54 ;  /* 0x0000003608005986 */ /* 0x0009e2000c101508 */
[----:B0-----:R-:W-:Y:S01]  /*34180*/  ISETP.LT.AND P5, PT, R60, UR4, !P4 ;  /* 0x000000043c007c0c */ /* 0x001fe2000e7a1270 */
[----:B------:R-:W0:Y:S01]  /*34190*/  LDCU UR4, c[0x0][0x39c] ;  /* 0x00007380ff0477ac */ /* 0x000e220008000800 */
[----:B------:R-:W-:Y:S01]  /*341a0*/  PRMT R11, R54, 0x7632, R11 ;  /* 0x00007632360b7816 */ /* 0x000fe2000000000b */
[----:B----4-:R-:W-:-:S10]  /*341b0*/  IMAD.WIDE R8, R10, 0x2, R52 ;  /* 0x000000020a087825 */ /* 0x010fd400078e0234 */
[----:B------:R4:W-:Y:S01]  /*341c0*/  @P5 STG.E.U16 desc[UR8][R8.64], R11 ;  /* 0x0000000b08005986 */ /* 0x0009e2000c101508 */
[----:B-1----:R-:W-:Y:S01]  /*341d0*/  ISETP.LT.AND P5, PT, R59, UR6, !P4 ;  /* 0x000000063b007c0c */ /* 0x002fe2000e7a1270 */
[----:B------:R-:W1:Y:S01]  /*341e0*/  LDCU UR6, c[0x0][0x398] ;  /* 0x00007300ff0677ac */ /* 0x000e620008000800 */
[----:B------:R-:W-:Y:S01]  /*341f0*/  ISETP.LT.AND P4, PT, R58, UR10, !P4 ;  /* 0x0000000a3a007c0c */ /* 0x000fe2000e781270 */
[----:B------:R-:W0:Y:S01]  /*34200*/  LDCU UR10, c[0x0][0x398] ;  /* 0x00007300ff0a77ac */ /* 0x000e220008000800 */
[----:B----4-:R-:W-:-:S09]  /*34210*/  IMAD.WIDE R8, R10, 0x2, R2 ;  /* 0x000000020a087825 */ /* 0x010fd200078e0202 */
[----:B------:R4:W-:Y:S01]  /*34220*/  @P5 STG.E.U16 desc[UR8][R8.64], R55 ;  /* 0x0000003708005986 */ /* 0x0009e2000c101508 */
[----:B------:R-:W-:Y:S01]  /*34230*/  PRMT R11, R55, 0x7632, R11 ;  /* 0x00007632370b7816 */ /* 0x000fe2000000000b */
[----:B----4-:R-:W-:Y:S02]  /*34240*/  IMAD.WIDE R8, R10, 0x2, R48 ;  /* 0x000000020a087825 */ /* 0x010fe400078e0230 */
[----:B------:R-:W4:Y:S04]  /*34250*/  LDL.LU R55, [R1+0xe8] ;  /* 0x0000e80001377983 */ /* 0x000f280000300800 */
[----:B------:R0:W-:Y:S02]  /*34260*/  @P4 STG.E.U16 desc[UR8][R8.64], R11 ;  /* 0x0000000b08004986 */ /* 0x0001e4000c101508 */
[----:B0-----:R-:W-:-:S05]  /*34270*/  VIADD R8, R7, 0xb ;  /* 0x0000000b07087836 */ /* 0x001fca0000000000 */
[----:B------:R-:W-:Y:S01]  /*34280*/  ISETP.GE.AND P4, PT, R8, UR4, PT ;  /* 0x0000000408007c0c */ /* 0x000fe2000bf86270 */
[----:B------:R-:W-:Y:S01]  /*34290*/  VIADD R10, R10, UR20 ;  /* 0x000000140a0a7c36 */ /* 0x000fe20008000000 */
[----:B------:R-:W0:Y:S02]  /*342a0*/  LDCU UR4, c[0x0][0x398] ;  /* 0x00007300ff0477ac */ /* 0x000e240008000800 */
[----:B-1----:R-:W-:Y:S01]  /*342b0*/  ISETP.LT.AND P5, PT, R61, UR6, !P4 ;  /* 0x000000063d007c0c */ /* 0x002fe2000e7a1270 */
        /* <DEDUP_REMOVED lines=8> */
[----:B------:R-:W-:Y:S01]  /*34340*/  ISETP.LT.AND P4, PT, R58, UR10, !P4 ;  /* 0x0000000a3a007c0c */ /* 0x000fe2000e781270 */
[----:B------:R-:W0:Y:S01]  /*34350*/  LDCU UR4, c[0x0][0x39c] ;  /* 0x00007380ff0477ac */ /* 0x000e220008000800 */
[----:B------:R-:W1:Y:S07]  /*34360*/  LDCU UR6, c[0x0][0x398] ;  /* 0x00007300ff0677ac */ /* 0x000e6e0008000800 */
[----:B------:R0:W-:Y:S01]  /*34370*/  @P5 STG.E.U16 desc[UR8][R8.64], R11 ;  /* 0x0000000b08005986 */ /* 0x0001e2000c101508 */
[C---:B------:R-:W-:Y:S01]  /*34380*/  VIADD R12, R10.reuse, UR20 ;  /* 0x000000140a0c7c36 */ /* 0x040fe20008000000 */
[----:B------:R-:W1:Y:S01]  /*34390*/  LDCU UR10, c[0x0][0x398] ;  /* 0x00007300ff0a77ac */ /* 0x000e620008000800 */
[----:B0-----:R-:W-:-:S05]  /*343a0*/  IMAD.WIDE R8, R10, 0x2, R2 ;  /* 0x000000020a087825 */ /* 0x001fca00078e0202 */
        /* <DEDUP_REMOVED lines=10> */
[----:B------:R-:W-:Y:S01]  /*34450*/  IMAD.WIDE R8, R12, 0x2, R50 ;  /* 0x000000020c087825 */ /* 0x000fe200078e0232 */
[----:B-1----:R-:W-:Y:S01]  /*34460*/  ISETP.LT.AND P6, PT, R59, UR6, !P4 ;  /* 0x000000063b007c0c */ /* 0x002fe2000e7c1270 */
[----:B------:R-:W1:Y:S09]  /*34470*/  LDCU UR6, c[0x0][0x398] ;  /* 0x00007300ff0677ac */ /* 0x000e720008000800 */
[----:B----4-:R4:W-:Y:S01]  /*34480*/  @P5 STG.E.U16 desc[UR8][R8.64], R55 ;  /* 0x0000003708005986 */ /* 0x0109e2000c101508 */
[----:B0-----:R-:W-:Y:S01]  /*34490*/  ISETP.LT.AND P5, PT, R60, UR4, !P4 ;  /* 0x000000043c007c0c */ /* 0x001fe2000e7a1270 */
[----:B------:R-:W0:Y:S01]  /*344a0*/  LDCU UR4, c[0x0][0x39c] ;  /* 0x00007380ff0477ac */ /* 0x000e220008000800 */
[----:B------:R-:W-:-:S02]  /*344b0*/  PRMT R10, R55, 0x7632, R10 ;  /* 0x00007632370a7816 */ /* 0x000fc4000000000a */
[----:B----4-:R-:W4:Y:S01]  /*344c0*/  LDL.LU R55, [R1+0xd8] ;  /* 0x0000d80001377983 */ /* 0x010f220000300800 */
[----:B------:R-:W-:-:S08]  /*344d0*/  IMAD.WIDE R8, R12, 0x2, R52 ;  /* 0x000000020c087825 */ /* 0x000fd000078e0234 */
[----:B------:R0:W-:Y:S02]  /*344e0*/  @P5 STG.E.U16 desc[UR8][R8.64], R10 ;  /* 0x0000000a08005986 */ /* 0x0001e4000c101508 */
[----:B0-----:R-:W-:-:S05]  /*344f0*/  IMAD.WIDE R8, R12, 0x2, R2 ;  /* 0x000000020c087825 */ /* 0x001fca00078e0202 */
[----:B---3--:R0:W-:Y:S02]  /*34500*/  @P6 STG.E.U16 desc[UR8][R8.64], R56 ;  /* 0x0000003808006986 */ /* 0x0081e4000c101508 */
[----:B0-----:R-:W-:Y:S02]  /*34510*/  PRMT R9, R56, 0x7632, R9 ;  /* 0x0000763238097816 */ /* 0x001fe40000000009 */
[----:B------:R-:W3:Y:S01]  /*34520*/  LDL.LU R56, [R1+0xec] ;  /* 0x0000ec0001387983 */ /* 0x000ee20000300800 */
[----:B------:R-:W-:Y:S01]  /*34530*/  VIADD R10, R7, 0xd ;  /* 0x0000000d070a7836 */ /* 0x000fe20000000000 */
[----:B------:R-:W-:Y:S01]  /*34540*/  ISETP.LT.AND P4, PT, R58, UR10, !P4 ;  /* 0x0000000a3a007c0c */ /* 0x000fe2000e781270 */
[----:B------:R-:W0:Y:S03]  /*34550*/  LDCU UR10, c[0x0][0x398] ;  /* 0x00007300ff0a77ac */ /* 0x000e260008000800 */
[----:B------:R-:W-:Y:S01]  /*34560*/  ISETP.GE.AND P5, PT, R10, UR4, PT ;  /* 0x000000040a007c0c */ /* 0x000fe2000bfa6270 */
[C---:B------:R-:W-:Y:S01]  /*34570*/  IMAD.WIDE R10, R12.reuse, 0x2, R48 ;  /* 0x000000020c0a7825 */ /* 0x040fe200078e0230 */
[----:B------:R-:W0:Y:S02]  /*34580*/  LDCU UR4, c[0x0][0x39c] ;  /* 0x00007380ff0477ac */ /* 0x000e240008000800 */
[----:B------:R-:W-:Y:S01]  /*34590*/  ISETP.LT.AND P6, PT, R61, UR12, !P5 ;  /* 0x0000000c3d007c0c */ /* 0x000fe2000efc1270 */
[----:B------:R-:W-:Y:S01]  /*345a0*/  VIADD R8, R12, UR20 ;  /* 0x000000140c087c36 */ /* 0x000fe20008000000 */
[----:B------:R-:W0:Y:S03]  /*345b0*/  LDCU UR12, c[0x0][0x398] ;  /* 0x00007300ff0c77ac */ /* 0x000e260008000800 */
[----:B------:R0:W-:Y:S01]  /*345c0*/  @P4 STG.E.U16 desc[UR8][R10.64], R9 ;  /* 0x000000090a004986 */ /* 0x0001e2000c101508 */
[----:B-1----:R-:W-:Y:S01]  /*345d0*/  ISETP.LT.AND P4, PT, R60, UR6, !P5 ;  /* 0x000000063c007c0c */ /* 0x002fe2000ef81270 */
[----:B------:R-:W1:Y:S01]  /*345e0*/  LDCU UR6, c[0x0][0x398] ;  /* 0x00007300ff0677ac */ /* 0x000e620008000800 */
[----:B0-----:R-:W-:-:S05]  /*345f0*/  IMAD.WIDE R10, R8, 0x2, R50 ;  /* 0x00000002080a7825 */ /* 0x001fca00078e0232 */
[----:B--2---:R0:W-:Y:S01]  /*34600*/  @P6 STG.E.U16 desc[UR8][R10.64], R57 ;  /* 0x000000390a006986 */ /* 0x0041e2000c101508 */
[----:B------:R-:W-:Y:S02]  /*34610*/  PRMT R9, R57, 0x7632, R9 ;  /* 0x0000763239097816 */ /* 0x000fe40000000009 */
[----:B------:R-:W-:Y:S01]  /*34620*/  ISETP.LT.AND P6, PT, R59, UR10, !P5 ;  /* 0x0000000a3b007c0c */ /* 0x000fe2000efc1270 */
[----:B------:R-:W2:Y:S01]  /*34630*/  LDCU UR10, c[0x0][0x398] ;  /* 0x00007300ff0a77ac */ /* 0x000ea20008000800 */
[----:B0-----:R-:W2:Y:S01]  /*34640*/  LDL.LU R57, [R1+0xfc] ;  /* 0x0000fc0001397983 */ /* 0x001ea20000300800 */
[----:B------:R-:W-:Y:S01]  /*34650*/  IMAD.WIDE R10, R8, 0x2, R52 ;  /* 0x00000002080a7825 */ /* 0x000fe200078e0234 */
[----:B------:R-:W-:Y:S01]  /*34660*/  ISETP.LT.AND P5, PT, R58, UR12, !P5 ;  /* 0x0000000c3a007c0c */ /* 0x000fe2000efa1270 */
[----:B------:R-:W0:Y:S03]  /*34670*/  LDCU UR12, c[0x0][0x398] ;  /* 0x00007300ff0c77ac */ /* 0x000e260008000800 */
[----:B------:R1:W-:Y:S02]  /*34680*/  @P4 STG.E.U16 desc[UR8][R10.64], R9 ;  /* 0x000000090a004986 */ /* 0x0003e4000c101508 */
[----:B-1----:R-:W-:-:S02]  /*34690*/  VIADD R9, R7, 0xe ;  /* 0x0000000e07097836 */ /* 0x002fc40000000000 */
[----:B------:R-:W-:-:S03]  /*346a0*/  IMAD.WIDE R10, R8, 0x2, R2 ;  /* 0x00000002080a7825 */ /* 0x000fc600078e0202 */
[----:B------:R-:W-:Y:S01]  /*346b0*/  ISETP.GE.AND P4, PT, R9, UR4, PT ;  /* 0x0000000409007c0c */ /* 0x000fe2000bf86270 */
[----:B------:R-:W1:Y:S01]  /*346c0*/  LDCU UR4, c[0x0][0x3b8] ;  /* 0x00007700ff0477ac */ /* 0x000e620008000800 */
[----:B----4-:R4:W-:Y:S01]  /*346d0*/  @P6 STG.E.U16 desc[UR8][R10.64], R55 ;  /* 0x000000370a006986 */ /* 0x0109e2000c101508 */
[----:B------:R-:W-:Y:S02]  /*346e0*/  PRMT R9, R55, 0x7632, R9 ;  /* 0x0000763237097816 */ /* 0x000fe40000000009 */
[----:B------:R-:W-:Y:S01]  /*346f0*/  ISETP.LT.AND P6, PT, R61, UR6, !P4 ;  /* 0x000000063d007c0c */ /* 0x000fe2000e7c1270 */
[----:B------:R-:W0:Y:S01]  /*34700*/  LDCU UR6, c[0x0][0x39c] ;  /* 0x00007380ff0677ac */ /* 0x000e220008000800 */
[----:B----4-:R-:W4:Y:S01]  /*34710*/  LDL.LU R55, [R1+0x10c] ;  /* 0x00010c0001377983 */ /* 0x010f220000300800 */
[----:B------:R-:W-:-:S04]  /*34720*/  IMAD.WIDE R10, R8, 0x2, R48 ;  /* 0x00000002080a7825 */ /* 0x000fc800078e0230 */
[----:B------:R-:W-:Y:S01]  /*34730*/  VIADD R8, R8, UR20 ;  /* 0x0000001408087c36 */ /* 0x000fe20008000000 */
[----:B------:R0:W-:Y:S01]  /*34740*/  @P5 STG.E.U16 desc[UR8][R10.64], R9 ;  /* 0x000000090a005986 */ /* 0x0001e2000c101508 */
[----:B------:R-:W1:Y:S02]  /*34750*/  LDCU UR20, c[0x0][0x398] ;  /* 0x00007300ff1477ac */ /* 0x000e640008000800 */
[----:B0-----:R-:W-:Y:S01]  /*34760*/  IMAD.WIDE R10, R8, 0x2, R50 ;  /* 0x00000002080a7825 */ /* 0x001fe200078e0232 */
[----:B---3--:R-:W-:-:S04]  /*34770*/  PRMT R9, R56, 0x7632, R9 ;  /* 0x0000763238097816 */ /* 0x008fc80000000009 */
[----:B------:R0:W-:Y:S04]  /*34780*/  @P6 STG.E.U16 desc[UR8][R10.64], R56 ;  /* 0x000000380a006986 */ /* 0x0001e8000c101508 */
[----:B0-----:R-:W3:Y:S01]  /*34790*/  LDL.LU R56, [R1+0xdc] ;  /* 0x0000dc0001387983 */ /* 0x001ee20000300800 */
[----:B--2---:R-:W-:Y:S01]  /*347a0*/  ISETP.LT.AND P5, PT, R60, UR10, !P4 ;  /* 0x0000000a3c007c0c */ /* 0x004fe2000e7a1270 */
[----:B------:R-:W0:Y:S01]  /*347b0*/  LDCU UR10, c[0x0][0x398] ;  /* 0x00007300ff0a77ac */ /* 0x000e220008000800 */
[----:B------:R-:W-:Y:S01]  /*347c0*/  IMAD.WIDE R10, R8, 0x2, R52 ;  /* 0x00000002080a7825 */ /* 0x000fe200078e0234 */
[----:B------:R-:W-:Y:S01]  /*347d0*/  ISETP.LT.AND P6, PT, R59, UR12, !P4 ;  /* 0x0000000c3b007c0c */ /* 0x000fe2000e7c1270 */
[----:B------:R-:W2:Y:S01]  /*347e0*/  LDCU UR12, c[0x0][0x398] ;  /* 0x00007300ff0c77ac */ /* 0x000ea20008000800 */
[----:B------:R-:W-:Y:S01]  /*347f0*/  ISETP.LT.AND P4, PT, R58, UR14, !P4 ;  /* 0x0000000e3a007c0c */ /* 0x000fe2000e781270 */
[----:B------:R-:W0:Y:S07]  /*34800*/  LDCU UR14, c[0x0][0x398] ;  /* 0x00007300ff0e77ac */ /* 0x000e2e0008000800 */
[----:B------:R0:W-:Y:S02]  /*34810*/  @P5 STG.E.U16 desc[UR8][R10.64], R9 ;  /* 0x000000090a005986 */ /* 0x0001e4000c101508 */
[----:B0-----:R-:W-:-:S02]  /*34820*/  VIADD R9, R7, 0xf ;  /* 0x0000000f07097836 */ /* 0x001fc40000000000 */
[----:B------:R-:W-:-:S03]  /*34830*/  IMAD.WIDE R10, R8, 0x2, R2 ;  /* 0x00000002080a7825 */ /* 0x000fc600078e0202 */
[----:B------:R-:W-:Y:S01]  /*34840*/  ISETP.GE.AND P5, PT, R9, UR6, PT ;  /* 0x0000000609007c0c */ /* 0x000fe2000bfa6270 */
[C---:B-1----:R-:W-:Y:S01]  /*34850*/  VIADD R12, R8.reuse, UR4 ;  /* 0x00000004080c7c36 */ /* 0x042fe20008000000 */
[----:B------:R-:W-:Y:S01]  /*34860*/  PRMT R9, R57, 0x7632, R9 ;  /* 0x0000763239097816 */ /* 0x000fe20000000009 */
[----:B------:R0:W-:Y:S01]  /*34870*/  @P6 STG.E.U16 desc[UR8][R10.64], R57 ;  /* 0x000000390a006986 */ /* 0x0001e2000c101508 */
[----:B------:R-:W-:Y:S01]  /*34880*/  ISETP.LT.AND P6, PT, R61, UR10, !P5 ;  /* 0x0000000a3d007c0c */ /* 0x000fe2000efc1270 */
[----:B------:R-:W1:Y:S01]  /*34890*/  LDCU UR6, c[0x0][0x39c] ;  /* 0x00007380ff0677ac */ /* 0x000e620008000800 */
[----:B------:R-:W1:Y:S01]  /*348a0*/  LDCU UR10, c[0x0][0x398] ;  /* 0x00007300ff0a77ac */ /* 0x000e620008000800 */
[----:B------:R-:W1:Y:S01]  /*348b0*/  LDCU UR4, c[0x0][0x3b8] ;  /* 0x00007700ff0477ac */ /* 0x000e620008000800 */
[----:B0-----:R-:W3:Y:S01]  /*348c0*/  LDL.LU R57, [R1+0x120] ;  /* 0x0001200001397983 */ /* 0x001ee20000300800 */
[----:B------:R-:W-:-:S05]  /*348d0*/  IMAD.WIDE R10, R8, 0x2, R48 ;  /* 0x00000002080a7825 */ /* 0x000fca00078e0230 */
[----:B------:R0:W-:Y:S01]  /*348e0*/  @P4 STG.E.U16 desc[UR8][R10.64], R9 ;  /* 0x000000090a004986 */ /* 0x0001e2000c101508 */
[----:B--2---:R-:W-:Y:S01]  /*348f0*/  ISETP.LT.AND P4, PT, R60, UR12, !P5 ;  /* 0x0000000c3c007c0c */ /* 0x004fe2000ef81270 */
[----:B------:R-:W2:Y:S01]  /*34900*/  LDCU UR12, c[0x0][0x398] ;  /* 0x00007300ff0c77ac */ /* 0x000ea20008000800 */
[----:B0-----:R-:W-:-:S05]  /*34910*/  IMAD.WIDE R8, R12, 0x2, R50 ;  /* 0x000000020c087825 */ /* 0x001fca00078e0232 */
[----:B----4-:R0:W-:Y:S01]  /*34920*/  @P6 STG.E.U16 desc[UR8][R8.64], R55 ;  /* 0x0000003708006986 */ /* 0x0101e2000c101508 */
[----:B------:R-:W-:Y:S02]  /*34930*/  PRMT R11, R55, 0x7632, R11 ;  /* 0x00007632370b7816 */ /* 0x000fe4000000000b */
[----:B------:R-:W-:Y:S02]  /*34940*/  ISETP.LT.AND P6, PT, R59, UR14, !P5 ;  /* 0x0000000e3b007c0c */ /* 0x000fe4000efc1270 */
[----:B---3--:R-:W-:Y:S01]  /*34950*/  PRMT R14, R56, 0x7632, R14 ;  /* 0x00007632380e7816 */ /* 0x008fe2000000000e */
[----:B0-----:R-:W3:Y:S01]  /*34960*/  LDL.LU R55, [R1+0x110] ;  /* 0x0001100001377983 */ /* 0x001ee20000300800 */
[C---:B------:R-:W-:Y:S01]  /*34970*/  IMAD.WIDE R8, R12.reuse, 0x2, R52 ;  /* 0x000000020c087825 */ /* 0x040fe200078e0234 */
[----:B------:R-:W0:Y:S04]  /*34980*/  LDCU UR14, c[0x0][0x398] ;  /* 0x00007300ff0e77ac */ /* 0x000e280008000800 */
[----:B------:R4:W-:Y:S02]  /*34990*/  @P4 STG.E.U16 desc[UR8][R8.64], R11 ;  /* 0x0000000b08004986 */ /* 0x0009e4000c101508 */
[----:B----4-:R-:W-:-:S05]  /*349a0*/  IMAD.WIDE R8, R12, 0x2, R2 ;  /* 0x000000020c087825 */ /* 0x010fca00078e0202 */
[----:B------:R4:W-:Y:S04]  /*349b0*/  @P6 STG.E.U16 desc[UR8][R8.64], R56 ;  /* 0x0000003808006986 */ /* 0x0009e8000c101508 */
[----:B----4-:R-:W4:Y:S01]  /*349c0*/  LDL.LU R56, [R1+0x1a0] ;  /* 0x0001a00001387983 */ /* 0x010f220000300800 */
[----:B------:R-:W-:Y:S01]  /*349d0*/  VIADD R10, R7, 0x10 ;  /* 0x00000010070a7836 */ /* 0x000fe20000000000 */
[----:B-1----:R-:W-:Y:S01]  /*349e0*/  ISETP.LT.AND P5, PT, R58, UR10, !P5 ;  /* 0x0000000a3a007c0c */ /* 0x002fe2000efa1270 */
[----:B------:R-:W-:Y:S01]  /*349f0*/  VIADD R13, R12, UR4 ;  /* 0x000000040c0d7c36 */ /* 0x000fe20008000000 */
[----:B------:R-:W1:Y:S02]  /*34a00*/  LDCU UR10, c[0x0][0x398] ;  /* 0x00007300ff0a77ac */ /* 0x000e640008000800 */
[----:B------:R-:W-:Y:S01]  /*34a10*/  ISETP.GE.AND P4, PT, R10, UR6, PT ;  /* 0x000000060a007c0c */ /* 0x000fe2000bf86270 */
[----:B------:R-:W-:Y:S01]  /*34a20*/  IMAD.WIDE R8, R12, 0x2, R48 ;  /* 0x000000020c087825 */ /* 0x000fe200078e0230 */
[----:B------:R-:W1:Y:S02]  /*34a30*/  LDCU UR6, c[0x0][0x39c] ;  /* 0x00007380ff0677ac */ /* 0x000e640008000800 */
[----:B--2---:R-:W-:Y:S01]  /*34a40*/  ISETP.LT.AND P6, PT, R61, UR12, !P4 ;  /* 0x0000000c3d007c0c */ /* 0x004fe2000e7c1270 */
[----:B------:R-:W-:Y:S01]  /*34a50*/  IMAD.WIDE R10, R13, 0x2, R50 ;  /* 0x000000020d0a7825 */ /* 0x000fe200078e0232 */
[----:B------:R-:W2:Y:S03]  /*34a60*/  LDCU UR12, c[0x0][0x398] ;  /* 0x00007300ff0c77ac */ /* 0x000ea60008000800 */
[----:B------:R1:W-:Y:S01]  /*34a70*/  @P5 STG.E.U16 desc[UR8][R8.64], R14 ;  /* 0x0000000e08005986 */ /* 0x0003e2000c101508 */
[----:B0-----:R-:W-:Y:S01]  /*34a80*/  ISETP.LT.AND P5, PT, R60, UR14, !P4 ;  /* 0x0000000e3c007c0c */ /* 0x001fe2000e7a1270 */
[----:B------:R-:W0:Y:S01]  /*34a90*/  LDCU UR4, c[0x0][0x3b8] ;  /* 0x00007700ff0477ac */ /* 0x000e220008000800 */
[----:B------:R-:W-:Y:S01]  /*34aa0*/  VIADD R12, R7, 0x11 ;  /* 0x00000011070c7836 */ /* 0x000fe20000000000 */
[----:B------:R-:W0:Y:S04]  /*34ab0*/  LDCU UR14, c[0x0][0x398] ;  /* 0x00007300ff0e77ac */ /* 0x000e280008000800 */
[----:B------:R0:W-:Y:S01]  /*34ac0*/  @P6 STG.E.U16 desc[UR8][R10.64], R57 ;  /* 0x000000390a006986 */ /* 0x0001e2000c101508 */
[----:B------:R-:W-:Y:S01]  /*34ad0*/  ISETP.LT.AND P6, PT, R59, UR16, !P4 ;  /* 0x000000103b007c0c */ /* 0x000fe2000e7c1270 */
[----:B------:R-:W2:Y:S01]  /*34ae0*/  LDCU UR16, c[0x0][0x398] ;  /* 0x00007300ff1077ac */ /* 0x000ea20008000800 */
[----:B-1----:R-:W-:Y:S01]  /*34af0*/  PRMT R14, R57, 0x7632, R14 ;  /* 0x00007632390e7816 */ /* 0x002fe2000000000e */
[C---:B------:R-:W-:Y:S01]  /*34b00*/  IMAD.WIDE R8, R13.reuse, 0x2, R52 ;  /* 0x000000020d087825 */ /* 0x040fe200078e0234 */
[----:B0-----:R-:W4:Y:S03]  /*34b10*/  LDL.LU R57, [R1+0x1b0] ;  /* 0x0001b00001397983 */ /* 0x001f260000300800 */
[C---:B------:R-:W-:Y:S01]  /*34b20*/  IMAD.WIDE R10, R13.reuse, 0x2, R2 ;  /* 0x000000020d0a7825 */ /* 0x040fe200078e0202 */
[----:B------:R-:W-:Y:S01]  /*34b30*/  ISETP.LT.AND P4, PT, R58, UR10, !P4 ;  /* 0x0000000a3a007c0c */ /* 0x000fe2000e781270 */
[----:B------:R-:W0:Y:S01]  /*34b40*/  LDCU UR10, c[0x0][0x398] ;  /* 0x00007300ff0a77ac */ /* 0x000e220008000800 */
[----:B------:R1:W-:Y:S01]  /*34b50*/  @P5 STG.E.U16 desc[UR8][R8.64], R14 ;  /* 0x0000000e08005986 */ /* 0x0003e2000c101508 */
[----:B------:R-:W-:Y:S01]  /*34b60*/  ISETP.GE.AND P5, PT, R12, UR6, PT ;  /* 0x000000060c007c0c */ /* 0x000fe2000bfa6270 */
[----:B------:R-:W0:Y:S01]  /*34b70*/  LDCU UR6, c[0x0][0x39c] ;  /* 0x00007380ff0677ac */ /* 0x000e220008000800 */
[----:B-1----:R-:W-:Y:S01]  /*34b80*/  IMAD.WIDE R8, R13, 0x2, R48 ;  /* 0x000000020d087825 */ /* 0x002fe200078e0230 */
[----:B---3--:R1:W-:Y:S01]  /*34b90*/  @P6 STG.E.U16 desc[UR8][R10.64], R55 ;  /* 0x000000370a006986 */ /* 0x0083e2000c101508 */
[----:B--2---:R-:W-:Y:S01]  /*34ba0*/  ISETP.LT.AND P6, PT, R61, UR12, !P5 ;  /* 0x0000000c3d007c0c */ /* 0x004fe2000efc1270 */
[----:B------:R-:W2:Y:S01]  /*34bb0*/  LDCU UR12, c[0x0][0x398] ;  /* 0x00007300ff0c77ac */ /* 0x000ea20008000800 */
[----:B-1----:R-:W-:-:S02]  /*34bc0*/  PRMT R11, R55, 0x7632, R11 ;  /* 0x00007632370b7816 */ /* 0x002fc4000000000b */
[----:B------:R-:W3:Y:S01]  /*34bd0*/  LDL.LU R55, [R1+0x124] ;  /* 0x0001240001377983 */ /* 0x000ee20000300800 */
[----:B------:R-:W-:Y:S01]  /*34be0*/  VIADD R10, R13, UR4 ;  /* 0x000000040d0a7c36 */ /* 0x000fe20008000000 */
[----:B------:R-:W1:Y:S02]  /*34bf0*/  LDCU UR4, c[0x0][0x3b8] ;  /* 0x00007700ff0477ac */ /* 0x000e640008000800 */
[----:B------:R0:W-:Y:S02]  /*34c00*/  @P4 STG.E.U16 desc[UR8][R8.64], R11 ;  /* 0x0000000b08004986 */ /* 0x0001e4000c101508 */
[----:B0-----:R-:W-:-:S05]  /*34c10*/  IMAD.WIDE R8, R10, 0x2, R50 ;  /* 0x000000020a087825 */ /* 0x001fca00078e0232 */
[----:B----4-:R0:W-:Y:S01]  /*34c20*/  @P6 STG.E.U16 desc[UR8][R8.64], R56 ;  /* 0x0000003808006986 */ /* 0x0101e2000c101508 */
[----:B------:R-:W-:-:S03]  /*34c30*/  PRMT R12, R56, 0x7632, R12 ;  /* 0x00007632380c7816 */ /* 0x000fc6000000000c */
[----:B0-----:R-:W4:Y:S01]  /*34c40*/  LDL.LU R56, [R1+0x114] ;  /* 0x0001140001387983 */ /* 0x001f220000300800 */
[----:B------:R-:W-:Y:S01]  /*34c50*/  ISETP.LT.AND P4, PT, R60, UR14, !P5 ;  /* 0x0000000e3c007c0c */ /* 0x000fe2000ef81270 */
[----:B------:R-:W0:Y:S01]  /*34c60*/  LDCU UR14, c[0x0][0x398] ;  /* 0x00007300ff0e77ac */ /* 0x000e220008000800 */
[----:B------:R-:W-:Y:S01]  /*34c70*/  ISETP.LT.AND P6, PT, R59, UR10, !P5 ;  /* 0x0000000a3b007c0c */ /* 0x000fe2000efc1270 */
[----:B------:R-:W-:-:S04]  /*34c80*/  IMAD.WIDE R8, R10, 0x2, R52 ;  /* 0x000000020a087825 */ /* 0x000fc800078e0234 */
[----:B------:R-:W-:Y:S01]  /*34c90*/  VIADD R11, R7, 0x12 ;  /* 0x00000012070b7836 */ /* 0x000fe20000000000 */
[----:B------:R-:W0:Y:S01]  /*34ca0*/  LDCU UR10, c[0x0][0x398] ;  /* 0x00007300ff0a77ac */ /* 0x000e220008000800 */
[----:B--2---:R-:W-:Y:S01]  /*34cb0*/  ISETP.LT.AND P5, PT, R58, UR12, !P5 ;  /* 0x0000000c3a007c0c */ /* 0x004fe2000efa1270 */
[----:B------:R-:W2:Y:S03]  /*34cc0*/  LDCU UR12, c[0x0][0x398] ;  /* 0x00007300ff0c77ac */ /* 0x000ea60008000800 */
[----:B------:R0:W-:Y:S01]  /*34cd0*/  @P4 STG.E.U16 desc[UR8][R8.64], R12 ;  /* 0x0000000c08004986 */ /* 0x0001e2000c101508 */
[----:B------:R-:W-:Y:S01]  /*34ce0*/  ISETP.GE.AND P4, PT, R11, UR6, PT ;  /* 0x000000060b007c0c */ /* 0x000fe2000bf86270 */
[C---:B-1----:R-:W-:Y:S01]  /*34cf0*/  VIADD R13, R10.reuse, UR4 ;  /* 0x000000040a0d7c36 */ /* 0x042fe20008000000 */
[----:B------:R-:W1:Y:S01]  /*34d00*/  LDCU UR6, c[0x0][0x39c] ;  /* 0x00007380ff0677ac */ /* 0x000e620008000800 */
[----:B------:R-:W1:Y:S01]  /*34d10*/  LDCU UR4, c[0x0][0x3b8] ;  /* 0x00007700ff0477ac */ /* 0x000e620008000800 */
[----:B0-----:R-:W-:Y:S01]  /*34d20*/  IMAD.WIDE R8, R10, 0x2, R2 ;  /* 0x000000020a087825 */ /* 0x001fe200078e0202 */
[----:B------:R-:W-:-:S04]  /*34d30*/  PRMT R12, R57, 0x7632, R12 ;  /* 0x00007632390c7816 */ /* 0x000fc8000000000c */
[----:B------:R0:W-:Y:S01]  /*34d40*/  @P6 STG.E.U16 desc[UR8][R8.64], R57 ;  /* 0x0000003908006986 */ /* 0x0001e2000c101508 */
[----:B------:R-:W-:Y:S01]  /*34d50*/  ISETP.LT.AND P6, PT, R61, UR14, !P4 ;  /* 0x0000000e3d007c0c */ /* 0x000fe2000e7c1270 */
[----:B------:R-:W1:Y:S02]  /*34d60*/  LDCU UR14, c[0x0][0x398] ;  /* 0x00007300ff0e77ac */ /* 0x000e640008000800 */
[----:B0-----:R-:W4:Y:S01]  /*34d70*/  LDL.LU R57, [R1+0x1a4] ;  /* 0x0001a40001397983 */ /* 0x001f220000300800 */
[----:B------:R-:W-:-:S04]  /*34d80*/  IMAD.WIDE R8, R10, 0x2, R48 ;  /* 0x000000020a087825 */ /* 0x000fc800078e0230 */
[C---:B------:R-:W-:Y:S01]  /*34d90*/  IMAD.WIDE R10, R13.reuse, 0x2, R50 ;  /* 0x000000020d0a7825 */ /* 0x040fe200078e0232 */
[----:B------:R0:W-:Y:S01]  /*34da0*/  @P5 STG.E.U16 desc[UR8][R8.64], R12 ;  /* 0x0000000c08005986 */ /* 0x0001e2000c101508 */
[----:B------:R-:W-:Y:S01]  /*34db0*/  ISETP.LT.AND P5, PT, R60, UR10, !P4 ;  /* 0x0000000a3c007c0c */ /* 0x000fe2000e7a1270 */
[----:B------:R-:W1:Y:S01]  /*34dc0*/  LDCU UR10, c[0x0][0x398] ;  /* 0x00007300ff0a77ac */ /* 0x000e620008000800 */
[----:B0-----:R-:W-:Y:S01]  /*34dd0*/  IMAD.WIDE R8, R13, 0x2, R52 ;  /* 0x000000020d087825 */ /* 0x001fe200078e0234 */
[----:B---3--:R0:W-:Y:S01]  /*34de0*/  @P6 STG.E.U16 desc[UR8][R10.64], R55 ;  /* 0x000000370a006986 */ /* 0x0081e2000c101508 */
[----:B------:R-:W-:Y:S02]  /*34df0*/  PRMT R14, R55, 0x7632, R14 ;  /* 0x00007632370e7816 */ /* 0x000fe4000000000e */
[----:B--2---:R-:W-:Y:S01]  /*34e00*/  ISETP.LT.AND P6, PT, R59, UR12, !P4 ;  /* 0x0000000c3b007c0c */ /* 0x004fe2000e7c1270 */
[----:B------:R-:W-:Y:S01]  /*34e10*/  VIADD R12, R7, 0x13 ;  /* 0x00000013070c7836 */ /* 0x000fe20000000000 */
[----:B------:R-:W2:Y:S01]  /*34e20*/  LDCU UR12, c[0x0][0x398] ;  /* 0x00007300ff0c77ac */ /* 0x000ea20008000800 */
[----:B0-----:R-:W3:Y:S01]  /*34e30*/  LDL.LU R55, [R1+0x1b4] ;  /* 0x0001b40001377983 */ /* 0x001ee20000300800 */
[----:B------:R-:W-:-:S03]  /*34e40*/  IMAD.WIDE R10, R13, 0x2, R2 ;  /* 0x000000020d0a7825 */ /* 0x000fc600078e0202 */
[----:B------:R0:W-:Y:S06]  /*34e50*/  @P5 STG.E.U16 desc[UR8][R8.64], R14 ;  /* 0x0000000e08005986 */ /* 0x0001ec000c101508 */
[----:B----4-:R4:W-:Y:S01]  /*34e60*/  @P6 STG.E.U16 desc[UR8][R10.64], R56 ;  /* 0x000000380a006986 */ /* 0x0109e2000c101508 */
[----:B0-----:R-:W-:-:S03]  /*34e70*/  PRMT R14, R56, 0x7632, R14 ;  /* 0x00007632380e7816 */ /* 0x001fc6000000000e */
[----:B----4-:R-:W4:Y:S01]  /*34e80*/  LDL.LU R56, [R1+0x128] ;  /* 0x0001280001387983 */ /* 0x010f220000300800 */
[----:B-1----:R-:W-:Y:S02]  /*34e90*/  ISETP.GE.AND P5, PT, R12, UR6, PT ;  /* 0x000000060c007c0c */ /* 0x002fe4000bfa6270 */
[----:B------:R-:W-:Y:S01]  /*34ea0*/  ISETP.LT.AND P4, PT, R58, UR14, !P4 ;  /* 0x0000000e3a007c0c */ /* 0x000fe2000e781270 */
[----:B------:R-:W0:Y:S01]  /*34eb0*/  LDCU UR14, c[0x0][0x398] ;  /* 0x00007300ff0e77ac */ /* 0x000e220008000800 */
[----:B------:R-:W-:Y:S01]  /*34ec0*/  ISETP.LT.AND P6, PT, R61, UR16, !P5 ;  /* 0x000000103d007c0c */ /* 0x000fe2000efc1270 */
[C---:B------:R-:W-:Y:S02]  /*34ed0*/  VIADD R12, R13.reuse, UR4 ;  /* 0x000000040d0c7c36 */ /* 0x040fe40008000000 */
[----:B------:R-:W-:Y:S01]  /*34ee0*/  IMAD.WIDE R8, R13, 0x2, R48 ;  /* 0x000000020d087825 */ /* 0x000fe200078e0230 */
[----:B------:R-:W1:Y:S03]  /*34ef0*/  LDCU UR6, c[0x0][0x39c] ;  /* 0x00007380ff0677ac */ /* 0x000e660008000800 */
[----:B------:R-:W-:Y:S01]  /*34f00*/  IMAD.WIDE R10, R12, 0x2, R50 ;  /* 0x000000020c0a7825 */ /* 0x000fe200078e0232 */
[----:B------:R-:W0:Y:S03]  /*34f10*/  LDCU UR16, c[0x0][0x398] ;  /* 0x00007300ff1077ac */ /* 0x000e260008000800 */
[----:B------:R0:W-:Y:S01]  /*34f20*/  @P4 STG.E.U16 desc[UR8][R8.64], R14 ;  /* 0x0000000e08004986 */ /* 0x0001e2000c101508 */
[----:B------:R-:W-:Y:S01]  /*34f30*/  ISETP.LT.AND P4, PT, R60, UR10, !P5 ;  /* 0x0000000a3c007c0c */ /* 0x000fe2000ef81270 */
[----:B------:R-:W0:Y:S01]  /*34f40*/  LDCU UR4, c[0x0][0x3b8] ;  /* 0x00007700ff0477ac */ /* 0x000e220008000800 */
[----:B------:R-:W-:Y:S01]  /*34f50*/  VIADD R13, R7, 0x14 ;  /* 0x00000014070d7836 */ /* 0x000fe20000000000 */
[----:B------:R-:W0:Y:S01]  /*34f60*/  LDCU UR10, c[0x0][0x398] ;  /* 0x00007300ff0a77ac */ /* 0x000e220008000800 */
[----:B------:R1:W-:Y:S01]  /*34f70*/  @P6 STG.E.U16 desc[UR8][R10.64], R57 ;  /* 0x000000390a006986 */ /* 0x0003e2000c101508 */
[----:B--2---:R-:W-:Y:S01]  /*34f80*/  ISETP.LT.AND P6, PT, R59, UR12, !P5 ;  /* 0x0000000c3b007c0c */ /* 0x004fe2000efc1270 */
[----:B0-----:R-:W-:Y:S01]  /*34f90*/  IMAD.WIDE R8, R12, 0x2, R52 ;  /* 0x000000020c087825 */ /* 0x001fe200078e0234 */
[----:B------:R-:W-:Y:S01]  /*34fa0*/  PRMT R14, R57, 0x7632, R14 ;  /* 0x00007632390e7816 */ /* 0x000fe2000000000e */
[----:B------:R-:W0:Y:S01]  /*34fb0*/  LDCU UR12, c[0x0][0x398] ;  /* 0x00007300ff0c77ac */ /* 0x000e220008000800 */
[----:B------:R-:W-:-:S04]  /*34fc0*/  ISETP.LT.AND P5, PT, R58, UR14, !P5 ;  /* 0x0000000e3a007c0c */ /* 0x000fc8000efa1270 */
[----:B------:R2:W-:Y:S01]  /*34fd0*/  @P4 STG.E.U16 desc[UR8][R8.64], R14 ;  /* 0x0000000e08004986 */ /* 0x0005e2000c101508 */
[----:B-1----:R-:W-:Y:S01]  /*34fe0*/  ISETP.GE.AND P4, PT, R13, UR6, PT ;  /* 0x000000060d007c0c */ /* 0x002fe2000bf86270 */
[----:B------:R-:W1:Y:S02]  /*34ff0*/  LDCU UR14, c[0x0][0x398] ;  /* 0x00007300ff0e77ac */ /* 0x000e640008000800 */
[----:B------:R-:W4:Y:S01]  /*35000*/  LDL.LU R57, [R1+0x118] ;  /* 0x0001180001397983 */ /* 0x000f220000300800 */
[C---:B------:R-:W-:Y:S01]  /*35010*/  IMAD.WIDE R10, R12.reuse, 0x2, R2 ;  /* 0x000000020c0a7825 */ /* 0x040fe200078e0202 */
[----:B------:R-:W0:Y:S03]  /*35020*/  LDCU UR6, c[0x0][0x39c] ;  /* 0x00007380ff0677ac */ /* 0x000e260008000800 */
[C---:B--2---:R-:W-:Y:S01]  /*35030*/  IMAD.WIDE R8, R12.reuse, 0x2, R48 ;  /* 0x000000020c087825 */ /* 0x044fe200078e0230 */
[----:B---3--:R2:W-:Y:S01]  /*35040*/  @P6 STG.E.U16 desc[UR8][R10.64], R55 ;  /* 0x000000370a006986 */ /* 0x0085e2000c101508 */
[----:B------:R-:W-:Y:S01]  /*35050*/  ISETP.LT.AND P6, PT, R61, UR16, !P4 ;  /* 0x000000103d007c0c */ /* 0x000fe2000e7c1270 */
[----:B------:R-:W3:Y:S01]  /*35060*/  LDCU UR16, c[0x0][0x398] ;  /* 0x00007300ff1077ac */ /* 0x000ee20008000800 */
[----:B--2---:R-:W-:Y:S01]  /*35070*/  PRMT R11, R55, 0x7632, R11 ;  /* 0x00007632370b7816 */ /* 0x004fe2000000000b */
[----:B------:R-:W-:Y:S01]  /*35080*/  VIADD R10, R12, UR4 ;  /* 0x000000040c0a7c36 */ /* 0x000fe20008000000 */
[----:B------:R-:W2:Y:S01]  /*35090*/  LDL.LU R55, [R1+0x1a8] ;  /* 0x0001a80001377983 */ /* 0x000ea20000300800 */
[----:B------:R-:W0:Y:S03]  /*350a0*/  LDCU UR4, c[0x0][0x3b8] ;  /* 0x00007700ff0477ac */ /* 0x000e260008000800 */
[----:B------:R1:W-:Y:S02]  /*350b0*/  @P5 STG.E.U16 desc[UR8][R8.64], R11 ;  /* 0x0000000b08005986 */ /* 0x0003e4000c101508 */
[----:B-1----:R-:W-:Y:S01]  /*350c0*/  IMAD.WIDE R8, R10, 0x2, R50 ;  /* 0x000000020a087825 */ /* 0x002fe200078e0232 */
[----:B----4-:R-:W-:-:S04]  /*350d0*/  PRMT R12, R56, 0x7632, R12 ;  /* 0x00007632380c7816 */ /* 0x010fc8000000000c */
[----:B------:R1:W-:Y:S04]  /*350e0*/  @P6 STG.E.U16 desc[UR8][R8.64], R56 ;  /* 0x0000003808006986 */ /* 0x0003e8000c101508 */
[----:B-1----:R-:W4:Y:S04]  /*350f0*/  LDL.LU R56, [R1+0x1b8] ;  /* 0x0001b80001387983 */ /* 0x002f280000300800 */
[----:B------:R-:W3:Y:S01]  /*35100*/  LDL.LU R15, [R1+0x1294] ;  /* 0x00129400010f7983 */ /* 0x000ee20000300800 */
[----:B------:R-:W-:Y:S01]  /*35110*/  ISETP.LT.AND P5, PT, R60, UR10, !P4 ;  /* 0x0000000a3c007c0c */ /* 0x000fe2000e7a1270 */
[----:B------:R-:W1:Y:S01]  /*35120*/  LDCU UR10, c[0x0][0x398] ;  /* 0x00007300ff0a77ac */ /* 0x000e620008000800 */
[----:B0-----:R-:W-:Y:S01]  /*35130*/  ISETP.LT.AND P6, PT, R59, UR12, !P4 ;  /* 0x0000000c3b007c0c */ /* 0x001fe2000e7c1270 */
[----:B------:R-:W-:Y:S01]  /*35140*/  IMAD.WIDE R8, R10, 0x2, R52 ;  /* 0x000000020a087825 */ /* 0x000fe200078e0234 */
[----:B------:R-:W0:Y:S01]  /*35150*/  LDCU UR12, c[0x0][0x398] ;  /* 0x00007300ff0c77ac */ /* 0x000e220008000800 */
[----:B------:R-:W-:-:S02]  /*35160*/  ISETP.LT.AND P4, PT, R58, UR14, !P4 ;  /* 0x0000000e3a007c0c */ /* 0x000fc4000e781270 */
[----:B------:R-:W-:Y:S01]  /*35170*/  VIADD R11, R7, 0x15 ;  /* 0x00000015070b7836 */ /* 0x000fe20000000000 */
[----:B------:R-:W0:Y:S05]  /*35180*/  LDCU UR14, c[0x0][0x398] ;  /* 0x00007300ff0e77ac */ /* 0x000e2a0008000800 */
[----:B------:R1:W-:Y:S01]  /*35190*/  @P5 STG.E.U16 desc[UR8][R8.64], R12 ;  /* 0x0000000c08005986 */ /* 0x0003e2000c101508 */
[----:B------:R-:W-:Y:S01]  /*351a0*/  ISETP.GE.AND P5, PT, R11, UR6, PT ;  /* 0x000000060b007c0c */ /* 0x000fe2000bfa6270 */
[----:B------:R-:W3:Y:S01]  /*351b0*/  LDCU UR6, c[0x0][0x39c] ;  /* 0x00007380ff0677ac */ /* 0x000ee20008000800 */
[----:B-1----:R-:W-:Y:S01]  /*351c0*/  IMAD.WIDE R8, R10, 0x2, R2 ;  /* 0x000000020a087825 */ /* 0x002fe200078e0202 */
[----:B------:R-:W-:-:S04]  /*351d0*/  PRMT R13, R57, 0x7632, R13 ;  /* 0x00007632390d7816 */ /* 0x000fc8000000000d */
[----:B------:R1:W-:Y:S01]  /*351e0*/  @P6 STG.E.U16 desc[UR8][R8.64], R57 ;  /* 0x0000003908006986 */ /* 0x0003e2000c101508 */
[----:B------:R-:W-:Y:S01]  /*351f0*/  ISETP.LT.AND P6, PT, R61, UR10, !P5 ;  /* 0x0000000a3d007c0c */ /* 0x000fe2000efc1270 */
[C---:B------:R-:W-:Y:S01]  /*35200*/  VIADD R12, R10.reuse, UR4 ;  /* 0x000000040a0c7c36 */ /* 0x040fe20008000000 */
[----:B------:R-:W2:Y:S01]  /*35210*/  LDCU UR10, c[0x0][0x398] ;  /* 0x00007300ff0a77ac */ /* 0x000ea20008000800 */
[----:B------:R-:W2:Y:S01]  /*35220*/  LDCU UR4, c[0x0][0x3b8] ;  /* 0x00007700ff0477ac */ /* 0x000ea20008000800 */
[----:B-1----:R-:W-:Y:S01]  /*35230*/  IMAD.WIDE R8, R10, 0x2, R48 ;  /* 0x000000020a087825 */ /* 0x002fe200078e0230 */
[----:B------:R-:W4:Y:S04]  /*35240*/  LDL.LU R57, [R1+0x12c] ;  /* 0x00012c0001397983 */ /* 0x000f280000300800 */
[----:B------:R1:W-:Y:S01]  /*35250*/  @P4 STG.E.U16 desc[UR8][R8.64], R13 ;  /* 0x0000000d08004986 */ /* 0x0003e2000c101508 */
[----:B0-----:R-:W-:Y:S01]  /*35260*/  ISETP.LT.AND P4, PT, R60, UR12, !P5 ;  /* 0x0000000c3c007c0c */ /* 0x001fe2000ef81270 */
[C---:B------:R-:W-:Y:S01]  /*35270*/  IMAD.WIDE R10, R12.reuse, 0x2, R50 ;  /* 0x000000020c0a7825 */ /* 0x040fe200078e0232 */
[----:B------:R-:W0:Y:S03]  /*35280*/  LDCU UR12, c[0x0][0x398] ;  /* 0x00007300ff0c77ac */ /* 0x000e260008000800 */
[----:B-1----:R-:W-:Y:S01]  /*35290*/  IMAD.WIDE R8, R12, 0x2, R52 ;  /* 0x000000020c087825 */ /* 0x002fe200078e0234 */
[----:B--2---:R-:W-:Y:S01]  /*352a0*/  PRMT R13, R55, 0x7632, R13 ;  /* 0x00007632370d7816 */ /* 0x004fe2000000000d */
[----:B------:R1:W-:Y:S06]  /*352b0*/  @P6 STG.E.U16 desc[UR8][R10.64], R55 ;  /* 0x000000370a006986 */ /* 0x0003ec000c101508 */
[----:B------:R2:W-:Y:S04]  /*352c0*/  @P4 STG.E.U16 desc[UR8][R8.64], R13 ;  /* 0x0000000d08004986 */ /* 0x0005e8000c101508 */
[----:B-1----:R-:W4:Y:S01]  /*352d0*/  LDL.LU R55, [R1+0x11c] ;  /* 0x00011c0001377983 */ /* 0x002f220000300800 */
[----:B---3--:R-:W-:-:S02]  /*352e0*/  ISETP.GE.AND P4, PT, R15, UR6, PT ;  /* 0x000000060f007c0c */ /* 0x008fc4000bf86270 */
[----:B------:R-:W-:Y:S01]  /*352f0*/  ISETP.LT.AND P6, PT, R59, UR16, !P5 ;  /* 0x000000103b007c0c */ /* 0x000fe2000efc1270 */
[----:B------:R-:W3:Y:S01]  /*35300*/  LDL.LU R15, [R1+0x1298] ;  /* 0x00129800010f7983 */ /* 0x000ee20000300800 */
[----:B------:R-:W-:Y:S01]  /*35310*/  ISETP.LT.AND P5, PT, R58, UR10, !P5 ;  /* 0x0000000a3a007c0c */ /* 0x000fe2000efa1270 */
[C---:B------:R-:W-:Y:S01]  /*35320*/  IMAD.WIDE R10, R12.reuse, 0x2, R2 ;  /* 0x000000020c0a7825 */ /* 0x040fe200078e0202 */
[----:B------:R-:W3:Y:S03]  /*35330*/  LDCU UR6, c[0x0][0x39c] ;  /* 0x00007380ff0677ac */ /* 0x000ee60008000800 */
[----:B--2---:R-:W-:Y:S01]  /*35340*/  IMAD.WIDE R8, R12, 0x2, R48 ;  /* 0x000000020c087825 */ /* 0x004fe200078e0230 */
[----:B------:R-:W1:Y:S01]  /*35350*/  LDCU UR10, c[0x0][0x398] ;  /* 0x00007300ff0a77ac */ /* 0x000e620008000800 */
[----:B------:R-:W2:Y:S04]  /*35360*/  LDCU UR16, c[0x0][0x398] ;  /* 0x00007300ff1077ac */ /* 0x000ea80008000800 */
[----:B----4-:R4:W-:Y:S01]  /*35370*/  @P6 STG.E.U16 desc[UR8][R10.64], R56 ;  /* 0x000000380a006986 */ /* 0x0109e2000c101508 */
[----:B------:R-:W-:Y:S01]  /*35380*/  ISETP.LT.AND P6, PT, R61, UR14, !P4 ;  /* 0x0000000e3d007c0c */ /* 0x000fe2000e7c1270 */
[----:B------:R-:W1:Y:S01]  /*35390*/  LDCU UR14, c[0x0][0x398] ;  /* 0x00007300ff0e77ac */ /* 0x000e620008000800 */
[----:B----4-:R-:W-:Y:S01]  /*353a0*/  PRMT R11, R56, 0x7632, R11 ;  /* 0x00007632380b7816 */ /* 0x010fe2000000000b */
[----:B------:R-:W-:Y:S01]  /*353b0*/  VIADD R10, R12, UR4 ;  /* 0x000000040c0a7c36 */ /* 0x000fe20008000000 */
[----:B------:R-:W4:Y:S01]  /*353c0*/  LDL.LU R56, [R1+0x1ac] ;  /* 0x0001ac0001387983 */ /* 0x000f220000300800 */
[----:B------:R-:W1:Y:S03]  /*353d0*/  LDCU UR4, c[0x0][0x3b8] ;  /* 0x00007700ff0477ac */ /* 0x000e660008000800 */
[----:B------:R2:W-:Y:S01]  /*353e0*/  @P5 STG.E.U16 desc[UR8][R8.64], R11 ;  /* 0x0000000b08005986 */ /* 0x0005e2000c101508 */
[----:B0-----:R-:W-:Y:S01]  /*353f0*/  ISETP.LT.AND P5, PT, R60, UR12, !P4 ;  /* 0x0000000c3c007c0c */ /* 0x001fe2000e7a1270 */
[----:B------:R-:W0:Y:S01]  /*35400*/  LDCU UR12, c[0x0][0x398] ;  /* 0x00007300ff0c77ac */ /* 0x000e220008000800 */
[----:B--2---:R-:W-:Y:S01]  /*35410*/  IMAD.WIDE R8, R10, 0x2, R50 ;  /* 0x000000020a087825 */ /* 0x004fe200078e0232 */
[----:B------:R-:W-:-:S04]  /*35420*/  PRMT R11, R57, 0x7632, R11 ;  /* 0x00007632390b7816 */ /* 0x000fc8000000000b */
[----:B------:R2:W-:Y:S02]  /*35430*/  @P6 STG.E.U16 desc[UR8][R8.64], R57 ;  /* 0x0000003908006986 */ /* 0x0005e4000c101508 */
[----:B--2---:R-:W-:Y:S02]  /*35440*/  IMAD.WIDE R8, R10, 0x2, R52 ;  /* 0x000000020a087825 */ /* 0x004fe400078e0234 */
[----:B------:R-:W2:Y:S04]  /*35450*/  LDL.LU R57, [R1+0x1bc] ;  /* 0x0001bc0001397983 */ /* 0x000ea80000300800 */
[----:B------:R0:W-:Y:S01]  /*35460*/  @P5 STG.E.U16 desc[UR8][R8.64], R11 ;  /* 0x0000000b08005986 */ /* 0x0001e2000c101508 */
[----:B---3--:R-:W-:Y:S02]  /*35470*/  ISETP.GE.AND P5, PT, R15, UR6, PT ;  /* 0x000000060f007c0c */ /* 0x008fe4000bfa6270 */
[----:B-1----:R-:W-:Y:S01]  /*35480*/  ISETP.LT.AND P6, PT, R59, UR10, !P4 ;  /* 0x0000000a3b007c0c */ /* 0x002fe2000e7c1270 */
[----:B------:R-:W3:Y:S01]  /*35490*/  LDL.LU R15, [R1+0x129c] ;  /* 0x00129c00010f7983 */ /* 0x000ee20000300800 */
[----:B------:R-:W1:Y:S01]  /*354a0*/  LDCU UR10, c[0x0][0x398] ;  /* 0x00007300ff0a77ac */ /* 0x000e620008000800 */
[----:B------:R-:W-:Y:S01]  /*354b0*/  ISETP.LT.AND P4, PT, R58, UR14, !P4 ;  /* 0x0000000e3a007c0c */ /* 0x000fe2000e781270 */
[C---:B0-----:R-:W-:Y:S01]  /*354c0*/  IMAD.WIDE R8, R10.reuse, 0x2, R2 ;  /* 0x000000020a087825 */ /* 0x041fe200078e0202 */
[----:B------:R-:W-:Y:S01]  /*354d0*/  PRMT R13, R55, 0x7632, R13 ;  /* 0x00007632370d7816 */ /* 0x000fe2000000000d */
[----:B------:R-:W3:Y:S02]  /*354e0*/  LDCU UR6, c[0x0][0x39c] ;  /* 0x00007380ff0677ac */ /* 0x000ee40008000800 */
[----:B------:R-:W-:-:S02]  /*354f0*/  VIADD R12, R10, UR4 ;  /* 0x000000040a0c7c36 */ /* 0x000fc40008000000 */
[----:B------:R-:W-:Y:S01]  /*35500*/  IMAD.WIDE R10, R10, 0x2, R48 ;  /* 0x000000020a0a7825 */ /* 0x000fe200078e0230 */
[----:B------:R-:W0:Y:S02]  /*35510*/  LDCU UR14, c[0x0][0x398] ;  /* 0x00007300ff0e77ac */ /* 0x000e240008000800 */
[----:B------:R4:W-:Y:S01]  /*35520*/  @P6 STG.E.U16 desc[UR8][R8.64], R55 ;  /* 0x0000003708006986 */ /* 0x0009e2000c101508 */
[----:B------:R-:W-:Y:S01]  /*35530*/  ISETP.LT.AND P6, PT, R61, UR12, !P5 ;  /* 0x0000000c3d007c0c */ /* 0x000fe2000efc1270 */
[----:B------:R-:W0:Y:S02]  /*35540*/  LDCU UR12, c[0x0][0x398] ;  /* 0x00007300ff0c77ac */ /* 0x000e240008000800 */
[----:B------:R0:W-:Y:S01]  /*35550*/  @P4 STG.E.U16 desc[UR8][R10.64], R13 ;  /* 0x0000000d0a004986 */ /* 0x0001e2000c101508 */
[----:B------:R-:W2:Y:S01]  /*35560*/  LDCU UR4, c[0x0][0x3b8] ;  /* 0x00007700ff0477ac */ /* 0x000ea20008000800 */
[----:B-1----:R-:W-:Y:S01]  /*35570*/  ISETP.LT.AND P4, PT, R60, UR10, !P5 ;  /* 0x0000000a3c007c0c */ /* 0x002fe2000ef81270 */
[----:B------:R-:W1:Y:S01]  /*35580*/  LDCU UR10, c[0x0][0x398] ;  /* 0x00007300ff0a77ac */ /* 0x000e620008000800 */
[----:B----4-:R-:W-:Y:S01]  /*35590*/  IMAD.WIDE R8, R12, 0x2, R50 ;  /* 0x000000020c087825 */ /* 0x010fe200078e0232 */
[----:B------:R-:W4:Y:S01]  /*355a0*/  LDL.LU R55, [R1+0x1c0] ;  /* 0x0001c00001377983 */ /* 0x000f220000300800 */
[----:B0-----:R-:W-:-:S04]  /*355b0*/  PRMT R13, R56, 0x7632, R13 ;  /* 0x00007632380d7816 */ /* 0x001fc8000000000d */
[----:B------:R0:W-:Y:S02]  /*355c0*/  @P6 STG.E.U16 desc[UR8][R8.64], R56 ;  /* 0x0000003808006986 */ /* 0x0001e4000c101508 */
[----:B0-----:R-:W-:Y:S02]  /*355d0*/  IMAD.WIDE R8, R12, 0x2, R52 ;  /* 0x000000020c087825 */ /* 0x001fe400078e0234 */
[----:B------:R-:W4:Y:S04]  /*355e0*/  LDL.LU R56, [R1+0x20] ;  /* 0x0000200001387983 */ /* 0x000f280000300800 */
[----:B------:R2:W-:Y:S01]  /*355f0*/  @P4 STG.E.U16 desc[UR8][R8.64], R13 ;  /* 0x0000000d08004986 */ /* 0x0005e2000c101508 */
[----:B---3--:R-:W-:Y:S02]  /*35600*/  ISETP.GE.AND P4, PT, R15, UR6, PT ;  /* 0x000000060f007c0c */ /* 0x008fe4000bf86270 */
[----:B------:R-:W-:Y:S01]  /*35610*/  ISETP.LT.AND P6, PT, R59, UR14, !P5 ;  /* 0x0000000e3b007c0c */ /* 0x000fe2000efc1270 */
[----:B------:R-:W3:Y:S01]  /*35620*/  LDL.LU R15, [R1+0x12a0] ;  /* 0x0012a000010f7983 */ /* 0x000ee20000300800 */
[----:B------:R-:W-:Y:S01]  /*35630*/  ISETP.LT.AND P5, PT, R58, UR12, !P5 ;  /* 0x0000000c3a007c0c */ /* 0x000fe2000efa1270 */
[C---:B------:R-:W-:Y:S01]  /*35640*/  IMAD.WIDE R10, R12.reuse, 0x2, R2 ;  /* 0x000000020c0a7825 */ /* 0x040fe200078e0202 */
[----:B--2---:R-:W-:Y:S01]  /*35650*/  PRMT R13, R57, 0x7632, R13 ;  /* 0x00007632390d7816 */ /* 0x004fe2000000000d */
[----:B------:R-:W3:Y:S02]  /*35660*/  LDCU UR6, c[0x0][0x39c] ;  /* 0x00007380ff0677ac */ /* 0x000ee40008000800 */
[----:B------:R-:W-:Y:S01]  /*35670*/  IMAD.WIDE R8, R12, 0x2, R48 ;  /* 0x000000020c087825 */ /* 0x000fe200078e0230 */
[----:B------:R-:W0:Y:S05]  /*35680*/  LDCU UR12, c[0x0][0x398] ;  /* 0x00007300ff0c77ac */ /* 0x000e2a0008000800 */
[----:B------:R2:W-:Y:S01]  /*35690*/  @P6 STG.E.U16 desc[UR8][R10.64], R57 ;  /* 0x000000390a006986 */ /* 0x0005e2000c101508 */
[----:B------:R-:W-:Y:S01]  /*356a0*/  ISETP.LT.AND P6, PT, R61, UR16, !P4 ;  /* 0x000000103d007c0c */ /* 0x000fe2000e7c1270 */
[----:B------:R-:W0:Y:S02]  /*356b0*/  LDCU UR14, c[0x0][0x398] ;  /* 0x00007300ff0e77ac */ /* 0x000e240008000800 */
[----:B------:R4:W-:Y:S01]  /*356c0*/  @P5 STG.E.U16 desc[UR8][R8.64], R13 ;  /* 0x0000000d08005986 */ /* 0x0009e2000c101508 */
[----:B-1----:R-:W-:Y:S01]  /*356d0*/  ISETP.LT.AND P5, PT, R60, UR10, !P4 ;  /* 0x0000000a3c007c0c */ /* 0x002fe2000e7a1270 */
[----:B------:R-:W1:Y:S01]  /*356e0*/  LDCU UR10, c[0x0][0x398] ;  /* 0x00007300ff0a77ac */ /* 0x000e620008000800 */
[----:B------:R-:W0:Y:S01]  /*356f0*/  LDCU UR16, c[0x0][0x398] ;  /* 0x00007300ff1077ac */ /* 0x000e220008000800 */
[----:B--2---:R-:W-:Y:S01]  /*35700*/  VIADD R10, R12, UR4 ;  /* 0x000000040c0a7c36 */ /* 0x004fe20008000000 */
[----:B----4-:R-:W-:Y:S01]  /*35710*/  PRMT R11, R55, 0x7632, R11 ;  /* 0x00007632370b7816 */ /* 0x010fe2000000000b */
[----:B------:R-:W2:Y:S01]  /*35720*/  LDL.LU R57, [R1+0x10] ;  /* 0x0000100001397983 */ /* 0x000ea20000300800 */
[----:B------:R-:W4:Y:S01]  /*35730*/  LDCU UR4, c[0x0][0x3b8] ;  /* 0x00007700ff0477ac */ /* 0x000f220008000800 */
[----:B------:R-:W-:-:S05]  /*35740*/  IMAD.WIDE R8, R10, 0x2, R50 ;  /* 0x000000020a087825 */ /* 0x000fca00078e0232 */
[----:B------:R0:W-:Y:S02]  /*35750*/  @P6 STG.E.U16 desc[UR8][R8.64], R55 ;  /* 0x0000003708006986 */ /* 0x0001e4000c101508 */
[----:B0-----:R-:W-:Y:S02]  /*35760*/  IMAD.WIDE R8, R10, 0x2, R52 ;  /* 0x000000020a087825 */ /* 0x001fe400078e0234 */
[----:B------:R-:W2:Y:S04]  /*35770*/  LDL.LU R55, [R1] ;  /* 0x0000000001377983 */ /* 0x000ea80000300800 */
[----:B------:R0:W-:Y:S01]  /*35780*/  @P5 STG.E.U16 desc[UR8][R8.64], R11 ;  /* 0x0000000b08005986 */ /* 0x0001e2000c101508 */
[----:B---3--:R-:W-:Y:S02]  /*35790*/  ISETP.GE.AND P5, PT, R15, UR6, PT ;  /* 0x000000060f007c0c */ /* 0x008fe4000bfa6270 */
[----:B------:R-:W-:Y:S01]  /*357a0*/  ISETP.LT.AND P6, PT, R59, UR12, !P4 ;  /* 0x0000000c3b007c0c */ /* 0x000fe2000e7c1270 */
[----:B------:R-:W3:Y:S01]  /*357b0*/  LDL.LU R15, [R1+0x12a4] ;  /* 0x0012a400010f7983 */ /* 0x000ee20000300800 */
[----:B------:R-:W1:Y:S01]  /*357c0*/  LDCU UR12, c[0x0][0x398] ;  /* 0x00007300ff0c77ac */ /* 0x000e620008000800 */
[----:B------:R-:W-:Y:S01]  /*357d0*/  ISETP.LT.AND P4, PT, R58, UR14, !P4 ;  /* 0x0000000e3a007c0c */ /* 0x000fe2000e781270 */
[----:B0-----:R-:W-:Y:S01]  /*357e0*/  IMAD.WIDE R8, R10, 0x2, R2 ;  /* 0x000000020a087825 */ /* 0x001fe200078e0202 */
[----:B------:R-:W-:Y:S01]  /*357f0*/  PRMT R12, R56, 0x7632, R12 ;  /* 0x00007632380c7816 */ /* 0x000fe2000000000c */
[----:B------:R-:W3:Y:S02]  /*35800*/  LDCU UR6, c[0x0][0x39c] ;  /* 0x00007380ff0677ac */ /* 0x000ee40008000800 */
[C---:B----4-:R-:W-:Y:S01]  /*35810*/  VIADD R13, R10.reuse, UR4 ;  /* 0x000000040a0d7c36 */ /* 0x050fe20008000000 */
[----:B------:R-:W0:Y:S04]  /*35820*/  LDCU UR14, c[0x0][0x398] ;  /* 0x00007300ff0e77ac */ /* 0x000e280008000800 */
[----:B------:R4:W-:Y:S01]  /*35830*/  @P6 STG.E.U16 desc[UR8][R8.64], R56 ;  /* 0x0000003808006986 */ /* 0x0009e2000c101508 */
[----:B-1----:R-:W-:Y:S01]  /*35840*/  ISETP.LT.AND P6, PT, R61, UR10, !P5 ;  /* 0x0000000a3d007c0c */ /* 0x002fe2000efc1270 */
[----:B------:R-:W1:Y:S01]  /*35850*/  LDCU UR10, c[0x0][0x398] ;  /* 0x00007300ff0a77ac */ /* 0x000e620008000800 */
[----:B------:R-:W0:Y:S01]  /*35860*/  LDCU UR4, c[0x0][0x3b8] ;  /* 0x00007700ff0477ac */ /* 0x000e220008000800 */
[----:B----4-:R-:W-:Y:S01]  /*35870*/  IMAD.WIDE R8, R10, 0x2, R48 ;  /* 0x000000020a087825 */ /* 0x010fe200078e0230 */
[----:B------:R-:W4:Y:S04]  /*35880*/  LDL.LU R56, [R1+0x1c4] ;  /* 0x0001c40001387983 */ /* 0x000f280000300800 */
[----:B------:R0:W-:Y:S01]  /*35890*/  @P4 STG.E.U16 desc[UR8][R8.64], R12 ;  /* 0x0000000c08004986 */ /* 0x0001e2000c101508 */
[----:B------:R-:W-:Y:S01]  /*358a0*/  ISETP.LT.AND P4, PT, R60, UR12, !P5 ;  /* 0x0000000c3c007c0c */ /* 0x000fe2000ef81270 */
[----:B------:R-:W-:Y:S01]  /*358b0*/  IMAD.WIDE R10, R13, 0x2, R50 ;  /* 0x000000020d0a7825 */ /* 0x000fe200078e0232 */
[----:B------:R-:W1:Y:S04]  /*358c0*/  LDCU UR12, c[0x0][0x398] ;  /* 0x00007300ff0c77ac */ /* 0x000e680008000800 */
[----:B--2---:R2:W-:Y:S01]  /*358d0*/  @P6 STG.E.U16 desc[UR8][R10.64], R57 ;  /* 0x000000390a006986 */ /* 0x0045e2000c101508 */
[----:B0-----:R-:W-:Y:S01]  /*358e0*/  PRMT R12, R57, 0x7632, R12 ;  /* 0x00007632390c7816 */ /* 0x001fe2000000000c */
[----:B------:R-:W-:-:S05]  /*358f0*/  IMAD.WIDE R8, R13, 0x2, R52 ;  /* 0x000000020d087825 */ /* 0x000fca00078e0234 */
[----:B------:R0:W-:Y:S04]  /*35900*/  @P4 STG.E.U16 desc[UR8][R8.64], R12 ;  /* 0x0000000c08004986 */ /* 0x0001e8000c101508 */
[----:B--2---:R-:W2:Y:S01]  /*35910*/  LDL.LU R57, [R1+0x24] ;  /* 0x0000240001397983 */ /* 0x004ea20000300800 */
[----:B---3--:R-:W-:Y:S02]  /*35920*/  ISETP.GE.AND P4, PT, R15, UR6, PT ;  /* 0x000000060f007c0c */ /* 0x008fe4000bf86270 */
[----:B------:R-:W-:Y:S01]  /*35930*/  ISETP.LT.AND P6, PT, R59, UR14, !P5 ;  /* 0x0000000e3b007c0c */ /* 0x000fe2000efc1270 */
[----:B------:R-:W3:Y:S01]  /*35940*/  LDL.LU R15, [R1+0x12a8] ;  /* 0x0012a800010f7983 */ /* 0x000ee20000300800 */
[----:B-1----:R-:W-:Y:S01]  /*35950*/  ISETP.LT.AND P5, PT, R58, UR10, !P5 ;  /* 0x0000000a3a007c0c */ /* 0x002fe2000efa1270 */
[----:B------:R-:W-:Y:S01]  /*35960*/  IMAD.WIDE R10, R13, 0x2, R2 ;  /* 0x000000020d0a7825 */ /* 0x000fe200078e0202 */
[----:B------:R-:W-:Y:S01]  /*35970*/  PRMT R14, R55, 0x7632, R14 ;  /* 0x00007632370e7816 */ /* 0x000fe2000000000e */
[----:B------:R-:W3:Y:S02]  /*35980*/  LDCU UR6, c[0x0][0x39c] ;  /* 0x00007380ff0677ac */ /* 0x000ee40008000800 */
[----:B0-----:R-:W-:Y:S01]  /*35990*/  IMAD.WIDE R8, R13, 0x2, R48 ;  /* 0x000000020d087825 */ /* 0x001fe200078e0230 */
[----:B------:R-:W0:Y:S05]  /*359a0*/  LDCU UR14, c[0x0][0x398] ;  /* 0x00007300ff0e77ac */ /* 0x000e2a0008000800 */
[----:B------:R1:W-:Y:S01]  /*359b0*/  @P6 STG.E.U16 desc[UR8][R10.64], R55 ;  /* 0x000000370a006986 */ /* 0x0003e2000c101508 */
[----:B------:R-:W-:Y:S01]  /*359c0*/  ISETP.LT.AND P6, PT, R61, UR16, !P4 ;  /* 0x000000103d007c0c */ /* 0x000fe2000e7c1270 */
[----:B------:R-:W-:Y:S01]  /*359d0*/  VIADD R12, R13, UR4 ;  /* 0x000000040d0c7c36 */ /* 0x000fe20008000000 */
[----:B------:R-:W0:Y:S01]  /*359e0*/  LDCU UR10, c[0x0][0x398] ;  /* 0x00007300ff0a77ac */ /* 0x000e220008000800 */
[----:B------:R1:W-:Y:S01]  /*359f0*/  @P5 STG.E.U16 desc[UR8][R8.64], R14 ;  /* 0x0000000e08005986 */ /* 0x0003e2000c101508 */
[----:B------:R-:W-:Y:S01]  /*35a00*/  ISETP.LT.AND P5, PT, R60, UR12, !P4 ;  /* 0x0000000c3c007c0c */ /* 0x000fe2000e7a1270 */
[----:B------:R-:W0:Y:S01]  /*35a10*/  LDCU UR16, c[0x0][0x398] ;  /* 0x00007300ff1077ac */ /* 0x000e220008000800 */
[----:B----4-:R-:W-:Y:S01]  /*35a20*/  PRMT R13, R56, 0x7632, R13 ;  /* 0x00007632380d7816 */ /* 0x010fe2000000000d */
[----:B------:R-:W4:Y:S01]  /*35a30*/  LDCU UR4, c[0x0][0x3b8] ;  /* 0x00007700ff0477ac */ /* 0x000f220008000800 */
[C---:B-1----:R-:W-:Y:S01]  /*35a40*/  IMAD.WIDE R10, R12.reuse, 0x2, R50 ;  /* 0x000000020c0a7825 */ /* 0x042fe200078e0232 */
[----:B------:R-:W4:Y:S01]  /*35a50*/  LDL.LU R55, [R1+0x14] ;  /* 0x0000140001377983 */ /* 0x000f220000300800 */
[----:B------:R-:W1:Y:S02]  /*35a60*/  LDCU UR12, c[0x0][0x398] ;  /* 0x00007300ff0c77ac */ /* 0x000e640008000800 */
[----:B------:R-:W-:Y:S01]  /*35a70*/  IMAD.WIDE R8, R12, 0x2, R52 ;  /* 0x000000020c087825 */ /* 0x000fe200078e0234 */
[----:B------:R0:W-:Y:S04]  /*35a80*/  @P6 STG.E.U16 desc[UR8][R10.64], R56 ;  /* 0x000000380a006986 */ /* 0x0001e8000c101508 */
[----:B------:R1:W-:Y:S04]  /*35a90*/  @P5 STG.E.U16 desc[UR8][R8.64], R13 ;  /* 0x0000000d08005986 */ /* 0x0003e8000c101508 */
[----:B0-----:R-:W4:Y:S01]  /*35aa0*/  LDL.LU R56, [R1+0x4] ;  /* 0x0000040001387983 */ /* 0x001f220000300800 */
[----:B---3--:R-:W-:-:S02]  /*35ab0*/  ISETP.GE.AND P5, PT, R15, UR6, PT ;  /* 0x000000060f007c0c */ /* 0x008fc4000bfa6270 */
[----:B------:R-:W-:Y:S01]  /*35ac0*/  ISETP.LT.AND P6, PT, R59, UR14, !P4 ;  /* 0x0000000e3b007c0c */ /* 0x000fe2000e7c1270 */
[----:B------:R-:W3:Y:S01]  /*35ad0*/  LDL.LU R15, [R1+0x12ac] ;  /* 0x0012ac00010f7983 */ /* 0x000ee20000300800 */
[----:B------:R-:W-:Y:S01]  /*35ae0*/  ISETP.LT.AND P4, PT, R58, UR10, !P4 ;  /* 0x0000000a3a007c0c */ /* 0x000fe2000e781270 */
[C---:B------:R-:W-:Y:S01]  /*35af0*/  IMAD.WIDE R10, R12.reuse, 0x2, R2 ;  /* 0x000000020c0a7825 */ /* 0x040fe200078e0202 */
[----:B------:R-:W3:Y:S03]  /*35b00*/  LDCU UR6, c[0x0][0x39c] ;  /* 0x00007380ff0677ac */ /* 0x000ee60008000800 */
[C---:B-1----:R-:W-:Y:S01]  /*35b10*/  IMAD.WIDE R8, R12.reuse, 0x2, R48 ;  /* 0x000000020c087825 */ /* 0x042fe200078e0230 */
[----:B------:R-:W0:Y:S01]  /*35b20*/  LDCU UR10, c[0x0][0x398] ;  /* 0x00007300ff0a77ac */ /* 0x000e220008000800 */
[----:B------:R-:W1:Y:S04]  /*35b30*/  LDCU UR14, c[0x0][0x398] ;  /* 0x00007300ff0e77ac */ /* 0x000e680008000800 */
[----:B--2---:R2:W-:Y:S01]  /*35b40*/  @P6 STG.E.U16 desc[UR8][R10.64], R57 ;  /* 0x000000390a006986 */ /* 0x0045e2000c101508 */
[----:B------:R-:W-:Y:S01]  /*35b50*/  ISETP.LT.AND P6, PT, R61, UR16, !P5 ;  /* 0x000000103d007c0c */ /* 0x000fe2000efc1270 */
[----:B------:R-:W0:Y:S01]  /*35b60*/  LDCU UR16, c[0x0][0x398] ;  /* 0x00007300ff1077ac */ /* 0x000e220008000800 */
[----:B--2---:R-:W-:Y:S01]  /*35b70*/  PRMT R11, R57, 0x7632, R11 ;  /* 0x00007632390b7816 */ /* 0x004fe2000000000b */
[----:B----4-:R-:W-:Y:S01]  /*35b80*/  VIADD R10, R12, UR4 ;  /* 0x000000040c0a7c36 */ /* 0x010fe20008000000 */
[----:B------:R-:W2:Y:S01]  /*35b90*/  LDL.LU R57, [R1+0x1c8] ;  /* 0x0001c80001397983 */ /* 0x000ea20000300800 */
[----:B------:R-:W4:Y:S03]  /*35ba0*/  LDCU UR4, c[0x0][0x3b8] ;  /* 0x00007700ff0477ac */ /* 0x000f260008000800 */
[----:B------:R0:W-:Y:S01]  /*35bb0*/  @P4 STG.E.U16 desc[UR8][R8.64], R11 ;  /* 0x0000000b08004986 */ /* 0x0001e2000c101508 */
[----:B------:R-:W-:Y:S01]  /*35bc0*/  ISETP.LT.AND P4, PT, R60, UR12, !P5 ;  /* 0x0000000c3c007c0c */ /* 0x000fe2000ef81270 */
[----:B------:R-:W1:Y:S01]  /*35bd0*/  LDCU UR12, c[0x0][0x398] ;  /* 0x00007300ff0c77ac */ /* 0x000e620008000800 */
[----:B0-----:R-:W-:Y:S01]  /*35be0*/  IMAD.WIDE R8, R10, 0x2, R50 ;  /* 0x000000020a087825 */ /* 0x001fe200078e0232 */
[----:B------:R-:W-:-:S04]  /*35bf0*/  PRMT R11, R55, 0x7632, R11 ;  /* 0x00007632370b7816 */ /* 0x000fc8000000000b */
[----:B------:R0:W-:Y:S02]  /*35c00*/  @P6 STG.E.U16 desc[UR8][R8.64], R55 ;  /* 0x0000003708006986 */ /* 0x0001e4000c101508 */
[----:B0-----:R-:W-:Y:S02]  /*35c10*/  IMAD.WIDE R8, R10, 0x2, R52 ;  /* 0x000000020a087825 */ /* 0x001fe400078e0234 */
[----:B------:R-:W2:Y:S04]  /*35c20*/  LDL.LU R55, [R1+0x28] ;  /* 0x0000280001377983 */ /* 0x000ea80000300800 */
[----:B------:R0:W-:Y:S01]  /*35c30*/  @P4 STG.E.U16 desc[UR8][R8.64], R11 ;  /* 0x0000000b08004986 */ /* 0x0001e2000c101508 */
[----:B---3--:R-:W-:Y:S02]  /*35c40*/  ISETP.GE.AND P4, PT, R15, UR6, PT ;  /* 0x000000060f007c0c */ /* 0x008fe4000bf86270 */
[----:B------:R-:W-:Y:S01]  /*35c50*/  ISETP.LT.AND P6, PT, R59, UR10, !P5 ;  /* 0x0000000a3b007c0c */ /* 0x000fe2000efc1270 */
[----:B------:R-:W3:Y:S01]  /*35c60*/  LDL.LU R15, [R1+0x12b0] ;  /* 0x0012b000010f7983 */ /* 0x000ee20000300800 */
[----:B------:R-:W2:Y:S01]  /*35c70*/  LDCU UR10, c[0x0][0x398] ;  /* 0x00007300ff0a77ac */ /* 0x000ea20008000800 */
[----:B-1----:R-:W-:Y:S01]  /*35c80*/  ISETP.LT.AND P5, PT, R58, UR14, !P5 ;  /* 0x0000000e3a007c0c */ /* 0x002fe2000efa1270 */
[----:B0-----:R-:W-:Y:S01]  /*35c90*/  IMAD.WIDE R8, R10, 0x2, R2 ;  /* 0x000000020a087825 */ /* 0x001fe200078e0202 */
[----:B------:R-:W-:Y:S01]  /*35ca0*/  PRMT R13, R56, 0x7632, R13 ;  /* 0x00007632380d7816 */ /* 0x000fe2000000000d */
[----:B------:R-:W3:Y:S02]  /*35cb0*/  LDCU UR6, c[0x0][0x39c] ;  /* 0x00007380ff0677ac */ /* 0x000ee40008000800 */
[C---:B----4-:R-:W-:Y:S01]  /*35cc0*/  VIADD R12, R10.reuse, UR4 ;  /* 0x000000040a0c7c36 */ /* 0x050fe20008000000 */
[----:B------:R-:W0:Y:S04]  /*35cd0*/  LDCU UR14, c[0x0][0x398] ;  /* 0x00007300ff0e77ac */ /* 0x000e280008000800 */
[----:B------:R1:W-:Y:S01]  /*35ce0*/  @P6 STG.E.U16 desc[UR8][R8.64], R56 ;  /* 0x0000003808006986 */ /* 0x0003e2000c101508 */
[----:B------:R-:W-:Y:S01]  /*35cf0*/  ISETP.LT.AND P6, PT, R61, UR12, !P4 ;  /* 0x0000000c3d007c0c */ /* 0x000fe2000e7c1270 */
[----:B------:R-:W4:Y:S01]  /*35d00*/  LDCU UR12, c[0x0][0x398] ;  /* 0x00007300ff0c77ac */ /* 0x000f220008000800 */
[----:B------:R-:W0:Y:S01]  /*35d10*/  LDCU UR4, c[0x0][0x3b8] ;  /* 0x00007700ff0477ac */ /* 0x000e220008000800 */
[----:B-1----:R-:W-:Y:S01]  /*35d20*/  IMAD.WIDE R8, R10, 0x2, R48 ;  /* 0x000000020a087825 */ /* 0x002fe200078e0230 */
[----:B------:R-:W4:Y:S04]  /*35d30*/  LDL.LU R56, [R1+0x18] ;  /* 0x0000180001387983 */ /* 0x000f280000300800 */
[----:B------:R1:W-:Y:S01]  /*35d40*/  @P5 STG.E.U16 desc[UR8][R8.64], R13 ;  /* 0x0000000d08005986 */ /* 0x0003e2000c101508 */
[----:B--2---:R-:W-:Y:S01]  /*35d50*/  ISETP.LT.AND P5, PT, R60, UR10, !P4 ;  /* 0x0000000a3c007c0c */ /* 0x004fe2000e7a1270 */
[C---:B------:R-:W-:Y:S01]  /*35d60*/  IMAD.WIDE R10, R12.reuse, 0x2, R50 ;  /* 0x000000020c0a7825 */ /* 0x040fe200078e0232 */
[----:B------:R-:W2:Y:S04]  /*35d70*/  LDCU UR10, c[0x0][0x398] ;  /* 0x00007300ff0a77ac */ /* 0x000ea80008000800 */
[----:B------:R0:W-:Y:S01]  /*35d80*/  @P6 STG.E.U16 desc[UR8][R10.64], R57 ;  /* 0x000000390a006986 */ /* 0x0001e2000c101508 */
[----:B-1----:R-:W-:Y:S01]  /*35d90*/  PRMT R13, R57, 0x7632, R13 ;  /* 0x00007632390d7816 */ /* 0x002fe2000000000d */
[----:B------:R-:W-:-:S05]  /*35da0*/  IMAD.WIDE R8, R12, 0x2, R52 ;  /* 0x000000020c087825 */ /* 0x000fca00078e0234 */
[----:B------:R1:W-:Y:S04]  /*35db0*/  @P5 STG.E.U16 desc[UR8][R8.64], R13 ;  /* 0x0000000d08005986 */ /* 0x0003e8000c101508 */
[----:B0-----:R-:W2:Y:S01]  /*35dc0*/  LDL.LU R57, [R1+0x8] ;  /* 0x0000080001397983 */ /* 0x001ea20000300800 */
[----:B---3--:R-:W-:Y:S02]  /*35dd0*/  ISETP.GE.AND P5, PT, R15, UR6, PT ;  /* 0x000000060f007c0c */ /* 0x008fe4000bfa6270 */
[----:B------:R-:W-:Y:S01]  /*35de0*/  ISETP.LT.AND P6, PT, R59, UR16, !P4 ;  /* 0x000000103b007c0c */ /* 0x000fe2000e7c1270 */
[----:B------:R-:W3:Y:S01]  /*35df0*/  LDL.LU R15, [R1+0x12b4] ;  /* 0x0012b400010f7983 */ /* 0x000ee20000300800 */
[----:B----4-:R-:W-:Y:S01]  /*35e00*/  ISETP.LT.AND P4, PT, R58, UR12, !P4 ;  /* 0x0000000c3a007c0c */ /* 0x010fe2000e781270 */
[C---:B------:R-:W-:Y:S01]  /*35e10*/  IMAD.WIDE R10, R12.reuse, 0x2, R2 ;  /* 0x000000020c0a7825 */ /* 0x040fe200078e0202 */
[----:B------:R-:W3:Y:S03]  /*35e20*/  LDCU UR6, c[0x0][0x39c] ;  /* 0x00007380ff0677ac */ /* 0x000ee60008000800 */
[C---:B-1----:R-:W-:Y:S01]  /*35e30*/  IMAD.WIDE R8, R12.reuse, 0x2, R48 ;  /* 0x000000020c087825 */ /* 0x042fe200078e0230 */
[----:B------:R-:W0:Y:S01]  /*35e40*/  LDCU UR12, c[0x0][0x398] ;  /* 0x00007300ff0c77ac */ /* 0x000e220008000800 */
[----:B------:R-:W1:Y:S04]  /*35e50*/  LDCU UR16, c[0x0][0x398] ;  /* 0x00007300ff1077ac */ /* 0x000e680008000800 */
[----:B------:R4:W-:Y:S01]  /*35e60*/  @P6 STG.E.U16 desc[UR8][R10.64], R55 ;  /* 0x000000370a006986 */ /* 0x0009e2000c101508 */
[----:B------:R-:W-:Y:S01]  /*35e70*/  ISETP.LT.AND P6, PT, R61, UR14, !P5 ;  /* 0x0000000e3d007c0c */ /* 0x000fe2000efc1270 */
[----:B------:R-:W0:Y:S01]  /*35e80*/  LDCU UR14, c[0x0][0x398] ;  /* 0x00007300ff0e77ac */ /* 0x000e220008000800 */
[----:B----4-:R-:W-:Y:S01]  /*35e90*/  PRMT R11, R55, 0x7632, R11 ;  /* 0x00007632370b7816 */ /* 0x010fe2000000000b */
[----:B------:R-:W-:Y:S01]  /*35ea0*/  VIADD R10, R12, UR4 ;  /* 0x000000040c0a7c36 */ /* 0x000fe20008000000 */
[----:B------:R-:W4:Y:S01]  /*35eb0*/  LDL.LU R55, [R1+0x1cc] ;  /* 0x0001cc0001377983 */ /* 0x000f220000300800 */
[----:B------:R-:W0:Y:S03]  /*35ec0*/  LDCU UR4, c[0x0][0x3b8] ;  /* 0x00007700ff0477ac */ /* 0x000e260008000800 */
[----:B------:R1:W-:Y:S01]  /*35ed0*/  @P4 STG.E.U16 desc[UR8][R8.64], R11 ;  /* 0x0000000b08004986 */ /* 0x0003e2000c101508 */
[----:B--2---:R-:W-:Y:S01]  /*35ee0*/  ISETP.LT.AND P4, PT, R60, UR10, !P5 ;  /* 0x0000000a3c007c0c */ /* 0x004fe2000ef81270 */
[----:B------:R-:W2:Y:S01]  /*35ef0*/  LDCU UR10, c[0x0][0x398] ;  /* 0x00007300ff0a77ac */ /* 0x000ea20008000800 */
[----:B-1----:R-:W-:Y:S01]  /*35f00*/  IMAD.WIDE R8, R10, 0x2, R50 ;  /* 0x000000020a087825 */ /* 0x002fe200078e0232 */
[----:B------:R-:W-:-:S04]  /*35f10*/  PRMT R11, R56, 0x7632, R11 ;  /* 0x00007632380b7816 */ /* 0x000fc8000000000b */
[----:B------:R1:W-:Y:S02]  /*35f20*/  @P6 STG.E.U16 desc[UR8][R8.64], R56 ;  /* 0x0000003808006986 */ /* 0x0003e4000c101508 */
[----:B-1----:R-:W-:Y:S02]  /*35f30*/  IMAD.WIDE R8, R10, 0x2, R52 ;  /* 0x000000020a087825 */ /* 0x002fe400078e0234 */
[----:B------:R-:W4:Y:S04]  /*35f40*/  LDL.LU R56, [R1+0x2c] ;  /* 0x00002c0001387983 */ /* 0x000f280000300800 */
[----:B------:R1:W-:Y:S01]  /*35f50*/  @P4 STG.E.U16 desc[UR8][R8.64], R11 ;  /* 0x0000000b08004986 */ /* 0x0003e2000c101508 */
[----:B---3--:R-:W-:Y:S02]  /*35f60*/  ISETP.GE.AND P4, PT, R15, UR6, PT ;  /* 0x000000060f007c0c */ /* 0x008fe4000bf86270 */
[----:B0-----:R-:W-:Y:S01]  /*35f70*/  ISETP.LT.AND P6, PT, R59, UR12, !P5 ;  /* 0x0000000c3b007c0c */ /* 0x001fe2000efc1270 */
[----:B------:R-:W3:Y:S01]  /*35f80*/  LDL.LU R15, [R1+0x12b8] ;  /* 0x0012b800010f7983 */ /* 0x000ee20000300800 */
[----:B------:R-:W0:Y:S01]  /*35f90*/  LDCU UR12, c[0x0][0x398] ;  /* 0x00007300ff0c77ac */ /* 0x000e220008000800 */
[----:B------:R-:W-:Y:S01]  /*35fa0*/  ISETP.LT.AND P5, PT, R58, UR14, !P5 ;  /* 0x0000000e3a007c0c */ /* 0x000fe2000efa1270 */
[C---:B-1----:R-:W-:Y:S01]  /*35fb0*/  IMAD.WIDE R8, R10.reuse, 0x2, R2 ;  /* 0x000000020a087825 */ /* 0x042fe200078e0202 */
[----:B------:R-:W-:Y:S01]  /*35fc0*/  PRMT R13, R57, 0x7632, R13 ;  /* 0x00007632390d7816 */ /* 0x000fe2000000000d */
[----:B------:R-:W3:Y:S02]  /*35fd0*/  LDCU UR6, c[0x0][0x39c] ;  /* 0x00007380ff0677ac */ /* 0x000ee40008000800 */
[C---:B------:R-:W-:Y:S01]  /*35fe0*/  VIADD R12, R10.reuse, UR4 ;  /* 0x000000040a0c7c36 */ /* 0x040fe20008000000 */
[----:B------:R-:W1:Y:S04]  /*35ff0*/  LDCU UR14, c[0x0][0x398] ;  /* 0x00007300ff0e77ac */ /* 0x000e680008000800 */
[----:B------:R0:W-:Y:S01]  /*36000*/  @P6 STG.E.U16 desc[UR8][R8.64], R57 ;  /* 0x0000003908006986 */ /* 0x0001e2000c101508 */
[----:B--2---:R-:W-:Y:S01]  /*36010*/  ISETP.LT.AND P6, PT, R61, UR10, !P4 ;  /* 0x0000000a3d007c0c */ /* 0x004fe2000e7c1270 */
[----:B------:R-:W2:Y:S01]  /*36020*/  LDCU UR10, c[0x0][0x398] ;  /* 0x00007300ff0a77ac */ /* 0x000ea20008000800 */
[----:B------:R-:W1:Y:S01]  /*36030*/  LDCU UR4, c[0x0][0x3b8] ;  /* 0x00007700ff0477ac */ /* 0x000e620008000800 */
[----:B0-----:R-:W-:Y:S01]  /*36040*/  IMAD.WIDE R8, R10, 0x2, R48 ;  /* 0x000000020a087825 */ /* 0x001fe200078e0230 */
[----:B------:R-:W2:Y:S04]  /*36050*/  LDL.LU R57, [R1+0x1c] ;  /* 0x00001c0001397983 */ /* 0x000ea80000300800 */
[----:B------:R0:W-:Y:S01]  /*36060*/  @P5 STG.E.U16 desc[UR8][R8.64], R13 ;  /* 0x0000000d08005986 */ /* 0x0001e2000c101508 */
[----:B------:R-:W-:Y:S01]  /*36070*/  ISETP.LT.AND P5, PT, R60, UR12, !P4 ;  /* 0x0000000c3c007c0c */ /* 0x000fe2000e7a1270 */
[C---:B------:R-:W-:Y:S01]  /*36080*/  IMAD.WIDE R10, R12.reuse, 0x2, R50 ;  /* 0x000000020c0a7825 */ /* 0x040fe200078e0232 */
[----:B------:R-:W1:Y:S04]  /*36090*/  LDCU UR12, c[0x0][0x398] ;  /* 0x00007300ff0c77ac */ /* 0x000e680008000800 */
[----:B----4-:R4:W-:Y:S01]  /*360a0*/  @P6 STG.E.U16 desc[UR8][R10.64], R55 ;  /* 0x000000370a006986 */ /* 0x0109e2000c101508 */
[----:B0-----:R-:W-:Y:S01]  /*360b0*/  PRMT R13, R55, 0x7632, R13 ;  /* 0x00007632370d7816 */ /* 0x001fe2000000000d */
[----:B------:R-:W-:-:S05]  /*360c0*/  IMAD.WIDE R8, R12, 0x2, R52 ;  /* 0x000000020c087825 */ /* 0x000fca00078e0234 */
[----:B------:R0:W-:Y:S04]  /*360d0*/  @P5 STG.E.U16 desc[UR8][R8.64], R13 ;  /* 0x0000000d08005986 */ /* 0x0001e8000c101508 */
[----:B----4-:R-:W4:Y:S01]  /*360e0*/  LDL.LU R55, [R1+0xc] ;  /* 0x00000c0001377983 */ /* 0x010f220000300800 */
[----:B---3--:R-:W-:Y:S02]  /*360f0*/  ISETP.GE.AND P5, PT, R15, UR6, PT ;  /* 0x000000060f007c0c */ /* 0x008fe4000bfa6270 */
[----:B-1----:R-:W-:Y:S01]  /*36100*/  ISETP.LT.AND P6, PT, R59, UR14, !P4 ;  /* 0x0000000e3b007c0c */ /* 0x002fe2000e7c1270 */
[----:B------:R-:W3:Y:S01]  /*36110*/  LDL.LU R15, [R1+0x12bc] ;  /* 0x0012bc00010f7983 */ /* 0x000ee20000300800 */
[----:B--2---:R-:W-:Y:S01]  /*36120*/  ISETP.LT.AND P4, PT, R58, UR10, !P4 ;  /* 0x0000000a3a007c0c */ /* 0x004fe2000e781270 */
[----:B------:R-:W-:Y:S01]  /*36130*/  IMAD.WIDE R10, R12, 0x2, R2 ;  /* 0x000000020c0a7825 */ /* 0x000fe200078e0202 */
[----:B0-----:R-:W-:Y:S01]  /*36140*/  PRMT R13, R56, 0x7632, R13 ;  /* 0x00007632380d7816 */ /* 0x001fe2000000000d */
[----:B------:R-:W3:Y:S02]  /*36150*/  LDCU UR6, c[0x0][0x39c] ;  /* 0x00007380ff0677ac */ /* 0x000ee40008000800 */
[----:B------:R-:W-:Y:S01]  /*36160*/  IMAD.WIDE R8, R12, 0x2, R48 ;  /* 0x000000020c087825 */ /* 0x000fe200078e0230 */
[----:B------:R-:W0:Y:S05]  /*36170*/  LDCU UR10, c[0x0][0x398] ;  /* 0x00007300ff0a77ac */ /* 0x000e2a0008000800 */
[----:B------:R1:W-:Y:S01]  /*36180*/  @P6 STG.E.U16 desc[UR8][R10.64], R56 ;  /* 0x000000380a006986 */ /* 0x0003e2000c101508 */
[----:B------:R-:W-:Y:S01]  /*36190*/  ISETP.LT.AND P6, PT, R61, UR16, !P5 ;  /* 0x000000103d007c0c */ /* 0x000fe2000efc1270 */
[----:B------:R-:W2:Y:S02]  /*361a0*/  LDCU UR14, c[0x0][0x398] ;  /* 0x00007300ff0e77ac */ /* 0x000ea40008000800 */
[----:B------:R0:W-:Y:S01]  /*361b0*/  @P4 STG.E.U16 desc[UR8][R8.64], R13 ;  /* 0x0000000d08004986 */ /* 0x0001e2000c101508 */
[----:B------:R-:W-:Y:S01]  /*361c0*/  ISETP.LT.AND P4, PT, R60, UR12, !P5 ;  /* 0x0000000c3c007c0c */ /* 0x000fe2000ef81270 */
[----:B------:R-:W2:Y:S01]  /*361d0*/  LDCU UR12, c[0x0][0x398] ;  /* 0x00007300ff0c77ac */ /* 0x000ea20008000800 */
[----:B------:R-:W2:Y:S01]  /*361e0*/  LDCU UR16, c[0x0][0x398] ;  /* 0x00007300ff1077ac */ /* 0x000ea20008000800 */
[----:B-1----:R-:W-:Y:S01]  /*361f0*/  VIADD R10, R12, UR4 ;  /* 0x000000040c0a7c36 */ /* 0x002fe20008000000 */
[----:B------:R-:W2:Y:S01]  /*36200*/  LDL.LU R56, [R1+0x1d0] ;  /* 0x0001d00001387983 */ /* 0x000ea20000300800 */
[----:B------:R-:W-:Y:S01]  /*36210*/  PRMT R11, R57, 0x7632, R11 ;  /* 0x00007632390b7816 */ /* 0x000fe2000000000b */
[----:B------:R-:W1:Y:S01]  /*36220*/  LDCU UR4, c[0x0][0x3b8] ;  /* 0x00007700ff0477ac */ /* 0x000e620008000800 */
[----:B0-----:R-:W-:-:S05]  /*36230*/  IMAD.WIDE R8, R10, 0x2, R50 ;  /* 0x000000020a087825 */ /* 0x001fca00078e0232 */
[----:B------:R0:W-:Y:S01]  /*36240*/  @P6 STG.E.U16 desc[UR8][R8.64], R57 ;  /* 0x0000003908006986 */ /* 0x0001e2000c101508 */
[----:B------:R-:W-:Y:S01]  /*36250*/  ISETP.LT.AND P6, PT, R59, UR10, !P5 ;  /* 0x0000000a3b007c0c */ /* 0x000fe2000efc1270 */
[----:B------:R-:W1:Y:S01]  /*36260*/  LDCU UR10, c[0x0][0x398] ;  /* 0x00007300ff0a77ac */ /* 0x000e620008000800 */
[C---:B0-----:R-:W-:Y:S01]  /*36270*/  IMAD.WIDE R8, R10.reuse, 0x2, R52 ;  /* 0x000000020a087825 */ /* 0x041fe200078e0234 */
[----:B------:R-:W2:Y:S04]  /*36280*/  LDL.LU R57, [R1+0x50] ;  /* 0x0000500001397983 */ /* 0x000ea80000300800 */
[----:B------:R0:W-:Y:S01]  /*36290*/  @P4 STG.E.U16 desc[UR8][R8.64], R11 ;  /* 0x0000000b08004986 */ /* 0x0001e2000c101508 */
[----:B----4-:R-:W-:Y:S01]  /*362a0*/  PRMT R13, R55, 0x7632, R13 ;  /* 0x00007632370d7816 */ /* 0x010fe2000000000d */
[----:B0-----:R-:W-:-:S05]  /*362b0*/  IMAD.WIDE R8, R10, 0x2, R2 ;  /* 0x000000020a087825 */ /* 0x001fca00078e0202 */
[----:B------:R0:W-:Y:S01]  /*362c0*/  @P6 STG.E.U16 desc[UR8][R8.64], R55 ;  /* 0x0000003708006986 */ /* 0x0001e2000c101508 */
[----:B---3--:R-:W-:Y:S01]  /*362d0*/  ISETP.GE.AND P4, PT, R15, UR6, PT ;  /* 0x000000060f007c0c */ /* 0x008fe2000bf86270 */
[----:B-1----:R-:W-:Y:S02]  /*362e0*/  VIADD R12, R10, UR4 ;  /* 0x000000040a0c7c36 */ /* 0x002fe40008000000 */
[----:B------:R-:W3:Y:S01]  /*362f0*/  LDL.LU R15, [R1+0x12c0] ;  /* 0x0012c000010f7983 */ /* 0x000ee20000300800 */
[----:B--2---:R-:W-:Y:S01]  /*36300*/  ISETP.LT.AND P5, PT, R58, UR14, !P5 ;  /* 0x0000000e3a007c0c */ /* 0x004fe2000efa1270 */
[----:B------:R-:W3:Y:S02]  /*36310*/  LDCU UR6, c[0x0][0x39c] ;  /* 0x00007380ff0677ac */ /* 0x000ee40008000800 */
[----:B0-----:R-:W2:Y:S01]  /*36320*/  LDL.LU R55, [R1+0x40] ;  /* 0x0000400001377983 */ /* 0x001ea20000300800 */
[----:B------:R-:W-:Y:S01]  /*36330*/  ISETP.LT.AND P6, PT, R61, UR12, !P4 ;  /* 0x0000000c3d007c0c */ /* 0x000fe2000e7c1270 */
[----:B------:R-:W0:Y:S01]  /*36340*/  LDCU UR12, c[0x0][0x398] ;  /* 0x00007300ff0c77ac */ /* 0x000e220008000800 */
[----:B------:R-:W-:Y:S01]  /*36350*/  IMAD.WIDE R10, R10, 0x2, R48 ;  /* 0x000000020a0a7825 */ /* 0x000fe200078e0230 */
[----:B------:R-:W1:Y:S03]  /*36360*/  LDCU UR14, c[0x0][0x398] ;  /* 0x00007300ff0e77ac */ /* 0x000e660008000800 */
[----:B------:R-:W-:-:S03]  /*36370*/  IMAD.WIDE R8, R12, 0x2, R50 ;  /* 0x000000020c087825 */ /* 0x000fc600078e0232 */
[----:B------:R4:W-:Y:S01]  /*36380*/  @P5 STG.E.U16 desc[UR8][R10.64], R13 ;  /* 0x0000000d0a005986 */ /* 0x0009e2000c101508 */
[----:B------:R-:W-:Y:S01]  /*36390*/  ISETP.LT.AND P5, PT, R60, UR10, !P4 ;  /* 0x0000000a3c007c0c */ /* 0x000fe2000e7a1270 */
[----:B------:R-:W1:Y:S01]  /*363a0*/  LDCU UR4, c[0x0][0x3b8] ;  /* 0x00007700ff0477ac */ /* 0x000e620008000800 */
[----:B------:R-:W1:Y:S01]  /*363b0*/  LDCU UR10, c[0x0][0x398] ;  /* 0x00007300ff0a77ac */ /* 0x000e620008000800 */
[----:B------:R1:W-:Y:S01]  /*363c0*/  @P6 STG.E.U16 desc[UR8][R8.64], R56 ;  /* 0x0000003808006986 */ /* 0x0003e2000c101508 */
[----:B------:R-:W-:Y:S01]  /*363d0*/  ISETP.LT.AND P6, PT, R59, UR16, !P4 ;  /* 0x000000103b007c0c */ /* 0x000fe2000e7c1270 */
[----:B------:R-:W2:Y:S01]  /*363e0*/  LDCU UR16, c[0x0][0x398] ;  /* 0x00007300ff1077ac */ /* 0x000ea20008000800 */
[----:B----4-:R-:W-:Y:S01]  /*363f0*/  PRMT R13, R56, 0x7632, R13 ;  /* 0x00007632380d7816 */ /* 0x010fe2000000000d */
[----:B------:R-:W-:Y:S01]  /*36400*/  IMAD.WIDE R10, R12, 0x2, R2 ;  /* 0x000000020c0a7825 */ /* 0x000fe200078e0202 */
[----:B0-----:R-:W-:Y:S01]  /*36410*/  ISETP.LT.AND P4, PT, R58, UR12, !P4 ;  /* 0x0000000c3a007c0c */ /* 0x001fe2000e781270 */
[----:B------:R-:W0:Y:S02]  /*36420*/  LDCU UR12, c[0x0][0x398] ;  /* 0x00007300ff0c77ac */ /* 0x000e240008000800 */
[C---:B-1----:R-:W-:Y:S01]  /*36430*/  IMAD.WIDE R8, R12.reuse, 0x2, R52 ;  /* 0x000000020c087825 */ /* 0x042fe200078e0234 */
[----:B------:R-:W4:Y:S04]  /*36440*/  LDL.LU R56, [R1+0x30] ;  /* 0x0000300001387983 */ /* 0x000f280000300800 */
[----:B------:R1:W-:Y:S04]  /*36450*/  @P5 STG.E.U16 desc[UR8][R8.64], R13 ;  /* 0x0000000d08005986 */ /* 0x0003e8000c101508 */
[----:B------:R0:W-:Y:S04]  /*36460*/  @P6 STG.E.U16 desc[UR8][R10.64], R57 ;  /* 0x000000390a006986 */ /* 0x0001e8000c101508 */
[----:B-1----:R-:W4:Y:S01]  /*36470*/  LDL.LU R13, [R1+0x12c4] ;  /* 0x0012c400010d7983 */ /* 0x002f220000300800 */
[----:B------:R-:W-:Y:S01]  /*36480*/  IMAD.WIDE R8, R12, 0x2, R48 ;  /* 0x000000020c087825 */ /* 0x000fe200078e0230 */
[----:B0-----:R-:W-:-:S03]  /*36490*/  PRMT R11, R57, 0x7632, R11 ;  /* 0x00007632390b7816 */ /* 0x001fc6000000000b */
[----:B------:R-:W-:Y:S01]  /*364a0*/  VIADD R10, R12, UR4 ;  /* 0x000000040c0a7c36 */ /* 0x000fe20008000000 */
[----:B------:R-:W4:Y:S01]  /*364b0*/  LDL.LU R57, [R1+0x1d4] ;  /* 0x0001d40001397983 */ /* 0x000f220000300800 */
[----:B------:R-:W0:Y:S03]  /*364c0*/  LDCU UR4, c[0x0][0x3b8] ;  /* 0x00007700ff0477ac */ /* 0x000e260008000800 */
[----:B------:R1:W-:Y:S02]  /*364d0*/  @P4 STG.E.U16 desc[UR8][R8.64], R11 ;  /* 0x0000000b08004986 */ /* 0x0003e4000c101508 */
[----:B-1----:R-:W-:Y:S01]  /*364e0*/  IMAD.WIDE R8, R10, 0x2, R50 ;  /* 0x000000020a087825 */ /* 0x002fe200078e0232 */
[----:B---3--:R-:W-:Y:S01]  /*364f0*/  ISETP.GE.AND P5, PT, R15, UR6, PT ;  /* 0x000000060f007c0c */ /* 0x008fe2000bfa6270 */
[----:B------:R-:W1:Y:S03]  /*36500*/  LDCU UR6, c[0x0][0x39c] ;  /* 0x00007380ff0677ac */ /* 0x000e660008000800 */
[----:B------:R-:W-:Y:S01]  /*36510*/  ISETP.LT.AND P6, PT, R61, UR14, !P5 ;  /* 0x0000000e3d007c0c */ /* 0x000fe2000efc1270 */
[----:B------:R-:W3:Y:S01]  /*36520*/  LDCU UR14, c[0x0][0x398] ;  /* 0x00007300ff0e77ac */ /* 0x000ee20008000800 */
[----:B--2---:R-:W-:-:S11]  /*36530*/  PRMT R11, R55, 0x7632, R11 ;  /* 0x00007632370b7816 */ /* 0x004fd6000000000b */
[----:B------:R2:W-:Y:S04]  /*36540*/  @P6 STG.E.U16 desc[UR8][R8.64], R55 ;  /* 0x0000003708006986 */ /* 0x0005e8000c101508 */
[----:B--2---:R-:W2:Y:S04]  /*36550*/  LDL.LU R55, [R1+0x54] ;  /* 0x0000540001377983 */ /* 0x004ea80000300800 */
[----:B------:R-:W2:Y:S01]  /*36560*/  LDL.LU R15, [R1+0x12c8] ;  /* 0x0012c800010f7983 */ /* 0x000ea20000300800 */
[----:B------:R-:W-:Y:S01]  /*36570*/  ISETP.LT.AND P4, PT, R60, UR10, !P5 ;  /* 0x0000000a3c007c0c */ /* 0x000fe2000ef81270 */
[----:B------:R-:W0:Y:S01]  /*36580*/  LDCU UR10, c[0x0][0x398] ;  /* 0x00007300ff0a77ac */ /* 0x000e220008000800 */
[----:B------:R-:W-:Y:S01]  /*36590*/  ISETP.LT.AND P6, PT, R59, UR12, !P5 ;  /* 0x0000000c3b007c0c */ /* 0x000fe2000efc1270 */
[----:B------:R-:W-:Y:S01]  /*365a0*/  IMAD.WIDE R8, R10, 0x2, R52 ;  /* 0x000000020a087825 */ /* 0x000fe200078e0234 */
[----:B------:R-:W0:Y:S01]  /*365b0*/  LDCU UR12, c[0x0][0x398] ;  /* 0x00007300ff0c77ac */ /* 0x000e220008000800 */
[----:B---3--:R-:W-:-:S02]  /*365c0*/  ISETP.LT.AND P5, PT, R58, UR14, !P5 ;  /* 0x0000000e3a007c0c */ /* 0x008fc4000efa1270 */
[----:B----4-:R-:W-:Y:S01]  /*365d0*/  PRMT R12, R56, 0x7632, R12 ;  /* 0x00007632380c7816 */ /* 0x010fe2000000000c */
[----:B------:R-:W3:Y:S05]  /*365e0*/  LDCU UR14, c[0x0][0x398] ;  /* 0x00007300ff0e77ac */ /* 0x000eea0008000800 */
[----:B------:R4:W-:Y:S01]  /*365f0*/  @P4 STG.E.U16 desc[UR8][R8.64], R11 ;  /* 0x0000000b08004986 */ /* 0x0009e2000c101508 */
[----:B-1----:R-:W-:Y:S01]  /*36600*/  ISETP.GE.AND P4, PT, R13, UR6, PT ;  /* 0x000000060d007c0c */ /* 0x002fe2000bf86270 */
[----:B------:R-:W2:Y:S01]  /*36610*/  LDCU UR6, c[0x0][0x39c] ;  /* 0x00007380ff0677ac */ /* 0x000ea20008000800 */
[----:B----4-:R-:W-:-:S05]  /*36620*/  IMAD.WIDE R8, R10, 0x2, R2 ;  /* 0x000000020a087825 */ /* 0x010fca00078e0202 */
[----:B------:R1:W-:Y:S01]  /*36630*/  @P6 STG.E.U16 desc[UR8][R8.64], R56 ;  /* 0x0000003808006986 */ /* 0x0003e2000c101508 */
[----:B0-----:R-:W-:Y:S01]  /*36640*/  ISETP.LT.AND P6, PT, R61, UR10, !P4 ;  /* 0x0000000a3d007c0c */ /* 0x001fe2000e7c1270 */
[C---:B------:R-:W-:Y:S01]  /*36650*/  VIADD R13, R10.reuse, UR4 ;  /* 0x000000040a0d7c36 */ /* 0x040fe20008000000 */
[----:B------:R-:W0:Y:S01]  /*36660*/  LDCU UR10, c[0x0][0x398] ;  /* 0x00007300ff0a77ac */ /* 0x000e220008000800 */
[----:B------:R-:W4:Y:S01]  /*36670*/  LDCU UR4, c[0x0][0x3b8] ;  /* 0x00007700ff0477ac */ /* 0x000f220008000800 */
[----:B-1----:R-:W-:Y:S01]  /*36680*/  IMAD.WIDE R8, R10, 0x2, R48 ;  /* 0x000000020a087825 */ /* 0x002fe200078e0230 */
[----:B------:R-:W4:Y:S04]  /*36690*/  LDL.LU R56, [R1+0x44] ;  /* 0x0000440001387983 */ /* 0x000f280000300800 */
[----:B------:R1:W-:Y:S01]  /*366a0*/  @P5 STG.E.U16 desc[UR8][R8.64], R12 ;  /* 0x0000000c08005986 */ /* 0x0003e2000c101508 */
[----:B------:R-:W-:Y:S01]  /*366b0*/  ISETP.LT.AND P5, PT, R60, UR12, !P4 ;  /* 0x0000000c3c007c0c */ /* 0x000fe2000e7a1270 */
[----:B------:R-:W-:Y:S01]  /*366c0*/  IMAD.WIDE R10, R13, 0x2, R50 ;  /* 0x000000020d0a7825 */ /* 0x000fe200078e0232 */
[----:B------:R-:W0:Y:S04]  /*366d0*/  LDCU UR12, c[0x0][0x398] ;  /* 0x00007300ff0c77ac */ /* 0x000e280008000800 */
[----:B------:R0:W-:Y:S01]  /*366e0*/  @P6 STG.E.U16 desc[UR8][R10.64], R57 ;  /* 0x000000390a006986 */ /* 0x0001e2000c101508 */
[----:B-1----:R-:W-:Y:S01]  /*366f0*/  PRMT R12, R57, 0x7632, R12 ;  /* 0x00007632390c7816 */ /* 0x002fe2000000000c */
[----:B------:R-:W-:-:S05]  /*36700*/  IMAD.WIDE R8, R13, 0x2, R52 ;  /* 0x000000020d087825 */ /* 0x000fca00078e0234 */
[----:B------:R1:W-:Y:S04]  /*36710*/  @P5 STG.E.U16 desc[UR8][R8.64], R12 ;  /* 0x0000000c08005986 */ /* 0x0003e8000c101508 */
[----:B0-----:R-:W4:Y:S01]  /*36720*/  LDL.LU R57, [R1+0x34] ;  /* 0x0000340001397983 */ /* 0x001f220000300800 */
[----:B--2---:R-:W-:Y:S02]  /*36730*/  ISETP.GE.AND P5, PT, R15, UR6, PT ;  /* 0x000000060f007c0c */ /* 0x004fe4000bfa6270 */
[----:B---3--:R-:W-:Y:S01]  /*36740*/  ISETP.LT.AND P6, PT, R59, UR14, !P4 ;  /* 0x0000000e3b007c0c */ /* 0x008fe2000e7c1270 */
[----:B------:R-:W2:Y:S01]  /*36750*/  LDL.LU R15, [R1+0x12cc] ;  /* 0x0012cc00010f7983 */ /* 0x000ea20000300800 */
[----:B------:R-:W-:Y:S01]  /*36760*/  ISETP.LT.AND P4, PT, R58, UR10, !P4 ;  /* 0x0000000a3a007c0c */ /* 0x000fe2000e781270 */
[----:B------:R-:W-:Y:S01]  /*36770*/  IMAD.WIDE R10, R13, 0x2, R2 ;  /* 0x000000020d0a7825 */ /* 0x000fe200078e0202 */
[----:B------:R-:W-:Y:S01]  /*36780*/  PRMT R14, R55, 0x7632, R14 ;  /* 0x00007632370e7816 */ /* 0x000fe2000000000e */
[----:B------:R-:W2:Y:S02]  /*36790*/  LDCU UR6, c[0x0][0x39c] ;  /* 0x00007380ff0677ac */ /* 0x000ea40008000800 */
[----:B-1----:R-:W-:Y:S01]  /*367a0*/  IMAD.WIDE R8, R13, 0x2, R48 ;  /* 0x000000020d087825 */ /* 0x002fe200078e0230 */
[----:B------:R-:W0:Y:S05]  /*367b0*/  LDCU UR14, c[0x0][0x398] ;  /* 0x00007300ff0e77ac */ /* 0x000e2a0008000800 */
[----:B------:R1:W-:Y:S01]  /*367c0*/  @P6 STG.E.U16 desc[UR8][R10.64], R55 ;  /* 0x000000370a006986 */ /* 0x0003e2000c101508 */
[----:B------:R-:W-:Y:S01]  /*367d0*/  ISETP.LT.AND P6, PT, R61, UR16, !P5 ;  /* 0x000000103d007c0c */ /* 0x000fe2000efc1270 */
[----:B----4-:R-:W-:Y:S01]  /*367e0*/  VIADD R12, R13, UR4 ;  /* 0x000000040d0c7c36 */ /* 0x010fe20008000000 */
[----:B------:R-:W3:Y:S01]  /*367f0*/  LDCU UR10, c[0x0][0x398] ;  /* 0x00007300ff0a77ac */ /* 0x000ee20008000800 */
[----:B------:R4:W-:Y:S01]  /*36800*/  @P4 STG.E.U16 desc[UR8][R8.64], R14 ;  /* 0x0000000e08004986 */ /* 0x0009e2000c101508 */
[----:B------:R-:W-:Y:S01]  /*36810*/  ISETP.LT.AND P4, PT, R60, UR12, !P5 ;  /* 0x0000000c3c007c0c */ /* 0x000fe2000ef81270 */
[----:B------:R-:W0:Y:S01]  /*36820*/  LDCU UR16, c[0x0][0x398] ;  /* 0x00007300ff1077ac */ /* 0x000e220008000800 */
[----:B------:R-:W0:Y:S01]  /*36830*/  LDCU UR4, c[0x0][0x3b8] ;  /* 0x00007700ff0477ac */ /* 0x000e220008000800 */
[C---:B-1----:R-:W-:Y:S01]  /*36840*/  IMAD.WIDE R10, R12.reuse, 0x2, R50 ;  /* 0x000000020c0a7825 */ /* 0x042fe200078e0232 */
[----:B------:R-:W3:Y:S01]  /*36850*/  LDL.LU R55, [R1+0x1d8] ;  /* 0x0001d80001377983 */ /* 0x000ee20000300800 */
[----:B------:R-:W1:Y:S02]  /*36860*/  LDCU UR12, c[0x0][0x398] ;  /* 0x00007300ff0c77ac */ /* 0x000e640008000800 */
[----:B----4-:R-:W-:Y:S01]  /*36870*/  IMAD.WIDE R8, R12, 0x2, R52 ;  /* 0x000000020c087825 */ /* 0x010fe200078e0234 */
[----:B------:R-:W-:Y:S01]  /*36880*/  PRMT R13, R56, 0x7632, R13 ;  /* 0x00007632380d7816 */ /* 0x000fe2000000000d */
[----:B------:R4:W-:Y:S04]  /*36890*/  @P6 STG.E.U16 desc[UR8][R10.64], R56 ;  /* 0x000000380a006986 */ /* 0x0009e8000c101508 */
[----:B------:R0:W-:Y:S04]  /*368a0*/  @P4 STG.E.U16 desc[UR8][R8.64], R13 ;  /* 0x0000000d08004986 */ /* 0x0001e8000c101508 */
[----:B----4-:R-:W4:Y:S01]  /*368b0*/  LDL.LU R56, [R1+0x58] ;  /* 0x0000580001387983 */ /* 0x010f220000300800 */
[----:B--2---:R-:W-:-:S02]  /*368c0*/  ISETP.GE.AND P4, PT, R15, UR6, PT ;  /* 0x000000060f007c0c */ /* 0x004fc4000bf86270 */
[----:B0-----:R-:W-:Y:S01]  /*368d0*/  ISETP.LT.AND P6, PT, R59, UR14, !P5 ;  /* 0x0000000e3b007c0c */ /* 0x001fe2000efc1270 */
[----:B------:R-:W2:Y:S01]  /*368e0*/  LDL.LU R15, [R1+0x12d0] ;  /* 0x0012d000010f7983 */ /* 0x000ea20000300800 */
[----:B---3--:R-:W-:Y:S01]  /*368f0*/  ISETP.LT.AND P5, PT, R58, UR10, !P5 ;  /* 0x0000000a3a007c0c */ /* 0x008fe2000efa1270 */
[C---:B------:R-:W-:Y:S01]  /*36900*/  IMAD.WIDE R10, R12.reuse, 0x2, R2 ;  /* 0x000000020c0a7825 */ /* 0x040fe200078e0202 */
[----:B------:R-:W2:Y:S03]  /*36910*/  LDCU UR6, c[0x0][0x39c] ;  /* 0x00007380ff0677ac */ /* 0x000ea60008000800 */
[C---:B------:R-:W-:Y:S01]  /*36920*/  IMAD.WIDE R8, R12.reuse, 0x2, R48 ;  /* 0x000000020c087825 */ /* 0x040fe200078e0230 */
[----:B------:R-:W0:Y:S01]  /*36930*/  LDCU UR10, c[0x0][0x398] ;  /* 0x00007300ff0a77ac */ /* 0x000e220008000800 */
[----:B------:R-:W3:Y:S04]  /*36940*/  LDCU UR14, c[0x0][0x398] ;  /* 0x00007300ff0e77ac */ /* 0x000ee80008000800 */
[----:B------:R1:W-:Y:S01]  /*36950*/  @P6 STG.E.U16 desc[UR8][R10.64], R57 ;  /* 0x000000390a006986 */ /* 0x0003e2000c101508 */
[----:B------:R-:W-:Y:S01]  /*36960*/  ISETP.LT.AND P6, PT, R61, UR16, !P4 ;  /* 0x000000103d007c0c */ /* 0x000fe2000e7c1270 */
[----:B------:R-:W0:Y:S01]  /*36970*/  LDCU UR16, c[0x0][0x398] ;  /* 0x00007300ff1077ac */ /* 0x000e220008000800 */
[----:B-1----:R-:W-:Y:S01]  /*36980*/  PRMT R11, R57, 0x7632, R11 ;  /* 0x00007632390b7816 */ /* 0x002fe2000000000b */
[----:B------:R-:W-:Y:S01]  /*36990*/  VIADD R10, R12, UR4 ;  /* 0x000000040c0a7c36 */ /* 0x000fe20008000000 */
[----:B------:R-:W4:Y:S01]  /*369a0*/  LDL.LU R57, [R1+0x48] ;  /* 0x0000480001397983 */ /* 0x000f220000300800 */
[----:B------:R-:W1:Y:S03]  /*369b0*/  LDCU UR4, c[0x0][0x3b8] ;  /* 0x00007700ff0477ac */ /* 0x000e660008000800 */
[----:B------:R0:W-:Y:S01]  /*369c0*/  @P5 STG.E.U16 desc[UR8][R8.64], R11 ;  /* 0x0000000b08005986 */ /* 0x0001e2000c101508 */
[----:B------:R-:W-:Y:S01]  /*369d0*/  ISETP.LT.AND P5, PT, R60, UR12, !P4 ;  /* 0x0000000c3c007c0c */ /* 0x000fe2000e7a1270 */
[----:B------:R-:W1:Y:S01]  /*369e0*/  LDCU UR12, c[0x0][0x398] ;  /* 0x00007300ff0c77ac */ /* 0x000e620008000800 */
[----:B0-----:R-:W-:Y:S01]  /*369f0*/  IMAD.WIDE R8, R10, 0x2, R50 ;  /* 0x000000020a087825 */ /* 0x001fe200078e0232 */
[----:B------:R-:W-:-:S04]  /*36a00*/  PRMT R11, R55, 0x7632, R11 ;  /* 0x00007632370b7816 */ /* 0x000fc8000000000b */
[----:B------:R0:W-:Y:S02]  /*36a10*/  @P6 STG.E.U16 desc[UR8][R8.64], R55 ;  /* 0x0000003708006986 */ /* 0x0001e4000c101508 */
[----:B0-----:R-:W-:Y:S02]  /*36a20*/  IMAD.WIDE R8, R10, 0x2, R52 ;  /* 0x000000020a087825 */ /* 0x001fe400078e0234 */
[----:B------:R-:W4:Y:S04]  /*36a30*/  LDL.LU R55, [R1+0x38] ;  /* 0x0000380001377983 */ /* 0x000f280000300800 */
[----:B------:R0:W-:Y:S01]  /*36a40*/  @P5 STG.E.U16 desc[UR8][R8.64], R11 ;  /* 0x0000000b08005986 */ /* 0x0001e2000c101508 */
[----:B--2---:R-:W-:Y:S02]  /*36a50*/  ISETP.GE.AND P5, PT, R15, UR6, PT ;  /* 0x000000060f007c0c */ /* 0x004fe4000bfa6270 */
[----:B------:R-:W-:Y:S01]  /*36a60*/  ISETP.LT.AND P6, PT, R59, UR10, !P4 ;  /* 0x0000000a3b007c0c */ /* 0x000fe2000e7c1270 */
[----:B------:R-:W2:Y:S01]  /*36a70*/  LDL.LU R15, [R1+0x12d4] ;  /* 0x0012d400010f7983 */ /* 0x000ea20000300800 */
[----:B------:R-:W4:Y:S01]  /*36a80*/  LDCU UR10, c[0x0][0x398] ;  /* 0x00007300ff0a77ac */ /* 0x000f220008000800 */
[----:B---3--:R-:W-:Y:S01]  /*36a90*/  ISETP.LT.AND P4, PT, R58, UR14, !P4 ;  /* 0x0000000e3a007c0c */ /* 0x008fe2000e781270 */
[----:B0-----:R-:W-:Y:S01]  /*36aa0*/  IMAD.WIDE R8, R10, 0x2, R2 ;  /* 0x000000020a087825 */ /* 0x001fe200078e0202 */
[----:B----4-:R-:W-:Y:S01]  /*36ab0*/  PRMT R13, R56, 0x7632, R13 ;  /* 0x00007632380d7816 */ /* 0x010fe2000000000d */
[----:B------:R-:W2:Y:S02]  /*36ac0*/  LDCU UR6, c[0x0][0x39c] ;  /* 0x00007380ff0677ac */ /* 0x000ea40008000800 */
[C---:B-1----:R-:W-:Y:S01]  /*36ad0*/  VIADD R12, R10.reuse, UR4 ;  /* 0x000000040a0c7c36 */ /* 0x042fe20008000000 */
[----:B------:R-:W0:Y:S04]  /*36ae0*/  LDCU UR14, c[0x0][0x398] ;  /* 0x00007300ff0e77ac */ /* 0x000e280008000800 */
[----:B------:R1:W-:Y:S01]  /*36af0*/  @P6 STG.E.U16 desc[UR8][R8.64], R56 ;  /* 0x0000003808006986 */ /* 0x0003e2000c101508 */
[----:B------:R-:W-:Y:S01]  /*36b00*/  ISETP.LT.AND P6, PT, R61, UR12, !P5 ;  /* 0x0000000c3d007c0c */ /* 0x000fe2000efc1270 */
[----:B------:R-:W3:Y:S01]  /*36b10*/  LDCU UR12, c[0x0][0x398] ;  /* 0x00007300ff0c77ac */ /* 0x000ee20008000800 */
[----:B------:R-:W4:Y:S01]  /*36b20*/  LDCU UR4, c[0x0][0x3b8] ;  /* 0x00007700ff0477ac */ /* 0x000f220008000800 */
[----:B-1----:R-:W-:Y:S01]  /*36b30*/  IMAD.WIDE R8, R10, 0x2, R48 ;  /* 0x000000020a087825 */ /* 0x002fe200078e0230 */
[----:B------:R-:W4:Y:S04]  /*36b40*/  LDL.LU R56, [R1+0x1dc] ;  /* 0x0001dc0001387983 */ /* 0x000f280000300800 */
[----:B------:R1:W-:Y:S01]  /*36b50*/  @P4 STG.E.U16 desc[UR8][R8.64], R13 ;  /* 0x0000000d08004986 */ /* 0x0003e2000c101508 */
[----:B------:R-:W-:Y:S01]  /*36b60*/  ISETP.LT.AND P4, PT, R60, UR10, !P5 ;  /* 0x0000000a3c007c0c */ /* 0x000fe2000ef81270 */
[C---:B------:R-:W-:Y:S01]  /*36b70*/  IMAD.WIDE R10, R12.reuse, 0x2, R50 ;  /* 0x000000020c0a7825 */ /* 0x040fe200078e0232 */
[----:B------:R-:W0:Y:S04]  /*36b80*/  LDCU UR10, c[0x0][0x398] ;  /* 0x00007300ff0a77ac */ /* 0x000e280008000800 */
[----:B------:R0:W-:Y:S01]  /*36b90*/  @P6 STG.E.U16 desc[UR8][R10.64], R57 ;  /* 0x000000390a006986 */ /* 0x0001e2000c101508 */
[----:B-1----:R-:W-:Y:S01]  /*36ba0*/  PRMT R13, R57, 0x7632, R13 ;  /* 0x00007632390d7816 */ /* 0x002fe2000000000d */
[----:B------:R-:W-:-:S05]  /*36bb0*/  IMAD.WIDE R8, R12, 0x2, R52 ;  /* 0x000000020c087825 */ /* 0x000fca00078e0234 */
[----:B------:R1:W-:Y:S04]  /*36bc0*/  @P4 STG.E.U16 desc[UR8][R8.64], R13 ;  /* 0x0000000d08004986 */ /* 0x0003e8000c101508 */
[----:B0-----:R-:W4:Y:S01]  /*36bd0*/  LDL.LU R57, [R1+0x5c] ;  /* 0x00005c0001397983 */ /* 0x001f220000300800 */
[----:B--2---:R-:W-:Y:S02]  /*36be0*/  ISETP.GE.AND P4, PT, R15, UR6, PT ;  /* 0x000000060f007c0c */ /* 0x004fe4000bf86270 */
[----:B------:R-:W-:Y:S01]  /*36bf0*/  ISETP.LT.AND P6, PT, R59, UR16, !P5 ;  /* 0x000000103b007c0c */ /* 0x000fe2000efc1270 */
[----:B------:R-:W2:Y:S01]  /*36c00*/  LDL.LU R15, [R1+0x12d8] ;  /* 0x0012d800010f7983 */ /* 0x000ea20000300800 */
[----:B---3--:R-:W-:Y:S01]  /*36c10*/  ISETP.LT.AND P5, PT, R58, UR12, !P5 ;  /* 0x0000000c3a007c0c */ /* 0x008fe2000efa1270 */
[C---:B------:R-:W-:Y:S01]  /*36c20*/  IMAD.WIDE R10, R12.reuse, 0x2, R2 ;  /* 0x000000020c0a7825 */ /* 0x040fe200078e0202 */
[----:B------:R-:W2:Y:S03]  /*36c30*/  LDCU UR6, c[0x0][0x39c] ;  /* 0x00007380ff0677ac */ /* 0x000ea60008000800 */
[C---:B-1----:R-:W-:Y:S01]  /*36c40*/  IMAD.WIDE R8, R12.reuse, 0x2, R48 ;  /* 0x000000020c087825 */ /* 0x042fe200078e0230 */
[----:B------:R-:W0:Y:S01]  /*36c50*/  LDCU UR12, c[0x0][0x398] ;  /* 0x00007300ff0c77ac */ /* 0x000e220008000800 */
[----:B------:R-:W1:Y:S04]  /*36c60*/  LDCU UR16, c[0x0][0x398] ;  /* 0x00007300ff1077ac */ /* 0x000e680008000800 */
[----:B------:R3:W-:Y:S01]  /*36c70*/  @P6 STG.E.U16 desc[UR8][R10.64], R55 ;  /* 0x000000370a006986 */ /* 0x0007e2000c101508 */
[----:B------:R-:W-:Y:S01]  /*36c80*/  ISETP.LT.AND P6, PT, R61, UR14, !P4 ;  /* 0x0000000e3d007c0c */ /* 0x000fe2000e7c1270 */
[----:B------:R-:W0:Y:S01]  /*36c90*/  LDCU UR14, c[0x0][0x398] ;  /* 0x00007300ff0e77ac */ /* 0x000e220008000800 */
[----:B---3--:R-:W-:Y:S01]  /*36ca0*/  PRMT R11, R55, 0x7632, R11 ;  /* 0x00007632370b7816 */ /* 0x008fe2000000000b */
[----:B----4-:R-:W-:Y:S01]  /*36cb0*/  VIADD R10, R12, UR4 ;  /* 0x000000040c0a7c36 */ /* 0x010fe20008000000 */
[----:B------:R-:W3:Y:S01]  /*36cc0*/  LDL.LU R55, [R1+0x4c] ;  /* 0x00004c0001377983 */ /* 0x000ee20000300800 */
        /* <DEDUP_REMOVED lines=8> */
[----:B------:R-:W3:Y:S04]  /*36d50*/  LDL.LU R56, [R1+0x3c] ;  /* 0x00003c0001387983 */ /* 0x000ee80000300800 */
[----:B------:R0:W-:Y:S01]  /*36d60*/  @P5 STG.E.U16 desc[UR8][R8.64], R11 ;  /* 0x0000000b08005986 */ /* 0x0001e2000c101508 */
[----:B--2---:R-:W-:Y:S02]  /*36d70*/  ISETP.GE.AND P5, PT, R15, UR6, PT ;  /* 0x000000060f007c0c */ /* 0x004fe4000bfa6270 */
[----:B------:R-:W-:Y:S01]  /*36d80*/  ISETP.LT.AND P6, PT, R59, UR12, !P4 ;  /* 0x0000000c3b007c0c */ /* 0x000fe2000e7c1270 */
[----:B------:R-:W2:Y:S01]  /*36d90*/  LDL.LU R15, [R1+0x12dc] ;  /* 0x0012dc00010f7983 */ /* 0x000ea20000300800 */
[----:B------:R-:W1:Y:S01]  /*36da0*/  LDCU UR12, c[0x0][0x398] ;  /* 0x00007300ff0c77ac */ /* 0x000e620008000800 */
[----:B------:R-:W-:Y:S01]  /*36db0*/  ISETP.LT.AND P4, PT, R58, UR14, !P4 ;  /* 0x0000000e3a007c0c */ /* 0x000fe2000e781270 */
[C---:B0-----:R-:W-:Y:S01]  /*36dc0*/  IMAD.WIDE R8, R10.reuse, 0x2, R2 ;  /* 0x000000020a087825 */ /* 0x041fe200078e0202 */
[----:B------:R-:W-:Y:S01]  /*36dd0*/  PRMT R13, R57, 0x7632, R13 ;  /* 0x00007632390d7816 */ /* 0x000fe2000000000d */
[----:B------:R-:W2:Y:S02]  /*36de0*/  LDCU UR6, c[0x0][0x39c] ;  /* 0x00007380ff0677ac */ /* 0x000ea40008000800 */
[----:B----4-:R-:W-:-:S02]  /*36df0*/  VIADD R12, R10, UR4 ;  /* 0x000000040a0c7c36 */ /* 0x010fc40008000000 */
[----:B------:R-:W-:Y:S01]  /*36e00*/  IMAD.WIDE R10, R10, 0x2, R48 ;  /* 0x000000020a0a7825 */ /* 0x000fe200078e0230 */
[----:B------:R-:W0:Y:S02]  /*36e10*/  LDCU UR14, c[0x0][0x398] ;  /* 0x00007300ff0e77ac */ /* 0x000e240008000800 */
[----:B------:R4:W-:Y:S01]  /*36e20*/  @P6 STG.E.U16 desc[UR8][R8.64], R57 ;  /* 0x0000003908006986 */ /* 0x0009e2000c101508 */
[----:B-1----:R-:W-:Y:S01]  /*36e30*/  ISETP.LT.AND P6, PT, R61, UR10, !P5 ;  /* 0x0000000a3d007c0c */ /* 0x002fe2000efc1270 */
[----:B------:R-:W1:Y:S02]  /*36e40*/  LDCU UR10, c[0x0][0x398] ;  /* 0x00007300ff0a77ac */ /* 0x000e640008000800 */
[----:B------:R3:W-:Y:S01]  /*36e50*/  @P4 STG.E.U16 desc[UR8][R10.64], R13 ;  /* 0x0000000d0a004986 */ /* 0x0007e2000c101508 */
[----:B------:R-:W0:Y:S01]  /*36e60*/  LDCU UR4, c[0x0][0x3b8] ;  /* 0x00007700ff0477ac */ /* 0x000e220008000800 */
[----:B------:R-:W-:Y:S01]  /*36e70*/  ISETP.LT.AND P4, PT, R60, UR12, !P5 ;  /* 0x0000000c3c007c0c */ /* 0x000fe2000ef81270 */
[----:B------:R-:W0:Y:S01]  /*36e80*/  LDCU UR12, c[0x0][0x398] ;  /* 0x00007300ff0c77ac */ /* 0x000e220008000800 */
[----:B----4-:R-:W-:Y:S01]  /*36e90*/  IMAD.WIDE R8, R12, 0x2, R50 ;  /* 0x000000020c087825 */ /* 0x010fe200078e0232 */
[----:B------:R-:W4:Y:S01]  /*36ea0*/  LDL.LU R57, [R1+0x1e0] ;  /* 0x0001e00001397983 */ /* 0x000f220000300800 */
[----:B---3--:R-:W-:-:S04]  /*36eb0*/  PRMT R13, R55, 0x7632, R13 ;  /* 0x00007632370d7816 */ /* 0x008fc8000000000d */
[----:B------:R3:W-:Y:S02]  /*36ec0*/  @P6 STG.E.U16 desc[UR8][R8.64], R55 ;  /* 0x0000003708006986 */ /* 0x0007e4000c101508 */
[----:B---3--:R-:W-:Y:S02]  /*36ed0*/  IMAD.WIDE R8, R12, 0x2, R52 ;  /* 0x000000020c087825 */ /* 0x008fe400078e0234 */
[----:B------:R-:W3:Y:S04]  /*36ee0*/  LDL.LU R55, [R1+0x90] ;  /* 0x0000900001377983 */ /* 0x000ee80000300800 */
[----:B------:R0:W-:Y:S01]  /*36ef0*/  @P4 STG.E.U16 desc[UR8][R8.64], R13 ;  /* 0x0000000d08004986 */ /* 0x0001e2000c101508 */
[----:B--2---:R-:W-:Y:S02]  /*36f00*/  ISETP.GE.AND P4, PT, R15, UR6, PT ;  /* 0x000000060f007c0c */ /* 0x004fe4000bf86270 */
[----:B0-----:R-:W-:Y:S01]  /*36f10*/  ISETP.LT.AND P6, PT, R59, UR14, !P5 ;  /* 0x0000000e3b007c0c */ /* 0x001fe2000efc1270 */
[----:B------:R-:W2:Y:S01]  /*36f20*/  LDL.LU R15, [R1+0x12e0] ;  /* 0x0012e000010f7983 */ /* 0x000ea20000300800 */
[----:B-1----:R-:W-:Y:S01]  /*36f30*/  ISETP.LT.AND P5, PT, R58, UR10, !P5 ;  /* 0x0000000a3a007c0c */ /* 0x002fe2000efa1270 */
[----:B------:R-:W-:Y:S01]  /*36f40*/  IMAD.WIDE R10, R12, 0x2, R2 ;  /* 0x000000020c0a7825 */ /* 0x000fe200078e0202 */
[----:B------:R-:W-:Y:S01]  /*36f50*/  PRMT R13, R56, 0x7632, R13 ;  /* 0x00007632380d7816 */ /* 0x000fe2000000000d */
[----:B------:R-:W2:Y:S02]  /*36f60*/  LDCU UR6, c[0x0][0x39c] ;  /* 0x00007380ff0677ac */ /* 0x000ea40008000800 */
[----:B------:R-:W-:Y:S01]  /*36f70*/  IMAD.WIDE R8, R12, 0x2, R48 ;  /* 0x000000020c087825 */ /* 0x000fe200078e0230 */
[----:B------:R-:W0:Y:S05]  /*36f80*/  LDCU UR10, c[0x0][0x398] ;  /* 0x00007300ff0a77ac */ /* 0x000e2a0008000800 */
[----:B------:R1:W-:Y:S01]  /*36f90*/  @P6 STG.E.U16 desc[UR8][R10.64], R56 ;  /* 0x000000380a006986 */ /* 0x0003e2000c101508 */
[----:B------:R-:W-:Y:S01]  /*36fa0*/  ISETP.LT.AND P6, PT, R61, UR16, !P4 ;  /* 0x000000103d007c0c */ /* 0x000fe2000e7c1270 */
[----:B------:R-:W0:Y:S02]  /*36fb0*/  LDCU UR14, c[0x0][0x398] ;  /* 0x00007300ff0e77ac */ /* 0x000e240008000800 */
[----:B------:R4:W-:Y:S01]  /*36fc0*/  @P5 STG.E.U16 desc[UR8][R8.64], R13 ;  /* 0x0000000d08005986 */ /* 0x0009e2000c101508 */
[----:B------:R-:W-:Y:S01]  /*36fd0*/  ISETP.LT.AND P5, PT, R60, UR12, !P4 ;  /* 0x0000000c3c007c0c */ /* 0x000fe2000e7a1270 */
[----:B------:R-:W0:Y:S01]  /*36fe0*/  LDCU UR12, c[0x0][0x398] ;  /* 0x00007300ff0c77ac */ /* 0x000e220008000800 */
[----:B------:R-:W0:Y:S01]  /*36ff0*/  LDCU UR16, c[0x0][0x398] ;  /* 0x00007300ff1077ac */ /* 0x000e220008000800 */
[----:B-1----:R-:W-:Y:S01]  /*37000*/  VIADD R10, R12, UR4 ;  /* 0x000000040c0a7c36 */ /* 0x002fe20008000000 */
[----:B----4-:R-:W-:Y:S01]  /*37010*/  PRMT R11, R57, 0x7632, R11 ;  /* 0x00007632390b7816 */ /* 0x010fe2000000000b */
[----:B------:R-:W4:Y:S01]  /*37020*/  LDL.LU R56, [R1+0xb0] ;  /* 0x0000b00001387983 */ /* 0x000f220000300800 */
[----:B------:R-:W1:Y:S01]  /*37030*/  LDCU UR4, c[0x0][0x3b8] ;  /* 0x00007700ff0477ac */ /* 0x000e620008000800 */
[----:B------:R-:W-:-:S05]  /*37040*/  IMAD.WIDE R8, R10, 0x2, R50 ;  /* 0x000000020a087825 */ /* 0x000fca00078e0232 */
        /* <DEDUP_REMOVED lines=8> */
[----:B------:R-:W-:Y:S01]  /*370d0*/  ISETP.LT.AND P4, PT, R58, UR14, !P4 ;  /* 0x0000000e3a007c0c */ /* 0x000fe2000e781270 */
[C---:B0-----:R-:W-:Y:S01]  /*370e0*/  IMAD.WIDE R8, R10.reuse, 0x2, R2 ;  /* 0x000000020a087825 */ /* 0x041fe200078e0202 */
[----:B---3--:R-:W-:Y:S01]  /*370f0*/  PRMT R12, R55, 0x7632, R12 ;  /* 0x00007632370c7816 */ /* 0x008fe2000000000c */
[----:B------:R-:W2:Y:S02]  /*37100*/  LDCU UR6, c[0x0][0x39c] ;  /* 0x00007380ff0677ac */ /* 0x000ea40008000800 */
[C---:B-1----:R-:W-:Y:S01]  /*37110*/  VIADD R13, R10.reuse, UR4 ;  /* 0x000000040a0d7c36 */ /* 0x042fe20008000000 */
[----:B------:R-:W0:Y:S04]  /*37120*/  LDCU UR14, c[0x0][0x398] ;  /* 0x00007300ff0e77ac */ /* 0x000e280008000800 */
[----:B------:R1:W-:Y:S01]  /*37130*/  @P6 STG.E.U16 desc[UR8][R8.64], R55 ;  /* 0x0000003708006986 */ /* 0x0003e2000c101508 */
[----:B------:R-:W-:Y:S01]  /*37140*/  ISETP.LT.AND P6, PT, R61, UR12, !P5 ;  /* 0x0000000c3d007c0c */ /* 0x000fe2000efc1270 */
[----:B------:R-:W3:Y:S01]  /*37150*/  LDCU UR12, c[0x0][0x398] ;  /* 0x00007300ff0c77ac */ /* 0x000ee20008000800 */
[----:B------:R-:W0:Y:S01]  /*37160*/  LDCU UR4, c[0x0][0x3b8] ;  /* 0x00007700ff0477ac */ /* 0x000e220008000800 */
[----:B-1----:R-:W-:Y:S01]  /*37170*/  IMAD.WIDE R8, R10, 0x2, R48 ;  /* 0x000000020a087825 */ /* 0x002fe200078e0230 */
[----:B------:R-:W3:Y:S04]  /*37180*/  LDL.LU R55, [R1+0x1e4] ;  /* 0x0001e40001377983 */ /* 0x000ee80000300800 */
[----:B------:R1:W-:Y:S01]  /*37190*/  @P4 STG.E.U16 desc[UR8][R8.64], R12 ;  /* 0x0000000c08004986 */ /* 0x0003e2000c101508 */
[----:B----4-:R-:W-:Y:S01]  /*371a0*/  ISETP.LT.AND P4, PT, R60, UR10, !P5 ;  /* 0x0000000a3c007c0c */ /* 0x010fe2000ef81270 */
[C---:B------:R-:W-:Y:S01]  /*371b0*/  IMAD.WIDE R10, R13.reuse, 0x2, R50 ;  /* 0x000000020d0a7825 */ /* 0x040fe200078e0232 */
[----:B------:R-:W4:Y:S04]  /*371c0*/  LDCU UR10, c[0x0][0x398] ;  /* 0x00007300ff0a77ac */ /* 0x000f280008000800 */
[----:B------:R0:W-:Y:S01]  /*371d0*/  @P6 STG.E.U16 desc[UR8][R10.64], R56 ;  /* 0x000000380a006986 */ /* 0x0001e2000c101508 */
[----:B-1----:R-:W-:Y:S01]  /*371e0*/  PRMT R12, R56, 0x7632, R12 ;  /* 0x00007632380c7816 */ /* 0x002fe2000000000c */
[----:B------:R-:W-:-:S05]  /*371f0*/  IMAD.WIDE R8, R13, 0x2, R52 ;  /* 0x000000020d087825 */ /* 0x000fca00078e0234 */
[----:B------:R1:W-:Y:S04]  /*37200*/  @P4 STG.E.U16 desc[UR8][R8.64], R12 ;  /* 0x0000000c08004986 */ /* 0x0003e8000c101508 */
[----:B0-----:R-:W3:Y:S01]  /*37210*/  LDL.LU R56, [R1+0x94] ;  /* 0x0000940001387983 */ /* 0x001ee20000300800 */
[----:B--2---:R-:W-:Y:S02]  /*37220*/  ISETP.GE.AND P4, PT, R15, UR6, PT ;  /* 0x000000060f007c0c */ /* 0x004fe4000bf86270 */
[----:B------:R-:W-:Y:S01]  /*37230*/  ISETP.LT.AND P6, PT, R59, UR14, !P5 ;  /* 0x0000000e3b007c0c */ /* 0x000fe2000efc1270 */
[----:B------:R-:W2:Y:S01]  /*37240*/  LDL.LU R15, [R1+0x12e8] ;  /* 0x0012e800010f7983 */ /* 0x000ea20000300800 */
[----:B---3--:R-:W-:Y:S01]  /*37250*/  ISETP.LT.AND P5, PT, R58, UR12, !P5 ;  /* 0x0000000c3a007c0c */ /* 0x008fe2000efa1270 */
[----:B------:R-:W-:Y:S01]  /*37260*/  IMAD.WIDE R10, R13, 0x2, R2 ;  /* 0x000000020d0a7825 */ /* 0x000fe200078e0202 */
[----:B------:R-:W-:Y:S01]  /*37270*/  PRMT R14, R57, 0x7632, R14 ;  /* 0x00007632390e7816 */ /* 0x000fe2000000000e */
[----:B------:R-:W2:Y:S02]  /*37280*/  LDCU UR6, c[0x0][0x39c] ;  /* 0x00007380ff0677ac */ /* 0x000ea40008000800 */
[----:B-1----:R-:W-:Y:S01]  /*37290*/  IMAD.WIDE R8, R13, 0x2, R48 ;  /* 0x000000020d087825 */ /* 0x002fe200078e0230 */
[----:B------:R-:W0:Y:S05]  /*372a0*/  LDCU UR14, c[0x0][0x398] ;  /* 0x00007300ff0e77ac */ /* 0x000e2a0008000800 */
[----:B------:R1:W-:Y:S01]  /*372b0*/  @P6 STG.E.U16 desc[UR8][R10.64], R57 ;  /* 0x000000390a006986 */ /* 0x0003e2000c101508 */
[----:B------:R-:W-:Y:S01]  /*372c0*/  ISETP.LT.AND P6, PT, R61, UR16, !P4 ;  /* 0x000000103d007c0c */ /* 0x000fe2000e7c1270 */
[----:B------:R-:W-:Y:S01]  /*372d0*/  VIADD R12, R13, UR4 ;  /* 0x000000040d0c7c36 */ /* 0x000fe20008000000 */
[----:B------:R-:W3:Y:S01]  /*372e0*/  LDCU UR12, c[0x0][0x398] ;  /* 0x00007300ff0c77ac */ /* 0x000ee20008000800 */
[----:B------:R0:W-:Y:S01]  /*372f0*/  @P5 STG.E.U16 desc[UR8][R8.64], R14 ;  /* 0x0000000e08005986 */ /* 0x0001e2000c101508 */
[----:B----4-:R-:W-:Y:S01]  /*37300*/  ISETP.LT.AND P5, PT, R60, UR10, !P4 ;  /* 0x0000000a3c007c0c */ /* 0x010fe2000e7a1270 */
[----:B------:R-:W4:Y:S01]  /*37310*/  LDCU UR16, c[0x0][0x398] ;  /* 0x00007300ff1077ac */ /* 0x000f220008000800 */
[----:B------:R-:W-:Y:S01]  /*37320*/  PRMT R13, R55, 0x7632, R13 ;  /* 0x00007632370d7816 */ /* 0x000fe2000000000d */
[----:B------:R-:W2:Y:S01]  /*37330*/  LDCU UR4, c[0x0][0x3b8] ;  /* 0x00007700ff0477ac */ /* 0x000ea20008000800 */
[C---:B-1----:R-:W-:Y:S01]  /*37340*/  IMAD.WIDE R10, R12.reuse, 0x2, R50 ;  /* 0x000000020c0a7825 */ /* 0x042fe200078e0232 */
[----:B------:R-:W4:Y:S01]  /*37350*/  LDL.LU R57, [R1+0xb4] ;  /* 0x0000b40001397983 */ /* 0x000f220000300800 */
[----:B------:R-:W1:Y:S02]  /*37360*/  LDCU UR10, c[0x0][0x398] ;  /* 0x00007300ff0a77ac */ /* 0x000e640008000800 */
[----:B0-----:R-:W-:Y:S01]  /*37370*/  IMAD.WIDE R8, R12, 0x2, R52 ;  /* 0x000000020c087825 */ /* 0x001fe200078e0234 */
[----:B------:R0:W-:Y:S04]  /*37380*/  @P6 STG.E.U16 desc[UR8][R10.64], R55 ;  /* 0x000000370a006986 */ /* 0x0001e8000c101508 */
[----:B------:R1:W-:Y:S04]  /*37390*/  @P5 STG.E.U16 desc[UR8][R8.64], R13 ;  /* 0x0000000d08005986 */ /* 0x0003e8000c101508 */
[----:B0-----:R-:W4:Y:S01]  /*373a0*/  LDL.LU R55, [R1+0x84] ;  /* 0x0000840001377983 */ /* 0x001f220000300800 */
[----:B--2---:R-:W-:-:S02]  /*373b0*/  ISETP.GE.AND P5, PT, R15, UR6, PT ;  /* 0x000000060f007c0c */ /* 0x004fc4000bfa6270 */
[----:B------:R-:W-:Y:S01]  /*373c0*/  ISETP.LT.AND P6, PT, R59, UR14, !P4 ;  /* 0x0000000e3b007c0c */ /* 0x000fe2000e7c1270 */
[----:B------:R-:W2:Y:S01]  /*373d0*/  LDL.LU R15, [R1+0x12ec] ;  /* 0x0012ec00010f7983 */ /* 0x000ea20000300800 */
[----:B---3--:R-:W-:Y:S01]  /*373e0*/  ISETP.LT.AND P4, PT, R58, UR12, !P4 ;  /* 0x0000000c3a007c0c */ /* 0x008fe2000e781270 */
[C---:B------:R-:W-:Y:S01]  /*373f0*/  IMAD.WIDE R10, R12.reuse, 0x2, R2 ;  /* 0x000000020c0a7825 */ /* 0x040fe200078e0202 */
[----:B------:R-:W2:Y:S03]  /*37400*/  LDCU UR6, c[0x0][0x39c] ;  /* 0x00007380ff0677ac */ /* 0x000ea60008000800 */
[----:B-1----:R-:W-:Y:S01]  /*37410*/  IMAD.WIDE R8, R12, 0x2, R48 ;  /* 0x000000020c087825 */ /* 0x002fe200078e0230 */
[----:B------:R-:W0:Y:S01]  /*37420*/  LDCU UR12, c[0x0][0x398] ;  /* 0x00007300ff0c77ac */ /* 0x000e220008000800 */
[----:B------:R-:W1:Y:S04]  /*37430*/  LDCU UR14, c[0x0][0x398] ;  /* 0x00007300ff0e77ac */ /* 0x000e680008000800 */
[----:B------:R3:W-:Y:S01]  /*37440*/  @P6 STG.E.U16 desc[UR8][R10.64], R56 ;  /* 0x000000380a006986 */ /* 0x0007e2000c101508 */
[----:B----4-:R-:W-:Y:S01]  /*37450*/  ISETP.LT.AND P6, PT, R61, UR16, !P5 ;  /* 0x000000103d007c0c */ /* 0x010fe2000efc1270 */
[----:B------:R-:W4:Y:S01]  /*37460*/  LDCU UR16, c[0x0][0x398] ;  /* 0x00007300ff1077ac */ /* 0x000f220008000800 */
[----:B---3--:R-:W-:Y:S01]  /*37470*/  PRMT R11, R56, 0x7632, R11 ;  /* 0x00007632380b7816 */ /* 0x008fe2000000000b */
[----:B------:R-:W-:Y:S01]  /*37480*/  VIADD R10, R12, UR4 ;  /* 0x000000040c0a7c36 */ /* 0x000fe20008000000 */
[----:B------:R-:W3:Y:S01]  /*37490*/  LDL.LU R56, [R1+0x1e8] ;  /* 0x0001e80001387983 */ /* 0x000ee20000300800 */
[----:B------:R-:W0:Y:S03]  /*374a0*/  LDCU UR4, c[0x0][0x3b8] ;  /* 0x00007700ff0477ac */ /* 0x000e260008000800 */
[----:B------:R1:W-:Y:S01]  /*374b0*/  @P4 STG.E.U16 desc[UR8][R8.64], R11 ;  /* 0x0000000b08004986 */ /* 0x0003e2000c101508 */
[----:B------:R-:W-:Y:S01]  /*374c0*/  ISETP.LT.AND P4, PT, R60, UR10, !P5 ;  /* 0x0000000a3c007c0c */ /* 0x000fe2000ef81270 */
[----:B------:R-:W0:Y:S01]  /*374d0*/  LDCU UR10, c[0x0][0x398] ;  /* 0x00007300ff0a77ac */ /* 0x000e220008000800 */
[----:B-1----:R-:W-:Y:S01]  /*374e0*/  IMAD.WIDE R8, R10, 0x2, R50 ;  /* 0x000000020a087825 */ /* 0x002fe200078e0232 */
[----:B------:R-:W-:-:S04]  /*374f0*/  PRMT R11, R57, 0x7632, R11 ;  /* 0x00007632390b7816 */ /* 0x000fc8000000000b */
[----:B------:R1:W-:Y:S02]  /*37500*/  @P6 STG.E.U16 desc[UR8][R8.64], R57 ;  /* 0x0000003908006986 */ /* 0x0003e4000c101508 */
[----:B-1----:R-:W-:Y:S02]  /*37510*/  IMAD.WIDE R8, R10, 0x2, R52 ;  /* 0x000000020a087825 */ /* 0x002fe400078e0234 */
[----:B------:R-:W4:Y:S04]  /*37520*/  LDL.LU R57, [R1+0x98] ;  /* 0x0000980001397983 */ /* 0x000f280000300800 */
[----:B------:R1:W-:Y:S01]  /*37530*/  @P4 STG.E.U16 desc[UR8][R8.64], R11 ;  /* 0x0000000b08004986 */ /* 0x0003e2000c101508 */
[----:B--2---:R-:W-:Y:S02]  /*37540*/  ISETP.GE.AND P4, PT, R15, UR6, PT ;  /* 0x000000060f007c0c */ /* 0x004fe4000bf86270 */
[----:B0-----:R-:W-:Y:S01]  /*37550*/  ISETP.LT.AND P6, PT, R59, UR12, !P5 ;  /* 0x0000000c3b007c0c */ /* 0x001fe2000efc1270 */
[----:B------:R-:W2:Y:S01]  /*37560*/  LDL.LU R15, [R1+0x12f0] ;  /* 0x0012f000010f7983 */ /* 0x000ea20000300800 */
[----:B------:R-:W0:Y:S01]  /*37570*/  LDCU UR12, c[0x0][0x398] ;  /* 0x00007300ff0c77ac */ /* 0x000e220008000800 */
[----:B------:R-:W-:Y:S01]  /*37580*/  ISETP.LT.AND P5, PT, R58, UR14, !P5 ;  /* 0x0000000e3a007c0c */ /* 0x000fe2000efa1270 */
[C---:B-1----:R-:W-:Y:S01]  /*37590*/  IMAD.WIDE R8, R10.reuse, 0x2, R2 ;  /* 0x000000020a087825 */ /* 0x042fe200078e0202 */
[----:B------:R-:W-:Y:S01]  /*375a0*/  PRMT R13, R55, 0x7632, R13 ;  /* 0x00007632370d7816 */ /* 0x000fe2000000000d */
[----:B------:R-:W2:Y:S02]  /*375b0*/  LDCU UR6, c[0x0][0x39c] ;  /* 0x00007380ff0677ac */ /* 0x000ea40008000800 */
[C---:B------:R-:W-:Y:S01]  /*375c0*/  VIADD R12, R10.reuse, UR4 ;  /* 0x000000040a0c7c36 */ /* 0x040fe20008000000 */
[----:B------:R-:W1:Y:S04]  /*375d0*/  LDCU UR14, c[0x0][0x398] ;  /* 0x00007300ff0e77ac */ /* 0x000e680008000800 */
[----:B------:R0:W-:Y:S01]  /*375e0*/  @P6 STG.E.U16 desc[UR8][R8.64], R55 ;  /* 0x0000003708006986 */ /* 0x0001e2000c101508 */
[----:B------:R-:W-:Y:S01]  /*375f0*/  ISETP.LT.AND P6, PT, R61, UR10, !P4 ;  /* 0x0000000a3d007c0c */ /* 0x000fe2000e7c1270 */
[----:B------:R-:W1:Y:S01]  /*37600*/  LDCU UR10, c[0x0][0x398] ;  /* 0x00007300ff0a77ac */ /* 0x000e620008000800 */
[----:B------:R-:W1:Y:S01]  /*37610*/  LDCU UR4, c[0x0][0x3b8] ;  /* 0x00007700ff0477ac */ /* 0x000e620008000800 */
[----:B0-----:R-:W-:Y:S01]  /*37620*/  IMAD.WIDE R8, R10, 0x2, R48 ;  /* 0x000000020a087825 */ /* 0x001fe200078e0230 */
[----:B------:R-:W4:Y:S04]  /*37630*/  LDL.LU R55, [R1+0xb8] ;  /* 0x0000b80001377983 */ /* 0x000f280000300800 */
[----:B------:R0:W-:Y:S01]  /*37640*/  @P5 STG.E.U16 desc[UR8][R8.64], R13 ;  /* 0x0000000d08005986 */ /* 0x0001e2000c101508 */
[----:B------:R-:W-:Y:S01]  /*37650*/  ISETP.LT.AND P5, PT, R60, UR12, !P4 ;  /* 0x0000000c3c007c0c */ /* 0x000fe2000e7a1270 */
[----:B------:R-:W-:Y:S01]  /*37660*/  IMAD.WIDE R10, R12, 0x2, R50 ;  /* 0x000000020c0a7825 */ /* 0x000fe200078e0232 */
[----:B------:R-:W1:Y:S04]  /*37670*/  LDCU UR12, c[0x0][0x398] ;  /* 0x00007300ff0c77ac */ /* 0x000e680008000800 */
[----:B---3--:R3:W-:Y:S01]  /*37680*/  @P6 STG.E.U16 desc[UR8][R10.64], R56 ;  /* 0x000000380a006986 */ /* 0x0087e2000c101508 */
[----:B0-----:R-:W-:Y:S01]  /*37690*/  PRMT R13, R56, 0x7632, R13 ;  /* 0x00007632380d7816 */ /* 0x001fe2000000000d */
[----:B------:R-:W-:-:S05]  /*376a0*/  IMAD.WIDE R8, R12, 0x2, R52 ;  /* 0x000000020c087825 */ /* 0x000fca00078e0234 */
[----:B------:R0:W-:Y:S04]  /*376b0*/  @P5 STG.E.U16 desc[UR8][R8.64], R13 ;  /* 0x0000000d08005986 */ /* 0x0001e8000c101508 */
[----:B---3--:R-:W3:Y:S01]  /*376c0*/  LDL.LU R56, [R1+0x88] ;  /* 0x0000880001387983 */ /* 0x008ee20000300800 */
[----:B--2---:R-:W-:Y:S02]  /*376d0*/  ISETP.GE.AND P5, PT, R15, UR6, PT ;  /* 0x000000060f007c0c */ /* 0x004fe4000bfa6270 */
[----:B----4-:R-:W-:Y:S01]  /*376e0*/  ISETP.LT.AND P6, PT, R59, UR16, !P4 ;  /* 0x000000103b007c0c */ /* 0x010fe2000e7c1270 */
[----:B------:R-:W2:Y:S01]  /*376f0*/  LDL.LU R15, [R1+0x12f4] ;  /* 0x0012f400010f7983 */ /* 0x000ea20000300800 */
[----:B-1----:R-:W-:Y:S01]  /*37700*/  ISETP.LT.AND P4, PT, R58, UR10, !P4 ;  /* 0x0000000a3a007c0c */ /* 0x002fe2000e781270 */
[C---:B------:R-:W-:Y:S01]  /*37710*/  IMAD.WIDE R10, R12.reuse, 0x2, R2 ;  /* 0x000000020c0a7825 */ /* 0x040fe200078e0202 */
[----:B------:R-:W2:Y:S03]  /*37720*/  LDCU UR6, c[0x0][0x39c] ;  /* 0x00007380ff0677ac */ /* 0x000ea60008000800 */
[C---:B0-----:R-:W-:Y:S01]  /*37730*/  IMAD.WIDE R8, R12.reuse, 0x2, R48 ;  /* 0x000000020c087825 */ /* 0x041fe200078e0230 */
        /* <DEDUP_REMOVED lines=23> */
[----:B-1----:R-:W-:Y:S01]  /*378b0*/  IMAD.WIDE R8, R10, 0x2, R2 ;  /* 0x000000020a087825 */ /* 0x002fe200078e0202 */
[----:B---3--:R-:W-:Y:S01]  /*378c0*/  PRMT R13, R56, 0x7632, R13 ;  /* 0x00007632380d7816 */ /* 0x008fe2000000000d */
[----:B------:R-:W2:Y:S02]  /*378d0*/  LDCU UR6, c[0x0][0x39c] ;  /* 0x00007380ff0677ac */ /* 0x000ea40008000800 */
[C---:B------:R-:W-:Y:S01]  /*378e0*/  VIADD R12, R10.reuse, UR4 ;  /* 0x000000040a0c7c36 */ /* 0x040fe20008000000 */
[----:B------:R-:W1:Y:S04]  /*378f0*/  LDCU UR14, c[0x0][0x398] ;  /* 0x00007300ff0e77ac */ /* 0x000e680008000800 */
[----:B------:R3:W-:Y:S01]  /*37900*/  @P6 STG.E.U16 desc[UR8][R8.64], R56 ;  /* 0x0000003808006986 */ /* 0x0007e2000c101508 */
[----:B------:R-:W-:Y:S01]  /*37910*/  ISETP.LT.AND P6, PT, R61, UR12, !P4 ;  /* 0x0000000c3d007c0c */ /* 0x000fe2000e7c1270 */
[----:B------:R-:W1:Y:S01]  /*37920*/  LDCU UR12, c[0x0][0x398] ;  /* 0x00007300ff0c77ac */ /* 0x000e620008000800 */
[----:B------:R-:W1:Y:S01]  /*37930*/  LDCU UR4, c[0x0][0x3b8] ;  /* 0x00007700ff0477ac */ /* 0x000e620008000800 */
[----:B---3--:R-:W-:Y:S01]  /*37940*/  IMAD.WIDE R8, R10, 0x2, R48 ;  /* 0x000000020a087825 */ /* 0x008fe200078e0230 */
[----:B------:R-:W3:Y:S04]  /*37950*/  LDL.LU R56, [R1+0xbc] ;  /* 0x0000bc0001387983 */ /* 0x000ee80000300800 */
[----:B------:R1:W-:Y:S01]  /*37960*/  @P5 STG.E.U16 desc[UR8][R8.64], R13 ;  /* 0x0000000d08005986 */ /* 0x0003e2000c101508 */
[----:B0-----:R-:W-:Y:S01]  /*37970*/  ISETP.LT.AND P5, PT, R60, UR10, !P4 ;  /* 0x0000000a3c007c0c */ /* 0x001fe2000e7a1270 */
[C---:B------:R-:W-:Y:S01]  /*37980*/  IMAD.WIDE R10, R12.reuse, 0x2, R50 ;  /* 0x000000020c0a7825 */ /* 0x040fe200078e0232 */
[----:B------:R-:W0:Y:S04]  /*37990*/  LDCU UR10, c[0x0][0x398] ;  /* 0x00007300ff0a77ac */ /* 0x000e280008000800 */
[----:B----4-:R4:W-:Y:S01]  /*379a0*/  @P6 STG.E.U16 desc[UR8][R10.64], R57 ;  /* 0x000000390a006986 */ /* 0x0109e2000c101508 */
[----:B-1----:R-:W-:Y:S01]  /*379b0*/  PRMT R13, R57, 0x7632, R13 ;  /* 0x00007632390d7816 */ /* 0x002fe2000000000d */
[----:B------:R-:W-:-:S05]  /*379c0*/  IMAD.WIDE R8, R12, 0x2, R52 ;  /* 0x000000020c087825 */ /* 0x000fca00078e0234 */
[----:B------:R1:W-:Y:S04]  /*379d0*/  @P5 STG.E.U16 desc[UR8][R8.64], R13 ;  /* 0x0000000d08005986 */ /* 0x0003e8000c101508 */
[----:B----4-:R-:W4:Y:S01]  /*379e0*/  LDL.LU R57, [R1+0x8c] ;  /* 0x00008c0001397983 */ /* 0x010f220000300800 */
[----:B--2---:R-:W-:Y:S02]  /*379f0*/  ISETP.GE.AND P5, PT, R15, UR6, PT ;  /* 0x000000060f007c0c */ /* 0x004fe4000bfa6270 */
[----:B------:R-:W-:Y:S01]  /*37a00*/  ISETP.LT.AND P6, PT, R59, UR14, !P4 ;  /* 0x0000000e3b007c0c */ /* 0x000fe2000e7c1270 */
[----:B------:R-:W2:Y:S01]  /*37a10*/  LDL.LU R15, [R1+0x12fc] ;  /* 0x0012fc00010f7983 */ /* 0x000ea20000300800 */
[----:B------:R-:W-:Y:S01]  /*37a20*/  ISETP.LT.AND P4, PT, R58, UR12, !P4 ;  /* 0x0000000c3a007c0c */ /* 0x000fe2000e781270 */
[C---:B------:R-:W-:Y:S01]  /*37a30*/  IMAD.WIDE R10, R12.reuse, 0x2, R2 ;  /* 0x000000020c0a7825 */ /* 0x040fe200078e0202 */
[----:B-1----:R-:W-:Y:S01]  /*37a40*/  PRMT R13, R55, 0x7632, R13 ;  /* 0x00007632370d7816 */ /* 0x002fe2000000000d */
[----:B------:R-:W2:Y:S02]  /*37a50*/  LDCU UR6, c[0x0][0x39c] ;  /* 0x00007380ff0677ac */ /* 0x000ea40008000800 */
[----:B------:R-:W-:Y:S01]  /*37a60*/  IMAD.WIDE R8, R12, 0x2, R48 ;  /* 0x000000020c087825 */ /* 0x000fe200078e0230 */
[----:B------:R-:W1:Y:S05]  /*37a70*/  LDCU UR12, c[0x0][0x398] ;  /* 0x00007300ff0c77ac */ /* 0x000e6a0008000800 */
[----:B------:R3:W-:Y:S01]  /*37a80*/  @P6 STG.E.U16 desc[UR8][R10.64], R55 ;  /* 0x000000370a006986 */ /* 0x0007e2000c101508 */
[----:B------:R-:W-:Y:S01]  /*37a90*/  ISETP.LT.AND P6, PT, R61, UR16, !P5 ;  /* 0x000000103d007c0c */ /* 0x000fe2000efc1270 */
[----:B------:R-:W1:Y:S02]  /*37aa0*/  LDCU UR14, c[0x0][0x398] ;  /* 0x00007300ff0e77ac */ /* 0x000e640008000800 */
[----:B------:R1:W-:Y:S01]  /*37ab0*/  @P4 STG.E.U16 desc[UR8][R8.64], R13 ;  /* 0x0000000d08004986 */ /* 0x0003e2000c101508 */
[----:B0-----:R-:W-:Y:S01]  /*37ac0*/  ISETP.LT.AND P4, PT, R60, UR10, !P5 ;  /* 0x0000000a3c007c0c */ /* 0x001fe2000ef81270 */
[----:B------:R-:W0:Y:S01]  /*37ad0*/  LDCU UR10, c[0x0][0x398] ;  /* 0x00007300ff0a77ac */ /* 0x000e220008000800 */
[----:B------:R-:W0:Y:S01]  /*37ae0*/  LDCU UR16, c[0x0][0x398] ;  /* 0x00007300ff1077ac */ /* 0x000e220008000800 */
[----:B---3--:R-:W-:Y:S01]  /*37af0*/  VIADD R10, R12, UR4 ;  /* 0x000000040c0a7c36 */ /* 0x008fe20008000000 */
[----:B------:R-:W3:Y:S01]  /*37b00*/  LDL.LU R55, [R1+0xc0] ;  /* 0x0000c00001377983 */ /* 0x000ee20000300800 */
[----:B------:R-:W-:Y:S01]  /*37b10*/  PRMT R11, R56, 0x7632, R11 ;  /* 0x00007632380b7816 */ /* 0x000fe2000000000b */
[----:B------:R-:W0:Y:S01]  /*37b20*/  LDCU UR4, c[0x0][0x3b8] ;  /* 0x00007700ff0477ac */ /* 0x000e220008000800 */
[----:B-1----:R-:W-:-:S05]  /*37b30*/  IMAD.WIDE R8, R10, 0x2, R50 ;  /* 0x000000020a087825 */ /* 0x002fca00078e0232 */
[----:B------:R1:W-:Y:S01]  /*37b40*/  @P6 STG.E.U16 desc[UR8][R8.64], R56 ;  /* 0x0000003808006986 */ /* 0x0003e2000c101508 */
[----:B------:R-:W-:Y:S01]  /*37b50*/  ISETP.LT.AND P6, PT, R59, UR12, !P5 ;  /* 0x0000000c3b007c0c */ /* 0x000fe2000efc1270 */
[----:B------:R-:W0:Y:S01]  /*37b60*/  LDCU UR12, c[0x0][0x398] ;  /* 0x00007300ff0c77ac */ /* 0x000e220008000800 */
[C---:B-1----:R-:W-:Y:S01]  /*37b70*/  IMAD.WIDE R8, R10.reuse, 0x2, R52 ;  /* 0x000000020a087825 */ /* 0x042fe200078e0234 */
[----:B------:R-:W3:Y:S04]  /*37b80*/  LDL.LU R56, [R1+0xa0] ;  /* 0x0000a00001387983 */ /* 0x000ee80000300800 */
[----:B------:R1:W-:Y:S01]  /*37b90*/  @P4 STG.E.U16 desc[UR8][R8.64], R11 ;  /* 0x0000000b08004986 */ /* 0x0003e2000c101508 */
[----:B----4-:R-:W-:Y:S01]  /*37ba0*/  PRMT R13, R57, 0x7632, R13 ;  /* 0x00007632390d7816 */ /* 0x010fe2000000000d */
[----:B-1----:R-:W-:-:S05]  /*37bb0*/  IMAD.WIDE R8, R10, 0x2, R2 ;  /* 0x000000020a087825 */ /* 0x002fca00078e0202 */
[----:B------:R1:W-:Y:S01]  /*37bc0*/  @P6 STG.E.U16 desc[UR8][R8.64], R57 ;  /* 0x0000003908006986 */ /* 0x0003e2000c101508 */
[----:B--2---:R-:W-:Y:S01]  /*37bd0*/  ISETP.GE.AND P4, PT, R15, UR6, PT ;  /* 0x000000060f007c0c */ /* 0x004fe2000bf86270 */
[----:B0-----:R-:W-:Y:S02]  /*37be0*/  VIADD R12, R10, UR4 ;  /* 0x000000040a0c7c36 */ /* 0x001fe40008000000 */
[----:B------:R-:W2:Y:S01]  /*37bf0*/  LDL.LU R15, [R1+0x1300] ;  /* 0x00130000010f7983 */ /* 0x000ea20000300800 */
[----:B------:R-:W-:Y:S01]  /*37c00*/  ISETP.LT.AND P5, PT, R58, UR14, !P5 ;  /* 0x0000000e3a007c0c */ /* 0x000fe2000efa1270 */
[----:B------:R-:W2:Y:S02]  /*37c10*/  LDCU UR6, c[0x0][0x39c] ;  /* 0x00007380ff0677ac */ /* 0x000ea40008000800 */
[----:B-1----:R-:W4:Y:S01]  /*37c20*/  LDL.LU R57, [R1+0x130] ;  /* 0x0001300001397983 */ /* 0x002f220000300800 */
        /* <DEDUP_REMOVED lines=9> */
[----:B---3--:R3:W-:Y:S01]  /*37cc0*/  @P6 STG.E.U16 desc[UR8][R8.64], R55 ;  /* 0x0000003708006986 */ /* 0x0087e2000c101508 */
[----:B------:R-:W-:Y:S01]  /*37cd0*/  ISETP.LT.AND P6, PT, R59, UR16, !P4 ;  /* 0x000000103b007c0c */ /* 0x000fe2000e7c1270 */
[----:B------:R-:W1:Y:S01]  /*37ce0*/  LDCU UR16, c[0x0][0x398] ;  /* 0x00007300ff1077ac */ /* 0x000e620008000800 */
[----:B0-----:R-:W-:Y:S01]  /*37cf0*/  PRMT R13, R55, 0x7632, R13 ;  /* 0x00007632370d7816 */ /* 0x001fe2000000000d */
[----:B------:R-:W-:Y:S01]  /*37d00*/  IMAD.WIDE R10, R12, 0x2, R2 ;  /* 0x000000020c0a7825 */ /* 0x000fe200078e0202 */
[----:B------:R-:W-:Y:S01]  /*37d10*/  ISETP.LT.AND P4, PT, R58, UR10, !P4 ;  /* 0x0000000a3a007c0c */ /* 0x000fe2000e781270 */
[----:B------:R-:W0:Y:S02]  /*37d20*/  LDCU UR10, c[0x0][0x398] ;  /* 0x00007300ff0a77ac */ /* 0x000e240008000800 */
[C---:B---3--:R-:W-:Y:S01]  /*37d30*/  IMAD.WIDE R8, R12.reuse, 0x2, R52 ;  /* 0x000000020c087825 */ /* 0x048fe200078e0234 */
[----:B------:R-:W3:Y:S04]  /*37d40*/  LDL.LU R55, [R1+0x140] ;  /* 0x0001400001377983 */ /* 0x000ee80000300800 */
[----:B------:R0:W-:Y:S04]  /*37d50*/  @P5 STG.E.U16 desc[UR8][R8.64], R13 ;  /* 0x0000000d08005986 */ /* 0x0001e8000c101508 */
[----:B------:R1:W-:Y:S04]  /*37d60*/  @P6 STG.E.U16 desc[UR8][R10.64], R56 ;  /* 0x000000380a006986 */ /* 0x0003e8000c101508 */
[----:B0-----:R-:W3:Y:S01]  /*37d70*/  LDL.LU R13, [R1+0x1304] ;  /* 0x00130400010d7983 */ /* 0x001ee20000300800 */
[----:B------:R-:W-:Y:S01]  /*37d80*/  IMAD.WIDE R8, R12, 0x2, R48 ;  /* 0x000000020c087825 */ /* 0x000fe200078e0230 */
[----:B-1----:R-:W-:-:S03]  /*37d90*/  PRMT R11, R56, 0x7632, R11 ;  /* 0x00007632380b7816 */ /* 0x002fc6000000000b */
[----:B------:R-:W-:Y:S01]  /*37da0*/  VIADD R10, R12, UR4 ;  /* 0x000000040c0a7c36 */ /* 0x000fe20008000000 */
[----:B------:R-:W3:Y:S01]  /*37db0*/  LDL.LU R56, [R1+0xc4] ;  /* 0x0000c40001387983 */ /* 0x000ee20000300800 */
[----:B------:R-:W0:Y:S03]  /*37dc0*/  LDCU UR4, c[0x0][0x3b8] ;  /* 0x00007700ff0477ac */ /* 0x000e260008000800 */
[----:B------:R1:W-:Y:S02]  /*37dd0*/  @P4 STG.E.U16 desc[UR8][R8.64], R11 ;  /* 0x0000000b08004986 */ /* 0x0003e4000c101508 */
[----:B-1----:R-:W-:Y:S01]  /*37de0*/  IMAD.WIDE R8, R10, 0x2, R50 ;  /* 0x000000020a087825 */ /* 0x002fe200078e0232 */
[----:B--2---:R-:W-:Y:S01]  /*37df0*/  ISETP.GE.AND P5, PT, R15, UR6, PT ;  /* 0x000000060f007c0c */ /* 0x004fe2000bfa6270 */
[----:B------:R-:W1:Y:S03]  /*37e00*/  LDCU UR6, c[0x0][0x39c] ;  /* 0x00007380ff0677ac */ /* 0x000e660008000800 */
[----:B------:R-:W-:Y:S01]  /*37e10*/  ISETP.LT.AND P6, PT, R61, UR14, !P5 ;  /* 0x0000000e3d007c0c */ /* 0x000fe2000efc1270 */
[----:B------:R-:W2:Y:S01]  /*37e20*/  LDCU UR14, c[0x0][0x398] ;  /* 0x00007300ff0e77ac */ /* 0x000ea20008000800 */
[----:B----4-:R-:W-:-:S11]  /*37e30*/  PRMT R11, R57, 0x7632, R11 ;  /* 0x00007632390b7816 */ /* 0x010fd6000000000b */
[----:B------:R4:W-:Y:S04]  /*37e40*/  @P6 STG.E.U16 desc[UR8][R8.64], R57 ;  /* 0x0000003908006986 */ /* 0x0009e8000c101508 */
[----:B----4-:R-:W4:Y:S04]  /*37e50*/  LDL.LU R57, [R1+0xa4] ;  /* 0x0000a40001397983 */ /* 0x010f280000300800 */
[----:B------:R-:W4:Y:S01]  /*37e60*/  LDL.LU R15, [R1+0x1308] ;  /* 0x00130800010f7983 */ /* 0x000f220000300800 */
[----:B------:R-:W-:Y:S01]  /*37e70*/  ISETP.LT.AND P4, PT, R60, UR12, !P5 ;  /* 0x0000000c3c007c0c */ /* 0x000fe2000ef81270 */
[----:B------:R-:W0:Y:S01]  /*37e80*/  LDCU UR12, c[0x0][0x398] ;  /* 0x00007300ff0c77ac */ /* 0x000e220008000800 */
[----:B------:R-:W-:Y:S01]  /*37e90*/  ISETP.LT.AND P6, PT, R59, UR10, !P5 ;  /* 0x0000000a3b007c0c */ /* 0x000fe2000efc1270 */
[----:B------:R-:W-:Y:S01]  /*37ea0*/  IMAD.WIDE R8, R10, 0x2, R52 ;  /* 0x000000020a087825 */ /* 0x000fe200078e0234 */
[----:B------:R-:W0:Y:S01]  /*37eb0*/  LDCU UR10, c[0x0][0x398] ;  /* 0x00007300ff0a77ac */ /* 0x000e220008000800 */
[----:B--2---:R-:W-:-:S02]  /*37ec0*/  ISETP.LT.AND P5, PT, R58, UR14, !P5 ;  /* 0x0000000e3a007c0c */ /* 0x004fc4000efa1270 */
[----:B---3--:R-:W-:Y:S01]  /*37ed0*/  PRMT R12, R55, 0x7632, R12 ;  /* 0x00007632370c7816 */ /* 0x008fe2000000000c */
[----:B------:R-:W2:Y:S05]  /*37ee0*/  LDCU UR14, c[0x0][0x398] ;  /* 0x00007300ff0e77ac */ /* 0x000eaa0008000800 */
[----:B------:R3:W-:Y:S01]  /*37ef0*/  @P4 STG.E.U16 desc[UR8][R8.64], R11 ;  /* 0x0000000b08004986 */ /* 0x0007e2000c101508 */
[----:B-1----:R-:W-:Y:S01]  /*37f00*/  ISETP.GE.AND P4, PT, R13, UR6, PT ;  /* 0x000000060d007c0c */ /* 0x002fe2000bf86270 */
[----:B------:R-:W4:Y:S01]  /*37f10*/  LDCU UR6, c[0x0][0x39c] ;  /* 0x00007380ff0677ac */ /* 0x000f220008000800 */
[----:B---3--:R-:W-:-:S05]  /*37f20*/  IMAD.WIDE R8, R10, 0x2, R2 ;  /* 0x000000020a087825 */ /* 0x008fca00078e0202 */
[----:B------:R1:W-:Y:S01]  /*37f30*/  @P6 STG.E.U16 desc[UR8][R8.64], R55 ;  /* 0x0000003708006986 */ /* 0x0003e2000c101508 */
[----:B0-----:R-:W-:Y:S01]  /*37f40*/  ISETP.LT.AND P6, PT, R61, UR12, !P4 ;  /* 0x0000000c3d007c0c */ /* 0x001fe2000e7c1270 */
[C---:B------:R-:W-:Y:S01]  /*37f50*/  VIADD R13, R10.reuse, UR4 ;  /* 0x000000040a0d7c36 */ /* 0x040fe20008000000 */
[----:B------:R-:W0:Y:S01]  /*37f60*/  LDCU UR12, c[0x0][0x398] ;  /* 0x00007300ff0c77ac */ /* 0x000e220008000800 */
[----:B------:R-:W3:Y:S01]  /*37f70*/  LDCU UR4, c[0x0][0x3b8] ;  /* 0x00007700ff0477ac */ /* 0x000ee20008000800 */
[----:B-1----:R-:W-:Y:S01]  /*37f80*/  IMAD.WIDE R8, R10, 0x2, R48 ;  /* 0x000000020a087825 */ /* 0x002fe200078e0230 */
[----:B------:R-:W3:Y:S04]  /*37f90*/  LDL.LU R55, [R1+0x134] ;  /* 0x0001340001377983 */ /* 0x000ee80000300800 */
        /* <DEDUP_REMOVED lines=8> */
[----:B0-----:R-:W3:Y:S01]  /*38020*/  LDL.LU R56, [R1+0x144] ;  /* 0x0001440001387983 */ /* 0x001ee20000300800 */
[----:B----4-:R-:W-:Y:S02]  /*38030*/  ISETP.GE.AND P5, PT, R15, UR6, PT ;  /* 0x000000060f007c0c */ /* 0x010fe4000bfa6270 */
[----:B--2---:R-:W-:Y:S01]  /*38040*/  ISETP.LT.AND P6, PT, R59, UR14, !P4 ;  /* 0x0000000e3b007c0c */ /* 0x004fe2000e7c1270 */
        /* <DEDUP_REMOVED lines=9> */
[----:B---3--:R-:W-:Y:S01]  /*380e0*/  VIADD R12, R13, UR4 ;  /* 0x000000040d0c7c36 */ /* 0x008fe20008000000 */
        /* <DEDUP_REMOVED lines=19> */
[----:B------:R-:W-:Y:S01]  /*38220*/  IMAD.WIDE R8, R12, 0x2, R48 ;  /* 0x000000020c087825 */ /* 0x000fe200078e0230 */
        /* <DEDUP_REMOVED lines=23> */
[C---:B0-----:R-:W-:Y:S01]  /*383a0*/  IMAD.WIDE R8, R10.reuse, 0x2, R2 ;  /* 0x000000020a087825 */ /* 0x041fe200078e0202 */
        /* <DEDUP_REMOVED lines=49> */
[----:B0-----:R-:W-:Y:S01]  /*386c0*/  IMAD.WIDE R8, R10, 0x2, R2 ;  /* 0x000000020a087825 */ /* 0x001fe200078e0202 */
        /* <DEDUP_REMOVED lines=23> */
[C---:B------:R-:W-:Y:S01]  /*38840*/  IMAD.WIDE R10, R12.reuse, 0x2, R2 ;  /* 0x000000020c0a7825 */ /* 0x040fe200078e0202 */
        /* <DEDUP_REMOVED lines=38> */
[----:B------:R-:W-:Y:S01]  /*38ab0*/  IMAD.WIDE R10, R13, 0x2, R50 ;  /* 0x000000020d0a7825 */ /* 0x000fe200078e0232 */
        /* <DEDUP_REMOVED lines=10> */
[C---:B------:R-:W-:Y:S01]  /*38b60*/  IMAD.WIDE R10, R13.reuse, 0x2, R2 ;  /* 0x000000020d0a7825 */ /* 0x040fe200078e0202 */
        /* <DEDUP_REMOVED lines=63> */
[C---:B------:R-:W-:Y:S01]  /*38f60*/  IMAD.WIDE R10, R12.reuse, 0x2, R50 ;  /* 0x000000020c0a7825 */ /* 0x040fe200078e0232 */
        /* <DEDUP_REMOVED lines=12> */
[----:B0-----:R-:W-:Y:S01]  /*39030*/  IMAD.WIDE R8, R12, 0x2, R48 ;  /* 0x000000020c087825 */ /* 0x001fe200078e0230 */
        /* <DEDUP_REMOVED lines=36> */
[----:B------:R-:W-:Y:S01]  /*39280*/  IMAD.WIDE R10, R12, 0x2, R50 ;  /* 0x000000020c0a7825 */ /* 0x000fe200078e0232 */
        /* <DEDUP_REMOVED lines=30> */
[----:B-1----:R-:W-:Y:S01]  /*39470*/  IMAD.WIDE R8, R10, 0x2, R52 ;  /* 0x000000020a087825 */ /* 0x002fe200078e0234 */
        /* <DEDUP_REMOVED lines=79> */
[C---:B------:R-:W-:Y:S01]  /*39970*/  IMAD.WIDE R10, R13.reuse, 0x2, R2 ;  /* 0x000000020d0a7825 */ /* 0x040fe200078e0202 */
        /* <DEDUP_REMOVED lines=150> */
[----:B0-----:R-:W-:Y:S01]  /*3a2e0*/  IMAD.WIDE R8, R10, 0x2, R2 ;  /* 0x000000020a087825 */ /* 0x001fe200078e0202 */
        /* <DEDUP_REMOVED lines=148> */
[----:B------:R-:W-:Y:S01]  /*3ac30*/  IMAD.WIDE R10, R12, 0x2, R2 ;  /* 0x000000020c0a7825 */ /* 0x000fe200078e0202 */
        /* <DEDUP_REMOVED lines=395> */
[----:B------:R-:W-:Y:S01]  /*3c4f0*/  ISETP.LT.AND P6, PT, R59, UR14, !P4 ;  /* 0x0000000e3b007c0c */ /* 0x000fe2000e7c1270 */
[----:B------:R-:W-:Y:S01]  /*3c500*/  IMAD.WIDE R10, R12, 0x2, R2 ;  /* 0x000000020c0a7825 */ /* 0x000fe200078e0202 */
[----:B------:R-:W0:Y:S01]  /*3c510*/  LDCU UR14, c[0x0][0x398] ;  /* 0x00007300ff0e77ac */ /* 0x000e220008000800 */
[----:B-1----:R-:W-:-:S10]  /*3c520*/  PRMT R13, R55, 0x7632, R13 ;  /* 0x00007632370d7816 */ /* 0x002fd4000000000d */
[----:B------:R1:W-:Y:S01]  /*3c530*/  @P6 STG.E.U16 desc[UR8][R10.64], R55 ;  /* 0x000000370a006986 */ /* 0x0003e2000c101508 */
[----:B--2---:R-:W-:Y:S01]  /*3c540*/  ISETP.GE.AND P5, PT, R15, UR6, PT ;  /* 0x000000060f007c0c */ /* 0x004fe2000bfa6270 */
[----:B------:R-:W-:Y:S02]  /*3c550*/  IMAD.WIDE R8, R12, 0x2, R48 ;  /* 0x000000020c087825 */ /* 0x000fe400078e0230 */
[----:B------:R-:W2:Y:S01]  /*3c560*/  LDL.LU R15, [R1+0x13bc] ;  /* 0x0013bc00010f7983 */ /* 0x000ea20000300800 */
[----:B------:R-:W-:Y:S01]  /*3c570*/  ISETP.LT.AND P4, PT, R58, UR10, !P4 ;  /* 0x0000000a3a007c0c */ /* 0x000fe2000e781270 */
[----:B------:R-:W2:Y:S02]  /*3c580*/  LDCU UR6, c[0x0][0x39c] ;  /* 0x00007380ff0677ac */ /* 0x000ea40008000800 */
[----:B-1----:R-:W2:Y:S01]  /*3c590*/  LDL.LU R55, [R1+0x2f0] ;  /* 0x0002f00001377983 */ /* 0x002ea20000300800 */
[----:B------:R-:W-:Y:S01]  /*3c5a0*/  ISETP.LT.AND P6, PT, R61, UR16, !P5 ;  /* 0x000000103d007c0c */ /* 0x000fe2000efc1270 */
[----:B------:R-:W-:Y:S01]  /*3c5b0*/  VIADD R10, R12, UR4 ;  /* 0x000000040c0a7c36 */ /* 0x000fe20008000000 */
[----:B------:R-:W1:Y:S01]  /*3c5c0*/  LDCU UR10, c[0x0][0x398] ;  /* 0x00007300ff0a77ac */ /* 0x000e620008000800 */
[----:B------:R-:W1:Y:S06]  /*3c5d0*/  LDCU UR4, c[0x0][0x3b8] ;  /* 0x00007700ff0477ac */ /* 0x000e6c0008000800 */
[----:B------:R1:W-:Y:S01]  /*3c5e0*/  @P4 STG.E.U16 desc[UR8][R8.64], R13 ;  /* 0x0000000d08004986 */ /* 0x0003e2000c101508 */
[----:B0-----:R-:W-:Y:S01]  /*3c5f0*/  ISETP.LT.AND P4, PT, R60, UR12, !P5 ;  /* 0x0000000c3c007c0c */ /* 0x001fe2000ef81270 */
[----:B------:R-:W0:Y:S01]  /*3c600*/  LDCU UR12, c[0x0][0x398] ;  /* 0x00007300ff0c77ac */ /* 0x000e220008000800 */
[----:B------:R-:W0:Y:S01]  /*3c610*/  LDCU UR16, c[0x0][0x398] ;  /* 0x00007300ff1077ac */ /* 0x000e220008000800 */
[----:B-1----:R-:W-:Y:S01]  /*3c620*/  IMAD.WIDE R8, R10, 0x2, R50 ;  /* 0x000000020a087825 */ /* 0x002fe200078e0232 */
[----:B---3--:R-:W-:-:S04]  /*3c630*/  PRMT R11, R56, 0x7632, R11 ;  /* 0x00007632380b7816 */ /* 0x008fc8000000000b */
[----:B------:R1:W-:Y:S01]  /*3c640*/  @P6 STG.E.U16 desc[UR8][R8.64], R56 ;  /* 0x0000003808006986 */ /* 0x0003e2000c101508 */
[----:B------:R-:W-:Y:S01]  /*3c650*/  ISETP.LT.AND P6, PT, R59, UR10, !P5 ;  /* 0x0000000a3b007c0c */ /* 0x000fe2000efc1270 */
[C---:B------:R-:W-:Y:S02]  /*3c660*/  VIADD R12, R10.reuse, UR4 ;  /* 0x000000040a0c7c36 */ /* 0x040fe40008000000 */
[----:B-1----:R-:W-:Y:S01]  /*3c670*/  IMAD.WIDE R8, R10, 0x2, R52 ;  /* 0x000000020a087825 */ /* 0x002fe200078e0234 */
[----:B------:R-:W3:Y:S01]  /*3c680*/  LDL.LU R56, [R1+0x2e0] ;  /* 0x0002e00001387983 */ /* 0x000ee20000300800 */
[----:B----4-:R-:W-:-:S03]  /*3c690*/  PRMT R13, R57, 0x7632, R13 ;  /* 0x00007632390d7816 */ /* 0x010fc6000000000d */
[----:B------:R1:W-:Y:S01]  /*3c6a0*/  @P4 STG.E.U16 desc[UR8][R8.64], R11 ;  /* 0x0000000b08004986 */ /* 0x0003e2000c101508 */
[----:B------:R-:W-:Y:S01]  /*3c6b0*/  ISETP.LT.AND P5, PT, R58, UR14, !P5 ;  /* 0x0000000e3a007c0c */ /* 0x000fe2000efa1270 */
[----:B------:R-:W4:Y:S01]  /*3c6c0*/  LDCU UR10, c[0x0][0x398] ;  /* 0x00007300ff0a77ac */ /* 0x000f220008000800 */
[----:B------:R-:W0:Y:S01]  /*3c6d0*/  LDCU UR14, c[0x0][0x398] ;  /* 0x00007300ff0e77ac */ /* 0x000e220008000800 */
[----:B------:R-:W0:Y:S01]  /*3c6e0*/  LDCU UR4, c[0x0][0x3b8] ;  /* 0x00007700ff0477ac */ /* 0x000e220008000800 */
[----:B-1----:R-:W-:-:S05]  /*3c6f0*/  IMAD.WIDE R8, R10, 0x2, R2 ;  /* 0x000000020a087825 */ /* 0x002fca00078e0202 */
[----:B------:R1:W-:Y:S01]  /*3c700*/  @P6 STG.E.U16 desc[UR8][R8.64], R57 ;  /* 0x0000003908006986 */ /* 0x0003e2000c101508 */
[----:B------:R-:W-:-:S05]  /*3c710*/  IMAD.WIDE R10, R10, 0x2, R48 ;  /* 0x000000020a0a7825 */ /* 0x000fca00078e0230 */
[----:B------:R0:W-:Y:S01]  /*3c720*/  @P5 STG.E.U16 desc[UR8][R10.64], R13 ;  /* 0x0000000d0a005986 */ /* 0x0001e2000c101508 */
[----:B-1----:R-:W-:Y:S01]  /*3c730*/  IMAD.WIDE R8, R12, 0x2, R50 ;  /* 0x000000020c087825 */ /* 0x002fe200078e0232 */
[----:B--2---:R-:W-:Y:S01]  /*3c740*/  ISETP.GE.AND P4, PT, R15, UR6, PT ;  /* 0x000000060f007c0c */ /* 0x004fe2000bf86270 */
[----:B------:R-:W1:Y:S01]  /*3c750*/  LDCU UR6, c[0x0][0x39c] ;  /* 0x00007380ff0677ac */ /* 0x000e620008000800 */
[----:B------:R-:W1:Y:S04]  /*3c760*/  LDL.LU R15, [R1+0x13c0] ;  /* 0x0013c000010f7983 */ /* 0x000e680000300800 */
[----:B------:R-:W2:Y:S01]  /*3c770*/  LDL.LU R57, [R1+0x300] ;  /* 0x0003000001397983 */ /* 0x000ea20000300800 */
[----:B0-----:R-:W-:Y:S01]  /*3c780*/  ISETP.LT.AND P6, PT, R61, UR12, !P4 ;  /* 0x0000000c3d007c0c */ /* 0x001fe2000e7c1270 */
[----:B------:R-:W0:Y:S01]  /*3c790*/  LDCU UR12, c[0x0][0x398] ;  /* 0x00007300ff0c77ac */ /* 0x000e220008000800 */
[----:B------:R-:W-:-:S11]  /*3c7a0*/  PRMT R13, R55, 0x7632, R13 ;  /* 0x00007632370d7816 */ /* 0x000fd6000000000d */
[----:B------:R0:W-:Y:S04]  /*3c7b0*/  @P6 STG.E.U16 desc[UR8][R8.64], R55 ;  /* 0x0000003708006986 */ /* 0x0001e8000c101508 */
[----:B0-----:R-:W2:Y:S01]  /*3c7c0*/  LDL.LU R55, [R1+0x310] ;  /* 0x0003100001377983 */ /* 0x001ea20000300800 */
[----:B----4-:R-:W-:Y:S01]  /*3c7d0*/  ISETP.LT.AND P5, PT, R60, UR10, !P4 ;  /* 0x0000000a3c007c0c */ /* 0x010fe2000e7a1270 */
[----:B------:R-:W-:Y:S01]  /*3c7e0*/  IMAD.WIDE R8, R12, 0x2, R52 ;  /* 0x000000020c087825 */ /* 0x000fe200078e0234 */
[----:B------:R-:W-:Y:S01]  /*3c7f0*/  ISETP.LT.AND P6, PT, R59, UR16, !P4 ;  /* 0x000000103b007c0c */ /* 0x000fe2000e7c1270 */
[----:B------:R-:W0:Y:S01]  /*3c800*/  LDCU UR10, c[0x0][0x398] ;  /* 0x00007300ff0a77ac */ /* 0x000e220008000800 */
[----:B------:R-:W-:Y:S01]  /*3c810*/  ISETP.LT.AND P4, PT, R58, UR12, !P4 ;  /* 0x0000000c3a007c0c */ /* 0x000fe2000e781270 */
[C---:B------:R-:W-:Y:S01]  /*3c820*/  IMAD.WIDE R10, R12.reuse, 0x2, R2 ;  /* 0x000000020c0a7825 */ /* 0x040fe200078e0202 */
[----:B------:R-:W4:Y:S01]  /*3c830*/  LDCU UR12, c[0x0][0x398] ;  /* 0x00007300ff0c77ac */ /* 0x000f220008000800 */
[----:B------:R-:W0:Y:S06]  /*3c840*/  LDCU UR16, c[0x0][0x398] ;  /* 0x00007300ff1077ac */ /* 0x000e2c0008000800 */
[----:B------:R0:W-:Y:S04]  /*3c850*/  @P5 STG.E.U16 desc[UR8][R8.64], R13 ;  /* 0x0000000d08005986 */ /* 0x0001e8000c101508 */
[----:B---3--:R3:W-:Y:S04]  /*3c860*/  @P6 STG.E.U16 desc[UR8][R10.64], R56 ;  /* 0x000000380a006986 */ /* 0x0087e8000c101508 */
[----:B0-----:R-:W2:Y:S01]  /*3c870*/  LDL.LU R13, [R1+0x13c4] ;  /* 0x0013c400010d7983 */ /* 0x001ea20000300800 */
[----:B------:R-:W-:Y:S01]  /*3c880*/  IMAD.WIDE R8, R12, 0x2, R48 ;  /* 0x000000020c087825 */ /* 0x000fe200078e0230 */
[----:B---3--:R-:W-:-:S03]  /*3c890*/  PRMT R11, R56, 0x7632, R11 ;  /* 0x00007632380b7816 */ /* 0x008fc6000000000b */
[----:B------:R-:W-:Y:S01]  /*3c8a0*/  VIADD R10, R12, UR4 ;  /* 0x000000040c0a7c36 */ /* 0x000fe20008000000 */
[----:B------:R-:W3:Y:S01]  /*3c8b0*/  LDL.LU R56, [R1+0x2f4] ;  /* 0x0002f40001387983 */ /* 0x000ee20000300800 */
[----:B------:R-:W0:Y:S03]  /*3c8c0*/  LDCU UR4, c[0x0][0x3b8] ;  /* 0x00007700ff0477ac */ /* 0x000e260008000800 */
[----:B------:R4:W-:Y:S02]  /*3c8d0*/  @P4 STG.E.U16 desc[UR8][R8.64], R11 ;  /* 0x0000000b08004986 */ /* 0x0009e4000c101508 */
[----:B----4-:R-:W-:Y:S01]  /*3c8e0*/  IMAD.WIDE R8, R10, 0x2, R50 ;  /* 0x000000020a087825 */ /* 0x010fe200078e0232 */
[----:B-1----:R-:W-:Y:S01]  /*3c8f0*/  ISETP.GE.AND P5, PT, R15, UR6, PT ;  /* 0x000000060f007c0c */ /* 0x002fe2000bfa6270 */
[----:B------:R-:W1:Y:S03]  /*3c900*/  LDCU UR6, c[0x0][0x39c] ;  /* 0x00007380ff0677ac */ /* 0x000e660008000800 */
[----:B------:R-:W-:Y:S01]  /*3c910*/  ISETP.LT.AND P6, PT, R61, UR14, !P5 ;  /* 0x0000000e3d007c0c */ /* 0x000fe2000efc1270 */
[----:B------:R-:W4:Y:S01]  /*3c920*/  LDCU UR14, c[0x0][0x398] ;  /* 0x00007300ff0e77ac */ /* 0x000f220008000800 */
[----:B--2---:R-:W-:-:S02]  /*3c930*/  PRMT R11, R57, 0x7632, R11 ;  /* 0x00007632390b7816 */ /* 0x004fc4000000000b */
[----:B------:R-:W-:Y:S01]  /*3c940*/  ISETP.LT.AND P4, PT, R60, UR10, !P5 ;  /* 0x0000000a3c007c0c */ /* 0x000fe2000ef81270 */
[----:B------:R-:W2:Y:S08]  /*3c950*/  LDCU UR10, c[0x0][0x398] ;  /* 0x00007300ff0a77ac */ /* 0x000eb00008000800 */
[----:B------:R0:W-:Y:S01]  /*3c960*/  @P6 STG.E.U16 desc[UR8][R8.64], R57 ;  /* 0x0000003908006986 */ /* 0x0001e2000c101508 */
[----:B------:R-:W-:Y:S01]  /*3c970*/  ISETP.LT.AND P6, PT, R59, UR12, !P5 ;  /* 0x0000000c3b007c0c */ /* 0x000fe2000efc1270 */
[----:B------:R-:W1:Y:S02]  /*3c980*/  LDCU UR12, c[0x0][0x398] ;  /* 0x00007300ff0c77ac */ /* 0x000e640008000800 */
[----:B0-----:R-:W3:Y:S04]  /*3c990*/  LDL.LU R57, [R1+0x2e4] ;  /* 0x0002e40001397983 */ /* 0x001ee80000300800 */
[----:B------:R-:W3:Y:S01]  /*3c9a0*/  LDL.LU R15, [R1+0x13c8] ;  /* 0x0013c800010f7983 */ /* 0x000ee20000300800 */
[----:B------:R-:W-:-:S05]  /*3c9b0*/  IMAD.WIDE R8, R10, 0x2, R52 ;  /* 0x000000020a087825 */ /* 0x000fca00078e0234 */
[----:B------:R0:W-:Y:S01]  /*3c9c0*/  @P4 STG.E.U16 desc[UR8][R8.64], R11 ;  /* 0x0000000b08004986 */ /* 0x0001e2000c101508 */
[----:B------:R-:W-:Y:S01]  /*3c9d0*/  PRMT R12, R55, 0x7632, R12 ;  /* 0x00007632370c7816 */ /* 0x000fe2000000000c */
[----:B0-----:R-:W-:-:S05]  /*3c9e0*/  IMAD.WIDE R8, R10, 0x2, R2 ;  /* 0x000000020a087825 */ /* 0x001fca00078e0202 */
[----:B------:R0:W-:Y:S04]  /*3c9f0*/  @P6 STG.E.U16 desc[UR8][R8.64], R55 ;  /* 0x0000003708006986 */ /* 0x0001e8000c101508 */
[----:B0-----:R-:W3:Y:S01]  /*3ca00*/  LDL.LU R55, [R1+0x304] ;  /* 0x0003040001377983 */ /* 0x001ee20000300800 */
[----:B----4-:R-:W-:Y:S01]  /*3ca10*/  ISETP.LT.AND P5, PT, R58, UR14, !P5 ;  /* 0x0000000e3a007c0c */ /* 0x010fe2000efa1270 */
[----:B------:R-:W0:Y:S01]  /*3ca20*/  LDCU UR14, c[0x0][0x398] ;  /* 0x00007300ff0e77ac */ /* 0x000e220008000800 */
[----:B-1----:R-:W-:Y:S01]  /*3ca30*/  ISETP.GE.AND P4, PT, R13, UR6, PT ;  /* 0x000000060d007c0c */ /* 0x002fe2000bf86270 */
[C---:B------:R-:W-:Y:S01]  /*3ca40*/  IMAD.WIDE R8, R10.reuse, 0x2, R48 ;  /* 0x000000020a087825 */ /* 0x040fe200078e0230 */
[----:B------:R-:W1:Y:S02]  /*3ca50*/  LDCU UR6, c[0x0][0x39c] ;  /* 0x00007380ff0677ac */ /* 0x000e640008000800 */
[----:B--2---:R-:W-:Y:S01]  /*3ca60*/  ISETP.LT.AND P6, PT, R61, UR10, !P4 ;  /* 0x0000000a3d007c0c */ /* 0x004fe2000e7c1270 */
[----:B------:R-:W-:Y:S01]  /*3ca70*/  VIADD R13, R10, UR4 ;  /* 0x000000040a0d7c36 */ /* 0x000fe20008000000 */
[----:B------:R-:W2:Y:S05]  /*3ca80*/  LDCU UR10, c[0x0][0x398] ;  /* 0x00007300ff0a77ac */ /* 0x000eaa0008000800 */
[----:B------:R4:W-:Y:S01]  /*3ca90*/  @P5 STG.E.U16 desc[UR8][R8.64], R12 ;  /* 0x0000000c08005986 */ /* 0x0009e2000c101508 */
[----:B------:R-:W-:Y:S01]  /*3caa0*/  ISETP.LT.AND P5, PT, R60, UR12, !P4 ;  /* 0x0000000c3c007c0c */ /* 0x000fe2000e7a1270 */
[----:B------:R-:W-:Y:S01]  /*3cab0*/  IMAD.WIDE R10, R13, 0x2, R50 ;  /* 0x000000020d0a7825 */ /* 0x000fe200078e0232 */
[----:B------:R-:W1:Y:S04]  /*3cac0*/  LDCU UR4, c[0x0][0x3b8] ;  /* 0x00007700ff0477ac */ /* 0x000e680008000800 */
[----:B---3--:R3:W-:Y:S01]  /*3cad0*/  @P6 STG.E.U16 desc[UR8][R10.64], R56 ;  /* 0x000000380a006986 */ /* 0x0087e2000c101508 */
[----:B0-----:R-:W-:Y:S01]  /*3cae0*/  ISETP.LT.AND P6, PT, R59, UR14, !P4 ;  /* 0x0000000e3b007c0c */ /* 0x001fe2000e7c1270 */
[----:B------:R-:W0:Y:S01]  /*3caf0*/  LDCU UR12, c[0x0][0x398] ;  /* 0x00007300ff0c77ac */ /* 0x000e220008000800 */
[----:B----4-:R-:W-:Y:S01]  /*3cb00*/  PRMT R12, R56, 0x7632, R12 ;  /* 0x00007632380c7816 */ /* 0x010fe2000000000c */
[C---:B------:R-:W-:Y:S01]  /*3cb10*/  IMAD.WIDE R8, R13.reuse, 0x2, R52 ;  /* 0x000000020d087825 */ /* 0x040fe200078e0234 */
[----:B------:R-:W4:Y:S04]  /*3cb20*/  LDCU UR14, c[0x0][0x398] ;  /* 0x00007300ff0e77ac */ /* 0x000f280008000800 */
[----:B------:R1:W-:Y:S04]  /*3cb30*/  @P5 STG.E.U16 desc[UR8][R8.64], R12 ;  /* 0x0000000c08005986 */ /* 0x0003e8000c101508 */
[----:B---3--:R-:W3:Y:S01]  /*3cb40*/  LDL.LU R56, [R1+0x314] ;  /* 0x0003140001387983 */ /* 0x008ee20000300800 */
[C---:B------:R-:W-:Y:S01]  /*3cb50*/  IMAD.WIDE R10, R13.reuse, 0x2, R2 ;  /* 0x000000020d0a7825 */ /* 0x040fe200078e0202 */
[----:B--2---:R-:W-:Y:S01]  /*3cb60*/  ISETP.LT.AND P4, PT, R58, UR10, !P4 ;  /* 0x0000000a3a007c0c */ /* 0x004fe2000e781270 */
[----:B------:R-:W2:Y:S02]  /*3cb70*/  LDCU UR10, c[0x0][0x398] ;  /* 0x00007300ff0a77ac */ /* 0x000ea40008000800 */
[C---:B-1----:R-:W-:Y:S01]  /*3cb80*/  VIADD R12, R13.reuse, UR4 ;  /* 0x000000040d0c7c36 */ /* 0x042fe20008000000 */
[----:B------:R-:W1:Y:S01]  /*3cb90*/  LDCU UR4, c[0x0][0x3b8] ;  /* 0x00007700ff0477ac */ /* 0x000e620008000800 */
[----:B------:R-:W-:Y:S01]  /*3cba0*/  IMAD.WIDE R8, R13, 0x2, R48 ;  /* 0x000000020d087825 */ /* 0x000fe200078e0230 */
[----:B------:R-:W-:Y:S01]  /*3cbb0*/  ISETP.GE.AND P5, PT, R15, UR6, PT ;  /* 0x000000060f007c0c */ /* 0x000fe2000bfa6270 */
[----:B------:R0:W-:Y:S01]  /*3cbc0*/  @P6 STG.E.U16 desc[UR8][R10.64], R57 ;  /* 0x000000390a006986 */ /* 0x0001e2000c101508 */
[----:B------:R-:W-:Y:S01]  /*3cbd0*/  PRMT R14, R57, 0x7632, R14 ;  /* 0x00007632390e7816 */ /* 0x000fe2000000000e */
[----:B------:R-:W1:Y:S02]  /*3cbe0*/  LDCU UR6, c[0x0][0x39c] ;  /* 0x00007380ff0677ac */ /* 0x000e640008000800 */
[----:B------:R-:W3:Y:S01]  /*3cbf0*/  LDL.LU R15, [R1+0x13cc] ;  /* 0x0013cc00010f7983 */ /* 0x000ee20000300800 */
[----:B------:R-:W-:Y:S01]  /*3cc00*/  ISETP.LT.AND P6, PT, R61, UR16, !P5 ;  /* 0x000000103d007c0c */ /* 0x000fe2000efc1270 */
[----:B------:R-:W1:Y:S02]  /*3cc10*/  LDCU UR16, c[0x0][0x398] ;  /* 0x00007300ff1077ac */ /* 0x000e640008000800 */
[----:B------:R-:W-:Y:S04]  /*3cc20*/  @P4 STG.E.U16 desc[UR8][R8.64], R14 ;  /* 0x0000000e08004986 */ /* 0x000fe8000c101508 */
[----:B0-----:R-:W3:Y:S01]  /*3cc30*/  LDL.LU R57, [R1+0x2f8] ;  /* 0x0002f80001397983 */ /* 0x001ee20000300800 */
[----:B------:R-:W-:-:S05]  /*3cc40*/  IMAD.WIDE R10, R12, 0x2, R50 ;  /* 0x000000020c0a7825 */ /* 0x000fca00078e0232 */
[----:B------:R0:W-:Y:S01]  /*3cc50*/  @P6 STG.E.U16 desc[UR8][R10.64], R55 ;  /* 0x000000370a006986 */ /* 0x0001e2000c101508 */
[----:B------:R-:W-:-:S03]  /*3cc60*/  PRMT R13, R55, 0x7632, R13 ;  /* 0x00007632370d7816 */ /* 0x000fc6000000000d */
[----:B0-----:R-:W3:Y:S04]  /*3cc70*/  LDL.LU R55, [R1+0x2e8] ;  /* 0x0002e80001377983 */ /* 0x001ee80000300800 */
[----:B------:R-:W3:Y:S01]  /*3cc80*/  LDL.LU R14, [R1+0x13d0] ;  /* 0x0013d000010e7983 */ /* 0x000ee20000300800 */
[----:B------:R-:W-:Y:S01]  /*3cc90*/  ISETP.LT.AND P4, PT, R60, UR12, !P5 ;  /* 0x0000000c3c007c0c */ /* 0x000fe2000ef81270 */
[----:B------:R-:W0:Y:S01]  /*3cca0*/  LDCU UR12, c[0x0][0x398] ;  /* 0x00007300ff0c77ac */ /* 0x000e220008000800 */
[----:B----4-:R-:W-:Y:S01]  /*3ccb0*/  ISETP.LT.AND P6, PT, R59, UR14, !P5 ;  /* 0x0000000e3b007c0c */ /* 0x010fe2000efc1270 */
[----:B------:R-:W-:Y:S01]  /*3ccc0*/  IMAD.WIDE R8, R12, 0x2, R52 ;  /* 0x000000020c087825 */ /* 0x000fe200078e0234 */
[----:B--2---:R-:W-:Y:S01]  /*3ccd0*/  ISETP.LT.AND P5, PT, R58, UR10, !P5 ;  /* 0x0000000a3a007c0c */ /* 0x004fe2000efa1270 */
[----:B------:R-:W2:Y:S02]  /*3cce0*/  LDCU UR10, c[0x0][0x398] ;  /* 0x00007300ff0a77ac */ /* 0x000ea40008000800 */
[C---:B------:R-:W-:Y:S01]  /*3ccf0*/  IMAD.WIDE R10, R12.reuse, 0x2, R2 ;  /* 0x000000020c0a7825 */ /* 0x040fe200078e0202 */
[----:B------:R-:W4:Y:S05]  /*3cd00*/  LDCU UR14, c[0x0][0x398] ;  /* 0x00007300ff0e77ac */ /* 0x000f2a0008000800 */
[----:B------:R0:W-:Y:S04]  /*3cd10*/  @P4 STG.E.U16 desc[UR8][R8.64], R13 ;  /* 0x0000000d08004986 */ /* 0x0001e8000c101508 */
[----:B---3--:R3:W-:Y:S01]  /*3cd20*/  @P6 STG.E.U16 desc[UR8][R10.64], R56 ;  /* 0x000000380a006986 */ /* 0x0087e2000c101508 */
[----:B0-----:R-:W-:Y:S01]  /*3cd30*/  IMAD.WIDE R8, R12, 0x2, R48 ;  /* 0x000000020c087825 */ /* 0x001fe200078e0230 */
[----:B---3--:R-:W-:-:S03]  /*3cd40*/  PRMT R11, R56, 0x7632, R11 ;  /* 0x00007632380b7816 */ /* 0x008fc6000000000b */
[----:B-1----:R-:W-:Y:S01]  /*3cd50*/  VIADD R10, R12, UR4 ;  /* 0x000000040c0a7c36 */ /* 0x002fe20008000000 */
[----:B------:R-:W3:Y:S01]  /*3cd60*/  LDL.LU R56, [R1+0x308] ;  /* 0x0003080001387983 */ /* 0x000ee20000300800 */
[----:B------:R-:W0:Y:S03]  /*3cd70*/  LDCU UR4, c[0x0][0x3b8] ;  /* 0x00007700ff0477ac */ /* 0x000e260008000800 */
[----:B------:R1:W-:Y:S02]  /*3cd80*/  @P5 STG.E.U16 desc[UR8][R8.64], R11 ;  /* 0x0000000b08005986 */ /* 0x0003e4000c101508 */
[C---:B-1----:R-:W-:Y:S01]  /*3cd90*/  IMAD.WIDE R8, R10.reuse, 0x2, R50 ;  /* 0x000000020a087825 */ /* 0x042fe200078e0232 */
[----:B------:R-:W-:Y:S01]  /*3cda0*/  ISETP.GE.AND P4, PT, R15, UR6, PT ;  /* 0x000000060f007c0c */ /* 0x000fe2000bf86270 */
[----:B------:R-:W1:Y:S03]  /*3cdb0*/  LDCU UR6, c[0x0][0x39c] ;  /* 0x00007380ff0677ac */ /* 0x000e660008000800 */
[----:B------:R-:W-:Y:S01]  /*3cdc0*/  ISETP.LT.AND P6, PT, R61, UR16, !P4 ;  /* 0x000000103d007c0c */ /* 0x000fe2000e7c1270 */
[----:B0-----:R-:W-:Y:S01]  /*3cdd0*/  VIADD R12, R10, UR4 ;  /* 0x000000040a0c7c36 */ /* 0x001fe20008000000 */
[----:B------:R-:W-:Y:S01]  /*3cde0*/  ISETP.LT.AND P5, PT, R60, UR12, !P4 ;  /* 0x0000000c3c007c0c */ /* 0x000fe2000e7a1270 */
[----:B------:R-:W0:Y:S01]  /*3cdf0*/  LDCU UR12, c[0x0][0x398] ;  /* 0x00007300ff0c77ac */ /* 0x000e220008000800 */
[----:B------:R-:W-:Y:S01]  /*3ce00*/  PRMT R11, R57, 0x7632, R11 ;  /* 0x00007632390b7816 */ /* 0x000fe2000000000b */
[----:B------:R-:W0:Y:S01]  /*3ce10*/  LDCU UR4, c[0x0][0x39c] ;  /* 0x00007380ff0477ac */ /* 0x000e220008000800 */
[----:B------:R-:W0:Y:S07]  /*3ce20*/  LDCU UR16, c[0x0][0x398] ;  /* 0x00007300ff1077ac */ /* 0x000e2e0008000800 */
[----:B------:R0:W-:Y:S02]  /*3ce30*/  @P6 STG.E.U16 desc[UR8][R8.64], R57 ;  /* 0x0000003908006986 */ /* 0x0001e4000c101508 */
[----:B0-----:R-:W-:-:S02]  /*3ce40*/  IMAD.WIDE R8, R10, 0x2, R52 ;  /* 0x000000020a087825 */ /* 0x001fc400078e0234 */
[----:B------:R-:W3:Y:S04]  /*3ce50*/  LDL.LU R57, [R1+0x318] ;  /* 0x0003180001397983 */ /* 0x000ee80000300800 */
[----:B------:R0:W-:Y:S01]  /*3ce60*/  @P5 STG.E.U16 desc[UR8][R8.64], R11 ;  /* 0x0000000b08005986 */ /* 0x0001e2000c101508 */
[----:B-1----:R-:W-:Y:S02]  /*3ce70*/  ISETP.GE.AND P5, PT, R14, UR6, PT ;  /* 0x000000060e007c0c */ /* 0x002fe4000bfa6270 */
[----:B--2---:R-:W-:Y:S01]  /*3ce80*/  ISETP.LT.AND P6, PT, R59, UR10, !P4 ;  /* 0x0000000a3b007c0c */ /* 0x004fe2000e7c1270 */
[----:B------:R-:W2:Y:S01]  /*3ce90*/  LDL.LU R14, [R1+0x13d4] ;  /* 0x0013d400010e7983 */ /* 0x000ea20000300800 */
[----:B------:R-:W1:Y:S01]  /*3cea0*/  LDCU UR10, c[0x0][0x398] ;  /* 0x00007300ff0a77ac */ /* 0x000e620008000800 */
[----:B----4-:R-:W-:Y:S01]  /*3ceb0*/  ISETP.LT.AND P4, PT, R58, UR14, !P4 ;  /* 0x0000000e3a007c0c */ /* 0x010fe2000e781270 */
[C---:B0-----:R-:W-:Y:S01]  /*3cec0*/  IMAD.WIDE R8, R10.reuse, 0x2, R2 ;  /* 0x000000020a087825 */ /* 0x041fe200078e0202 */
[----:B------:R-:W-:Y:S01]  /*3ced0*/  PRMT R13, R55, 0x7632, R13 ;  /* 0x00007632370d7816 */ /* 0x000fe2000000000d */
[----:B------:R-:W0:Y:S01]  /*3cee0*/  LDCU UR6, c[0x0][0x398] ;  /* 0x00007300ff0677ac */ /* 0x000e220008000800 */
[----:B------:R-:W4:Y:S06]  /*3cef0*/  LDCU UR14, c[0x0][0x398] ;  /* 0x00007300ff0e77ac */ /* 0x000f2c0008000800 */
[----:B------:R1:W-:Y:S01]  /*3cf00*/  @P6 STG.E.U16 desc[UR8][R8.64], R55 ;  /* 0x0000003708006986 */ /* 0x0003e2000c101508 */
[----:B------:R-:W-:Y:S01]  /*3cf10*/  ISETP.LT.AND P6, PT, R61, UR12, !P5 ;  /* 0x0000000c3d007c0c */ /* 0x000fe2000efc1270 */
[----:B------:R-:W0:Y:S01]  /*3cf20*/  LDCU UR12, c[0x0][0x398] ;  /* 0x00007300ff0c77ac */ /* 0x000e220008000800 */
[----:B-1----:R-:W-:Y:S01]  /*3cf30*/  IMAD.WIDE R8, R10, 0x2, R48 ;  /* 0x000000020a087825 */ /* 0x002fe200078e0230 */
[----:B------:R-:W4:Y:S04]  /*3cf40*/  LDL.LU R55, [R1+0x2fc] ;  /* 0x0002fc0001377983 */ /* 0x000f280000300800 */
[----:B------:R1:W-:Y:S01]  /*3cf50*/  @P4 STG.E.U16 desc[UR8][R8.64], R13 ;  /* 0x0000000d08004986 */ /* 0x0003e2000c101508 */
[----:B------:R-:W-:Y:S01]  /*3cf60*/  ISETP.LT.AND P4, PT, R60, UR10, !P5 ;  /* 0x0000000a3c007c0c */ /* 0x000fe2000ef81270 */
[----:B------:R-:W-:Y:S01]  /*3cf70*/  IMAD.WIDE R10, R12, 0x2, R50 ;  /* 0x000000020c0a7825 */ /* 0x000fe200078e0232 */
[----:B------:R-:W0:Y:S04]  /*3cf80*/  LDCU UR10, c[0x0][0x398] ;  /* 0x00007300ff0a77ac */ /* 0x000e280008000800 */
[----:B---3--:R3:W-:Y:S01]  /*3cf90*/  @P6 STG.E.U16 desc[UR8][R10.64], R56 ;  /* 0x000000380a006986 */ /* 0x0087e2000c101508 */
[----:B-1----:R-:W-:Y:S01]  /*3cfa0*/  PRMT R13, R56, 0x7632, R13 ;  /* 0x00007632380d7816 */ /* 0x002fe2000000000d */
[----:B------:R-:W-:-:S05]  /*3cfb0*/  IMAD.WIDE R8, R12, 0x2, R52 ;  /* 0x000000020c087825 */ /* 0x000fca00078e0234 */
[----:B------:R1:W-:Y:S04]  /*3cfc0*/  @P4 STG.E.U16 desc[UR8][R8.64], R13 ;  /* 0x0000000d08004986 */ /* 0x0003e8000c101508 */
[----:B---3--:R-:W3:Y:S01]  /*3cfd0*/  LDL.LU R56, [R1+0x2ec] ;  /* 0x0002ec0001387983 */ /* 0x008ee20000300800 */
[----:B0-----:R-:W-:Y:S01]  /*3cfe0*/  ISETP.LT.AND P6, PT, R59, UR6, !P5 ;  /* 0x000000063b007c0c */ /* 0x001fe2000efc1270 */
[----:B------:R-:W-:Y:S01]  /*3cff0*/  IMAD.WIDE R10, R12, 0x2, R2 ;  /* 0x000000020c0a7825 */ /* 0x000fe200078e0202 */
[----:B------:R-:W0:Y:S01]  /*3d000*/  LDCU UR6, c[0x0][0x3b8] ;  /* 0x00007700ff0677ac */ /* 0x000e220008000800 */
[----:B--2---:R-:W-:-:S10]  /*3d010*/  ISETP.GE.AND P4, PT, R14, UR4, PT ;  /* 0x000000040e007c0c */ /* 0x004fd4000bf86270 */
[----:B------:R2:W-:Y:S01]  /*3d020*/  @P6 STG.E.U16 desc[UR8][R10.64], R57 ;  /* 0x000000390a006986 */ /* 0x0005e2000c101508 */
[----:B------:R-:W-:Y:S01]  /*3d030*/  ISETP.LT.AND P5, PT, R58, UR12, !P5 ;  /* 0x0000000c3a007c0c */ /* 0x000fe2000efa1270 */
[C---:B-1----:R-:W-:Y:S01]  /*3d040*/  IMAD.WIDE R8, R12.reuse, 0x2, R48 ;  /* 0x000000020c087825 */ /* 0x042fe200078e0230 */
[----:B------:R-:W1:Y:S01]  /*3d050*/  LDCU UR4, c[0x0][0x398] ;  /* 0x00007300ff0477ac */ /* 0x000e620008000800 */
[----:B------:R-:W3:Y:S01]  /*3d060*/  LDL.LU R14, [R1+0x13d8] ;  /* 0x0013d800010e7983 */ /* 0x000ee20000300800 */
[----:B--2---:R-:W-:Y:S01]  /*3d070*/  PRMT R11, R57, 0x7632, R11 ;  /* 0x00007632390b7816 */ /* 0x004fe2000000000b */
[----:B0-----:R-:W-:Y:S02]  /*3d080*/  VIADD R10, R12, UR6 ;  /* 0x000000060c0a7c36 */ /* 0x001fe40008000000 */
[----:B------:R-:W2:Y:S01]  /*3d090*/  LDL.LU R57, [R1+0x30c] ;  /* 0x00030c0001397983 */ /* 0x000ea20000300800 */
[----:B------:R-:W-:Y:S01]  /*3d0a0*/  ISETP.LT.AND P6, PT, R61, UR10, !P4 ;  /* 0x0000000a3d007c0c */ /* 0x000fe2000e7c1270 */
[----:B------:R-:W0:Y:S04]  /*3d0b0*/  LDCU UR10, c[0x0][0x39c] ;  /* 0x00007380ff0a77ac */ /* 0x000e280008000800 */
[----:B------:R1:W-:Y:S01]  /*3d0c0*/  @P5 STG.E.U16 desc[UR8][R8.64], R11 ;  /* 0x0000000b08005986 */ /* 0x0003e2000c101508 */
[----:B----4-:R-:W-:Y:S01]  /*3d0d0*/  ISETP.LT.AND P5, PT, R60, UR14, !P4 ;  /* 0x0000000e3c007c0c */ /* 0x010fe2000e7a1270 */
[----:B------:R-:W4:Y:S01]  /*3d0e0*/  LDCU UR12, c[0x0][0x398] ;  /* 0x00007300ff0c77ac */ /* 0x000f220008000800 */
[----:B------:R-:W0:Y:S01]  /*3d0f0*/  LDCU UR14, c[0x0][0x398] ;  /* 0x00007300ff0e77ac */ /* 0x000e220008000800 */
[----:B------:R-:W0:Y:S01]  /*3d100*/  LDCU UR6, c[0x0][0x3b8] ;  /* 0x00007700ff0677ac */ /* 0x000e220008000800 */
[----:B-1----:R-:W-:Y:S01]  /*3d110*/  IMAD.WIDE R8, R10, 0x2, R50 ;  /* 0x000000020a087825 */ /* 0x002fe200078e0232 */
[----:B------:R-:W-:-:S04]  /*3d120*/  PRMT R11, R55, 0x7632, R11 ;  /* 0x00007632370b7816 */ /* 0x000fc8000000000b */
[----:B------:R1:W-:Y:S02]  /*3d130*/  @P6 STG.E.U16 desc[UR8][R8.64], R55 ;  /* 0x0000003708006986 */ /* 0x0003e4000c101508 */
[----:B-1----:R-:W-:Y:S02]  /*3d140*/  IMAD.WIDE R8, R10, 0x2, R52 ;  /* 0x000000020a087825 */ /* 0x002fe400078e0234 */
[----:B------:R-:W2:Y:S04]  /*3d150*/  LDL.LU R55, [R1+0x31c] ;  /* 0x00031c0001377983 */ /* 0x000ea80000300800 */
[----:B------:R1:W-:Y:S01]  /*3d160*/  @P5 STG.E.U16 desc[UR8][R8.64], R11 ;  /* 0x0000000b08005986 */ /* 0x0003e2000c101508 */
[----:B----4-:R-:W-:Y:S02]  /*3d170*/  ISETP.LT.AND P6, PT, R59, UR12, !P4 ;  /* 0x0000000c3b007c0c */ /* 0x010fe4000e7c1270 */
[----:B---3--:R-:W-:Y:S01]  /*3d180*/  PRMT R13, R56, 0x7632, R13 ;  /* 0x00007632380d7816 */ /* 0x008fe2000000000d */
[----:B0-----:R-:W-:Y:S01]  /*3d190*/  VIADD R12, R10, UR6 ;  /* 0x000000060a0c7c36 */ /* 0x001fe20008000000 */
[----:B------:R-:W-:Y:S01]  /*3d1a0*/  ISETP.LT.AND P4, PT, R58, UR16, !P4 ;  /* 0x000000103a007c0c */ /* 0x000fe2000e781270 */
[----:B------:R-:W0:Y:S01]  /*3d1b0*/  LDCU UR12, c[0x0][0x39c] ;  /* 0x00007380ff0c77ac */ /* 0x000e220008000800 */
[----:B------:R-:W3:Y:S01]  /*3d1c0*/  LDCU UR16, c[0x0][0x398] ;  /* 0x00007300ff1077ac */ /* 0x000ee20008000800 */
[C---:B-1----:R-:W-:Y:S01]  /*3d1d0*/  IMAD.WIDE R8, R10.reuse, 0x2, R2 ;  /* 0x000000020a087825 */ /* 0x042fe200078e0202 */
[----:B------:R-:W1:Y:S05]  /*3d1e0*/  LDCU UR6, c[0x0][0x398] ;  /* 0x00007300ff0677ac */ /* 0x000e6a0008000800 */
[----:B------:R4:W-:Y:S01]  /*3d1f0*/  @P6 STG.E.U16 desc[UR8][R8.64], R56 ;  /* 0x0000003808006986 */ /* 0x0009e2000c101508 */
[----:B------:R-:W-:-:S05]  /*3d200*/  IMAD.WIDE R10, R10, 0x2, R48 ;  /* 0x000000020a0a7825 */ /* 0x000fca00078e0230 */
[----:B------:R2:W-:Y:S01]  /*3d210*/  @P4 STG.E.U16 desc[UR8][R10.64], R13 ;  /* 0x0000000d0a004986 */ /* 0x0005e2000c101508 */
[----:B----4-:R-:W-:Y:S01]  /*3d220*/  IMAD.WIDE R8, R12, 0x2, R50 ;  /* 0x000000020c087825 */ /* 0x010fe200078e0232 */
[----:B------:R-:W-:Y:S01]  /*3d230*/  ISETP.GE.AND P5, PT, R14, UR10, PT ;  /* 0x0000000a0e007c0c */ /* 0x000fe2000bfa6270 */
[----:B------:R-:W4:Y:S01]  /*3d240*/  LDCU UR10, c[0x0][0x3b8] ;  /* 0x00007700ff0a77ac */ /* 0x000f220008000800 */
[----:B------:R-:W0:Y:S02]  /*3d250*/  LDL.LU R14, [R1+0x13dc] ;  /* 0x0013dc00010e7983 */ /* 0x000e240000300800 */
[----:B------:R-:W-:Y:S01]  /*3d260*/  ISETP.LT.AND P6, PT, R61, UR14, !P5 ;  /* 0x0000000e3d007c0c */ /* 0x000fe2000efc1270 */
[----:B------:R-:W0:Y:S01]  /*3d270*/  LDCU UR14, c[0x0][0x398] ;  /* 0x00007300ff0e77ac */ /* 0x000e220008000800 */
[----:B------:R-:W4:Y:S01]  /*3d280*/  LDL.LU R56, [R1+0x330] ;  /* 0x0003300001387983 */ /* 0x000f220000300800 */
[----:B--2---:R-:W-:-:S03]  /*3d290*/  PRMT R13, R57, 0x7632, R13 ;  /* 0x00007632390d7816 */ /* 0x004fc6000000000d */
[----:B------:R-:W2:Y:S07]  /*3d2a0*/  LDL.LU R15, [R1+0x13e0] ;  /* 0x0013e000010f7983 */ /* 0x000eae0000300800 */
[----:B------:R1:W-:Y:S04]  /*3d2b0*/  @P6 STG.E.U16 desc[UR8][R8.64], R57 ;  /* 0x0000003908006986 */ /* 0x0003e8000c101508 */
[----:B-1----:R-:W2:Y:S01]  /*3d2c0*/  LDL.LU R57, [R1+0x320] ;  /* 0x0003200001397983 */ /* 0x002ea20000300800 */
[----:B------:R-:W-:Y:S01]  /*3d2d0*/  ISETP.LT.AND P4, PT, R60, UR18, !P5 ;  /* 0x000000123c007c0c */ /* 0x000fe2000ef81270 */
[----:B------:R-:W-:Y:S01]  /*3d2e0*/  IMAD.WIDE R8, R12, 0x2, R52 ;  /* 0x000000020c087825 */ /* 0x000fe200078e0234 */
[----:B------:R-:W-:Y:S01]  /*3d2f0*/  ISETP.LT.AND P6, PT, R59, UR20, !P5 ;  /* 0x000000143b007c0c */ /* 0x000fe2000efc1270 */
[----:B------:R-:W1:Y:S01]  /*3d300*/  LDCU UR18, c[0x0][0x398] ;  /* 0x00007300ff1277ac */ /* 0x000e620008000800 */
[----:B---3--:R-:W-:Y:S01]  /*3d310*/  ISETP.LT.AND P5, PT, R58, UR16, !P5 ;  /* 0x000000103a007c0c */ /* 0x008fe2000efa1270 */
[C---:B------:R-:W-:Y:S01]  /*3d320*/  IMAD.WIDE R10, R12.reuse, 0x2, R2 ;  /* 0x000000020c0a7825 */ /* 0x040fe200078e0202 */
[----:B------:R-:W3:Y:S01]  /*3d330*/  LDCU UR16, c[0x0][0x398] ;  /* 0x00007300ff1077ac */ /* 0x000ee20008000800 */
[----:B------:R-:W0:Y:S06]  /*3d340*/  LDCU UR20, c[0x0][0x398] ;  /* 0x00007300ff1477ac */ /* 0x000e2c0008000800 */
[----:B------:R1:W-:Y:S04]  /*3d350*/  @P4 STG.E.U16 desc[UR8][R8.64], R13 ;  /* 0x0000000d08004986 */ /* 0x0003e8000c101508 */
[----:B------:R4:W-:Y:S01]  /*3d360*/  @P6 STG.E.U16 desc[UR8][R10.64], R55 ;  /* 0x000000370a006986 */ /* 0x0009e2000c101508 */
[----:B-1----:R-:W-:Y:S01]  /*3d370*/  PRMT R13, R55, 0x7632, R13 ;  /* 0x00007632370d7816 */ /* 0x002fe2000000000d */
[----:B------:R-:W-:-:S04]  /*3d380*/  IMAD.WIDE R8, R12, 0x2, R48 ;  /* 0x000000020c087825 */ /* 0x000fc800078e0230 */
[----:B----4-:R-:W-:Y:S01]  /*3d390*/  VIADD R10, R12, UR10 ;  /* 0x0000000a0c0a7c36 */ /* 0x010fe20008000000 */
[----:B------:R1:W-:Y:S01]  /*3d3a0*/  @P5 STG.E.U16 desc[UR8][R8.64], R13 ;  /* 0x0000000d08005986 */ /* 0x0003e2000c101508 */
[----:B------:R-:W2:Y:S02]  /*3d3b0*/  LDCU UR10, c[0x0][0x39c] ;  /* 0x00007380ff0a77ac */ /* 0x000ea40008000800 */
[----:B-1----:R-:W-:Y:S01]  /*3d3c0*/  IMAD.WIDE R8, R10, 0x2, R50 ;  /* 0x000000020a087825 */ /* 0x002fe200078e0232 */
[----:B0-----:R-:W-:Y:S01]  /*3d3d0*/  ISETP.GE.AND P4, PT, R14, UR12, PT ;  /* 0x0000000c0e007c0c */ /* 0x001fe2000bf86270 */
[----:B------:R-:W0:Y:S01]  /*3d3e0*/  LDCU UR12, c[0x0][0x3b8] ;  /* 0x00007700ff0c77ac */ /* 0x000e220008000800 */
[----:B------:R-:W4:Y:S02]  /*3d3f0*/  LDL.LU R14, [R1+0x13e4] ;  /* 0x0013e400010e7983 */ /* 0x000f240000300800 */
[----:B------:R-:W-:Y:S01]  /*3d400*/  ISETP.LT.AND P6, PT, R61, UR14, !P4 ;  /* 0x0000000e3d007c0c */ /* 0x000fe2000e7c1270 */
[----:B------:R-:W1:Y:S01]  /*3d410*/  LDCU UR14, c[0x0][0x398] ;  /* 0x00007300ff0e77ac */ /* 0x000e620008000800 */
[----:B------:R-:W-:-:S02]  /*3d420*/  ISETP.LT.AND P5, PT, R60, UR18, !P4 ;  /* 0x000000123c007c0c */ /* 0x000fc4000e7a1270 */
[----:B------:R-:W-:Y:S01]  /*3d430*/  PRMT R11, R56, 0x7632, R11 ;  /* 0x00007632380b7816 */ /* 0x000fe2000000000b */
[----:B------:R-:W0:Y:S08]  /*3d440*/  LDCU UR18, c[0x0][0x398] ;  /* 0x00007300ff1277ac */ /* 0x000e300008000800 */
[----:B------:R0:W-:Y:S01]  /*3d450*/  @P6 STG.E.U16 desc[UR8][R8.64], R56 ;  /* 0x0000003808006986 */ /* 0x0001e2000c101508 */
[----:B---3--:R-:W-:Y:S01]  /*3d460*/  ISETP.LT.AND P6, PT, R59, UR16, !P4 ;  /* 0x000000103b007c0c */ /* 0x008fe2000e7c1270 */
[----:B------:R-:W3:Y:S02]  /*3d470*/  LDCU UR16, c[0x0][0x398] ;  /* 0x00007300ff1077ac */ /* 0x000ee40008000800 */
[----:B0-----:R-:W4:Y:S01]  /*3d480*/  LDL.LU R56, [R1+0x334] ;  /* 0x0003340001387983 */ /* 0x001f220000300800 */
[----:B------:R-:W-:-:S05]  /*3d490*/  IMAD.WIDE R8, R10, 0x2, R52 ;  /* 0x000000020a087825 */ /* 0x000fca00078e0234 */
[----:B------:R0:W-:Y:S01]  /*3d4a0*/  @P5 STG.E.U16 desc[UR8][R8.64], R11 ;  /* 0x0000000b08005986 */ /* 0x0001e2000c101508 */
[----:B--2---:R-:W-:Y:S02]  /*3d4b0*/  ISETP.GE.AND P5, PT, R15, UR10, PT ;  /* 0x0000000a0f007c0c */ /* 0x004fe4000bfa6270 */
[----:B------:R-:W-:Y:S01]  /*3d4c0*/  PRMT R13, R57, 0x7632, R13 ;  /* 0x00007632390d7816 */ /* 0x000fe2000000000d */
[----:B------:R-:W2:Y:S01]  /*3d4d0*/  LDL.LU R15, [R1+0x13e8] ;  /* 0x0013e800010f7983 */ /* 0x000ea20000300800 */
[----:B-1----:R-:W-:Y:S01]  /*3d4e0*/  ISETP.LT.AND P4, PT, R58, UR14, !P4 ;  /* 0x0000000e3a007c0c */ /* 0x002fe2000e781270 */
[C---:B------:R-:W-:Y:S01]  /*3d4f0*/  VIADD R12, R10.reuse, UR12 ;  /* 0x0000000c0a0c7c36 */ /* 0x040fe20008000000 */
[----:B------:R-:W4:Y:S01]  /*3d500*/  LDCU UR12, c[0x0][0x39c] ;  /* 0x00007380ff0c77ac */ /* 0x000f220008000800 */
[----:B------:R-:W1:Y:S01]  /*3d510*/  LDCU UR14, c[0x0][0x3b8] ;  /* 0x00007700ff0e77ac */ /* 0x000e620008000800 */
[C---:B0-----:R-:W-:Y:S01]  /*3d520*/  IMAD.WIDE R8, R10.reuse, 0x2, R2 ;  /* 0x000000020a087825 */ /* 0x041fe200078e0202 */
[----:B------:R-:W0:Y:S04]  /*3d530*/  LDCU UR10, c[0x0][0x398] ;  /* 0x00007300ff0a77ac */ /* 0x000e280008000800 */
[----:B------:R1:W-:Y:S04]  /*3d540*/  @P6 STG.E.U16 desc[UR8][R8.64], R57 ;  /* 0x0000003908006986 */ /* 0x0003e8000c101508 */
[----:B-1----:R-:W2:Y:S01]  /*3d550*/  LDL.LU R57, [R1+0x324] ;  /* 0x0003240001397983 */ /* 0x002ea20000300800 */
[----:B------:R-:W-:Y:S01]  /*3d560*/  ISETP.LT.AND P6, PT, R61, UR18, !P5 ;  /* 0x000000123d007c0c */ /* 0x000fe2000efc1270 */
[----:B------:R-:W1:Y:S01]  /*3d570*/  LDCU UR18, c[0x0][0x398] ;  /* 0x00007300ff1277ac */ /* 0x000e620008000800 */
[----:B------:R-:W-:-:S04]  /*3d580*/  IMAD.WIDE R8, R10, 0x2, R48 ;  /* 0x000000020a087825 */ /* 0x000fc800078e0230 */
[----:B------:R-:W-:Y:S01]  /*3d590*/  IMAD.WIDE R10, R12, 0x2, R50 ;  /* 0x000000020c0a7825 */ /* 0x000fe200078e0232 */
[----:B------:R0:W-:Y:S01]  /*3d5a0*/  @P4 STG.E.U16 desc[UR8][R8.64], R13 ;  /* 0x0000000d08004986 */ /* 0x0001e2000c101508 */
[----:B---3--:R-:W-:Y:S01]  /*3d5b0*/  ISETP.LT.AND P4, PT, R60, UR16, !P5 ;  /* 0x000000103c007c0c */ /* 0x008fe2000ef81270 */
[----:B------:R-:W3:Y:S04]  /*3d5c0*/  LDCU UR16, c[0x0][0x39c] ;  /* 0x00007380ff1077ac */ /* 0x000ee80008000800 */
[----:B------:R3:W-:Y:S01]  /*3d5d0*/  @P6 STG.E.U16 desc[UR8][R10.64], R44 ;  /* 0x0000002c0a006986 */ /* 0x0007e2000c101508 */
[----:B------:R-:W-:Y:S01]  /*3d5e0*/  ISETP.LT.AND P6, PT, R59, UR20, !P5 ;  /* 0x000000143b007c0c */ /* 0x000fe2000efc1270 */
[----:B------:R-:W4:Y:S01]  /*3d5f0*/  LDCU UR20, c[0x0][0x398] ;  /* 0x00007300ff1477ac */ /* 0x000f220008000800 */
[----:B0-----:R-:W-:Y:S01]  /*3d600*/  IMAD.WIDE R8, R12, 0x2, R52 ;  /* 0x000000020c087825 */ /* 0x001fe200078e0234 */
[----:B-1----:R-:W-:Y:S01]  /*3d610*/  ISETP.LT.AND P5, PT, R58, UR18, !P5 ;  /* 0x000000123a007c0c */ /* 0x002fe2000efa1270 */
[----:B------:R-:W0:Y:S01]  /*3d620*/  LDCU UR18, c[0x0][0x398] ;  /* 0x00007300ff1277ac */ /* 0x000e220008000800 */
[----:B---3--:R-:W-:Y:S01]  /*3d630*/  PRMT R44, R44, 0x7632, R44 ;  /* 0x000076322c2c7816 */ /* 0x008fe2000000002c */
[----:B------:R-:W-:-:S04]  /*3d640*/  IMAD.WIDE R10, R12, 0x2, R2 ;  /* 0x000000020c0a7825 */ /* 0x000fc800078e0202 */
[----:B------:R-:W-:Y:S04]  /*3d650*/  @P4 STG.E.U16 desc[UR8][R8.64], R44 ;  /* 0x0000002c08004986 */ /* 0x000fe8000c101508 */
[----:B------:R1:W-:Y:S02]  /*3d660*/  @P6 STG.E.U16 desc[UR8][R10.64], R40 ;  /* 0x000000280a006986 */ /* 0x0003e4000c101508 */
[----:B-1----:R-:W-:Y:S02]  /*3d670*/  PRMT R40, R40, 0x7632, R40 ;  /* 0x0000763228287816 */ /* 0x002fe40000000028 */
[----:B----4-:R-:W-:Y:S01]  /*3d680*/  ISETP.GE.AND P4, PT, R14, UR12, PT ;  /* 0x0000000c0e007c0c */ /* 0x010fe2000bf86270 */
[C---:B------:R-:W-:Y:S01]  /*3d690*/  VIADD R14, R12.reuse, UR14 ;  /* 0x0000000e0c0e7c36 */ /* 0x040fe20008000000 */
[----:B------:R-:W1:Y:S01]  /*3d6a0*/  LDCU UR14, c[0x0][0x3b8] ;  /* 0x00007700ff0e77ac */ /* 0x000e620008000800 */
[----:B------:R-:W-:Y:S01]  /*3d6b0*/  IMAD.WIDE R12, R12, 0x2, R48 ;  /* 0x000000020c0c7825 */ /* 0x000fe200078e0230 */
[----:B------:R-:W-:Y:S01]  /*3d6c0*/  ISETP.LT.AND P6, PT, R61, UR21, !P4 ;  /* 0x000000153d007c0c */ /* 0x000fe2000e7c1270 */
[----:B------:R-:W3:Y:S03]  /*3d6d0*/  LDCU UR21, c[0x0][0x398] ;  /* 0x00007300ff1577ac */ /* 0x000ee60008000800 */
[----:B------:R4:W-:Y:S01]  /*3d6e0*/  @P5 STG.E.U16 desc[UR8][R12.64], R40 ;  /* 0x000000280c005986 */ /* 0x0009e2000c101508 */
[----:B------:R-:W-:Y:S01]  /*3d6f0*/  IMAD.WIDE R8, R14, 0x2, R50 ;  /* 0x000000020e087825 */ /* 0x000fe200078e0232 */
[----:B------:R-:W0:Y:S02]  /*3d700*/  LDCU UR12, c[0x0][0x398] ;  /* 0x00007300ff0c77ac */ /* 0x000e240008000800 */
[----:B----4-:R-:W4:Y:S01]  /*3d710*/  LDL.LU R13, [R1+0x13ec] ;  /* 0x0013ec00010d7983 */ /* 0x010f220000300800 */
[----:B------:R-:W-:Y:S01]  /*3d720*/  ISETP.LT.AND P5, PT, R60, UR20, !P4 ;  /* 0x000000143c007c0c */ /* 0x000fe2000e7a1270 */
[----:B------:R-:W-:Y:S01]  /*3d730*/  IMAD.WIDE R10, R14, 0x2, R2 ;  /* 0x000000020e0a7825 */ /* 0x000fe200078e0202 */
[----:B------:R-:W0:Y:S02]  /*3d740*/  LDCU UR20, c[0x0][0x398] ;  /* 0x00007300ff1477ac */ /* 0x000e240008000800 */
[----:B------:R1:W-:Y:S01]  /*3d750*/  @P6 STG.E.U16 desc[UR8][R8.64], R56 ;  /* 0x0000003808006986 */ /* 0x0003e2000c101508 */
[----:B------:R-:W-:Y:S01]  /*3d760*/  ISETP.LT.AND P6, PT, R59, UR22, !P4 ;  /* 0x000000163b007c0c */ /* 0x000fe2000e7c1270 */
[----:B------:R-:W0:Y:S01]  /*3d770*/  LDCU UR22, c[0x0][0x398] ;  /* 0x00007300ff1677ac */ /* 0x000e220008000800 */
[----:B------:R-:W-:-:S02]  /*3d780*/  PRMT R12, R56, 0x7632, R12 ;  /* 0x00007632380c7816 */ /* 0x000fc4000000000c */
[----:B-1----:R-:W4:Y:S01]  /*3d790*/  LDL.LU R56, [R1+0x338] ;  /* 0x0003380001387983 */ /* 0x002f220000300800 */
[----:B------:R-:W-:-:S03]  /*3d7a0*/  IMAD.WIDE R8, R14, 0x2, R52 ;  /* 0x000000020e087825 */ /* 0x000fc600078e0234 */
[----:B------:R-:W4:Y:S04]  /*3d7b0*/  LDL.LU R40, [R1+0x13f0] ;  /* 0x0013f00001287983 */ /* 0x000f280000300800 */
[----:B------:R-:W-:Y:S04]  /*3d7c0*/  @P5 STG.E.U16 desc[UR8][R8.64], R12 ;  /* 0x0000000c08005986 */ /* 0x000fe8000c101508 */
[----:B--2---:R1:W-:Y:S02]  /*3d7d0*/  @P6 STG.E.U16 desc[UR8][R10.64], R57 ;  /* 0x000000390a006986 */ /* 0x0043e4000c101508 */
[----:B-1----:R-:W-:-:S02]  /*3d7e0*/  PRMT R10, R57, 0x7632, R10 ;  /* 0x00007632390a7816 */ /* 0x002fc4000000000a */
[----:B------:R-:W2:Y:S01]  /*3d7f0*/  LDL.LU R57, [R1+0x328] ;  /* 0x0003280001397983 */ /* 0x000ea20000300800 */
[----:B------:R-:W-:Y:S02]  /*3d800*/  ISETP.GE.AND P5, PT, R15, UR16, PT ;  /* 0x000000100f007c0c */ /* 0x000fe4000bfa6270 */
[----:B0-----:R-:W-:Y:S01]  /*3d810*/  ISETP.LT.AND P4, PT, R58, UR18, !P4 ;  /* 0x000000123a007c0c */ /* 0x001fe2000e781270 */
[C---:B------:R-:W-:Y:S01]  /*3d820*/  VIADD R12, R14.reuse, UR14 ;  /* 0x0000000e0e0c7c36 */ /* 0x040fe20008000000 */
[----:B---3--:R-:W-:Y:S01]  /*3d830*/  ISETP.LT.AND P6, PT, R61, UR21, !P5 ;  /* 0x000000153d007c0c */ /* 0x008fe2000efc1270 */
[----:B------:R-:W-:Y:S01]  /*3d840*/  IMAD.WIDE R14, R14, 0x2, R48 ;  /* 0x000000020e0e7825 */ /* 0x000fe200078e0230 */
[----:B------:R-:W0:Y:S03]  /*3d850*/  LDCU UR16, c[0x0][0x3b8] ;  /* 0x00007700ff1077ac */ /* 0x000e260008000800 */
[----:B------:R-:W-:Y:S01]  /*3d860*/  IMAD.WIDE R8, R12, 0x2, R50 ;  /* 0x000000020c087825 */ /* 0x000fe200078e0232 */
[----:B------:R-:W4:Y:S01]  /*3d870*/  LDCU UR18, c[0x0][0x39c] ;  /* 0x00007380ff1277ac */ /* 0x000f220008000800 */
[----:B------:R-:W1:Y:S04]  /*3d880*/  LDCU UR21, c[0x0][0x398] ;  /* 0x00007300ff1577ac */ /* 0x000e680008000800 */
[----:B------:R3:W-:Y:S01]  /*3d890*/  @P4 STG.E.U16 desc[UR8][R14.64], R10 ;  /* 0x0000000a0e004986 */ /* 0x0007e2000c101508 */
[----:B------:R-:W-:Y:S01]  /*3d8a0*/  ISETP.LT.AND P4, PT, R60, UR20, !P5 ;  /* 0x000000143c007c0c */ /* 0x000fe2000ef81270 */
[----:B------:R-:W0:Y:S02]  /*3d8b0*/  LDCU UR20, c[0x0][0x398] ;  /* 0x00007300ff1477ac */ /* 0x000e240008000800 */
[----:B------:R1:W-:Y:S01]  /*3d8c0*/  @P6 STG.E.U16 desc[UR8][R8.64], R45 ;  /* 0x0000002d08006986 */ /* 0x0003e2000c101508 */
[----:B------:R-:W-:-:S02]  /*3d8d0*/  ISETP.LT.AND P6, PT, R59, UR22, !P5 ;  /* 0x000000163b007c0c */ /* 0x000fc4000efc1270 */
[----:B------:R-:W-:Y:S01]  /*3d8e0*/  ISETP.LT.AND P5, PT, R58, UR23, !P5 ;  /* 0x000000173a007c0c */ /* 0x000fe2000efa1270 */
[----:B------:R-:W4:Y:S01]  /*3d8f0*/  LDCU UR22, c[0x0][0x398] ;  /* 0x00007300ff1677ac */ /* 0x000f220008000800 */
[C---:B---3--:R-:W-:Y:S01]  /*3d900*/  IMAD.WIDE R10, R12.reuse, 0x2, R2 ;  /* 0x000000020c0a7825 */ /* 0x048fe200078e0202 */
[----:B------:R-:W3:Y:S01]  /*3d910*/  LDCU UR14, c[0x0][0x3b8] ;  /* 0x00007700ff0e77ac */ /* 0x000ee20008000800 */
[----:B-1----:R-:W-:Y:S02]  /*3d920*/  PRMT R45, R45, 0x7632, R45 ;  /* 0x000076322d2d7816 */ /* 0x002fe4000000002d */
[C---:B------:R-:W-:Y:S01]  /*3d930*/  IMAD.WIDE R8, R12.reuse, 0x2, R52 ;  /* 0x000000020c087825 */ /* 0x040fe200078e0234 */
[----:B------:R-:W1:Y:S03]  /*3d940*/  LDCU UR23, c[0x0][0x398] ;  /* 0x00007300ff1777ac */ /* 0x000e660008000800 */
[----:B0-----:R-:W-:Y:S01]  /*3d950*/  VIADD R14, R12, UR16 ;  /* 0x000000100c0e7c36 */ /* 0x001fe20008000000 */
[----:B------:R-:W-:Y:S01]  /*3d960*/  @P4 STG.E.U16 desc[UR8][R8.64], R45 ;  /* 0x0000002d08004986 */ /* 0x000fe2000c101508 */
[----:B------:R-:W0:Y:S03]  /*3d970*/  LDCU UR16, c[0x0][0x3b8] ;  /* 0x00007700ff1077ac */ /* 0x000e260008000800 */
[----:B------:R1:W-:Y:S02]  /*3d980*/  @P6 STG.E.U16 desc[UR8][R10.64], R41 ;  /* 0x000000290a006986 */ /* 0x0003e4000c101508 */
[----:B-1----:R-:W-:Y:S01]  /*3d990*/  PRMT R41, R41, 0x7632, R41 ;  /* 0x0000763229297816 */ /* 0x002fe20000000029 */
[----:B------:R-:W-:-:S04]  /*3d9a0*/  IMAD.WIDE R8, R14, 0x2, R50 ;  /* 0x000000020e087825 */ /* 0x000fc800078e0232 */
[----:B------:R-:W-:Y:S01]  /*3d9b0*/  IMAD.WIDE R10, R14, 0x2, R2 ;  /* 0x000000020e0a7825 */ /* 0x000fe200078e0202 */
[----:B----4-:R-:W-:-:S03]  /*3d9c0*/  ISETP.GE.AND P4, PT, R13, UR18, PT ;  /* 0x000000120d007c0c */ /* 0x010fc6000bf86270 */
[----:B------:R-:W-:Y:S01]  /*3d9d0*/  IMAD.WIDE R12, R12, 0x2, R48 ;  /* 0x000000020c0c7825 */ /* 0x000fe200078e0230 */
[----:B------:R-:W1:Y:S01]  /*3d9e0*/  LDCU UR18, c[0x0][0x39c] ;  /* 0x00007380ff1277ac */ /* 0x000e620008000800 */
[----:B------:R-:W-:-:S03]  /*3d9f0*/  ISETP.LT.AND P6, PT, R61, UR21, !P4 ;  /* 0x000000153d007c0c */ /* 0x000fc6000e7c1270 */
[----:B------:R4:W-:Y:S01]  /*3da00*/  @P5 STG.E.U16 desc[UR8][R12.64], R41 ;  /* 0x000000290c005986 */ /* 0x0009e2000c101508 */
[----:B------:R-:W-:Y:S01]  /*3da10*/  ISETP.LT.AND P5, PT, R60, UR20, !P4 ;  /* 0x000000143c007c0c */ /* 0x000fe2000e7a1270 */
[----:B------:R-:W0:Y:S01]  /*3da20*/  LDCU UR21, c[0x0][0x398] ;  /* 0x00007300ff1577ac */ /* 0x000e220008000800 */
[----:B------:R-:W0:Y:S01]  /*3da30*/  LDCU UR20, c[0x0][0x39c] ;  /* 0x00007380ff1477ac */ /* 0x000e220008000800 */
[----:B----4-:R-:W4:Y:S01]  /*3da40*/  LDL.LU R13, [R1+0x13f4] ;  /* 0x0013f400010d7983 */ /* 0x010f220000300800 */
[----:B------:R-:W-:-:S05]  /*3da50*/  PRMT R12, R56, 0x7632, R12 ;  /* 0x00007632380c7816 */ /* 0x000fca000000000c */
[----:B------:R0:W-:Y:S01]  /*3da60*/  @P6 STG.E.U16 desc[UR8][R8.64], R56 ;  /* 0x0000003808006986 */ /* 0x0001e2000c101508 */
[----:B------:R-:W-:Y:S01]  /*3da70*/  ISETP.LT.AND P6, PT, R59, UR22, !P4 ;  /* 0x000000163b007c0c */ /* 0x000fe2000e7c1270 */
[----:B------:R-:W1:Y:S02]  /*3da80*/  LDCU UR22, c[0x0][0x398] ;  /* 0x00007300ff1677ac */ /* 0x000e640008000800 */
[----:B0-----:R-:W4:Y:S01]  /*3da90*/  LDL.LU R56, [R1+0x33c] ;  /* 0x00033c0001387983 */ /* 0x001f220000300800 */
[----:B------:R-:W-:-:S03]  /*3daa0*/  IMAD.WIDE R8, R14, 0x2, R52 ;  /* 0x000000020e087825 */ /* 0x000fc600078e0234 */
[----:B------:R-:W4:Y:S04]  /*3dab0*/  LDL.LU R41, [R1+0x1400] ;  /* 0x0014000001297983 */ /* 0x000f280000300800 */
[----:B------:R-:W-:Y:S04]  /*3dac0*/  @P5 STG.E.U16 desc[UR8][R8.64], R12 ;  /* 0x0000000c08005986 */ /* 0x000fe8000c101508 */
[----:B--2---:R0:W-:Y:S02]  /*3dad0*/  @P6 STG.E.U16 desc[UR8][R10.64], R57 ;  /* 0x000000390a006986 */ /* 0x0041e4000c101508 */
[----:B0-----:R-:W-:-:S02]  /*3dae0*/  PRMT R10, R57, 0x7632, R10 ;  /* 0x00007632390a7816 */ /* 0x001fc4000000000a */
[----:B------:R-:W2:Y:S01]  /*3daf0*/  LDL.LU R57, [R1+0x32c] ;  /* 0x00032c0001397983 */ /* 0x000ea20000300800 */
[----:B-1----:R-:W-:Y:S02]  /*3db00*/  ISETP.GE.AND P5, PT, R40, UR18, PT ;  /* 0x0000001228007c0c */ /* 0x002fe4000bfa6270 */
[----:B------:R-:W-:Y:S01]  /*3db10*/  ISETP.LT.AND P4, PT, R58, UR24, !P4 ;  /* 0x000000183a007c0c */ /* 0x000fe2000e781270 */
[----:B------:R-:W2:Y:S01]  /*3db20*/  LDL.LU R40, [R1+0x140c] ;  /* 0x00140c0001287983 */ /* 0x000ea20000300800 */
[----:B------:R-:W-:Y:S01]  /*3db30*/  ISETP.LT.AND P6, PT, R61, UR21, !P5 ;  /* 0x000000153d007c0c */ /* 0x000fe2000efc1270 */
[C---:B---3--:R-:W-:Y:S01]  /*3db40*/  VIADD R12, R14.reuse, UR14 ;  /* 0x0000000e0e0c7c36 */ /* 0x048fe20008000000 */
[----:B------:R-:W0:Y:S01]  /*3db50*/  LDCU UR24, c[0x0][0x398] ;  /* 0x00007300ff1877ac */ /* 0x000e220008000800 */
[----:B------:R-:W-:Y:S01]  /*3db60*/  IMAD.WIDE R14, R14, 0x2, R48 ;  /* 0x000000020e0e7825 */ /* 0x000fe200078e0230 */
[----:B------:R-:W1:Y:S03]  /*3db70*/  LDCU UR21, c[0x0][0x39c] ;  /* 0x00007380ff1577ac */ /* 0x000e660008000800 */
[----:B------:R-:W-:Y:S01]  /*3db80*/  IMAD.WIDE R8, R12, 0x2, R50 ;  /* 0x000000020c087825 */ /* 0x000fe200078e0232 */
[----:B------:R-:W3:Y:S03]  /*3db90*/  LDCU UR14, c[0x0][0x3b8] ;  /* 0x00007700ff0e77ac */ /* 0x000ee60008000800 */
[----:B------:R0:W-:Y:S01]  /*3dba0*/  @P4 STG.E.U16 desc[UR8][R14.64], R10 ;  /* 0x0000000a0e004986 */ /* 0x0001e2000c101508 */
[----:B------:R-:W-:Y:S01]  /*3dbb0*/  ISETP.LT.AND P4, PT, R60, UR23, !P5 ;  /* 0x000000173c007c0c */ /* 0x000fe2000ef81270 */
[----:B------:R-:W1:Y:S02]  /*3dbc0*/  LDCU UR23, c[0x0][0x398] ;  /* 0x00007300ff1777ac */ /* 0x000e640008000800 */
[----:B------:R3:W-:Y:S01]  /*3dbd0*/  @P6 STG.E.U16 desc[UR8][R8.64], R46 ;  /* 0x0000002e08006986 */ /* 0x0007e2000c101508 */
[----:B------:R-:W-:-:S02]  /*3dbe0*/  ISETP.LT.AND P6, PT, R59, UR25, !P5 ;  /* 0x000000193b007c0c */ /* 0x000fc4000efc1270 */
[----:B------:R-:W-:Y:S01]  /*3dbf0*/  ISETP.LT.AND P5, PT, R58, UR26, !P5 ;  /* 0x0000001a3a007c0c */ /* 0x000fe2000efa1270 */
[----:B------:R-:W1:Y:S01]  /*3dc00*/  LDCU UR25, c[0x0][0x398] ;  /* 0x00007300ff1977ac */ /* 0x000e620008000800 */
[----:B0-----:R-:W-:Y:S01]  /*3dc10*/  IMAD.WIDE R10, R12, 0x2, R2 ;  /* 0x000000020c0a7825 */ /* 0x001fe200078e0202 */
[----:B------:R-:W-:Y:S01]  /*3dc20*/  PRMT R15, R47, 0x7632, R15 ;  /* 0x000076322f0f7816 */ /* 0x000fe2000000000f */
[----:B------:R-:W0:Y:S01]  /*3dc30*/  LDCU UR26, c[0x0][0x398] ;  /* 0x00007300ff1a77ac */ /* 0x000e220008000800 */
[----:B---3--:R-:W-:Y:S01]  /*3dc40*/  PRMT R46, R46, 0x7632, R46 ;  /* 0x000076322e2e7816 */ /* 0x008fe2000000002e */
[C---:B------:R-:W-:Y:S01]  /*3dc50*/  IMAD.WIDE R8, R12.reuse, 0x2, R52 ;  /* 0x000000020c087825 */ /* 0x040fe200078e0234 */
[----:B------:R-:W3:Y:S04]  /*3dc60*/  LDCU UR18, c[0x0][0x3b8] ;  /* 0x00007700ff1277ac */ /* 0x000ee80008000800 */
[----:B------:R0:W-:Y:S04]  /*3dc70*/  @P4 STG.E.U16 desc[UR8][R8.64], R46 ;  /* 0x0000002e08004986 */ /* 0x0001e8000c101508 */
[----:B------:R1:W-:Y:S01]  /*3dc80*/  @P6 STG.E.U16 desc[UR8][R10.64], R42 ;  /* 0x0000002a0a006986 */ /* 0x0003e2000c101508 */
[----:B0-----:R-:W-:Y:S01]  /*3dc90*/  IMAD.WIDE R8, R12, 0x2, R48 ;  /* 0x000000020c087825 */ /* 0x001fe200078e0230 */
[----:B-1----:R-:W-:-:S05]  /*3dca0*/  PRMT R42, R42, 0x7632, R42 ;  /* 0x000076322a2a7816 */ /* 0x002fca000000002a */
[----:B------:R0:W-:Y:S01]  /*3dcb0*/  @P5 STG.E.U16 desc[UR8][R8.64], R42 ;  /* 0x0000002a08005986 */ /* 0x0001e2000c101508 */
[----:B----4-:R-:W-:Y:S01]  /*3dcc0*/  ISETP.GE.AND P4, PT, R13, UR20, PT ;  /* 0x000000140d007c0c */ /* 0x010fe2000bf86270 */
[----:B------:R-:W-:Y:S01]  /*3dcd0*/  VIADD R13, R12, UR16 ;  /* 0x000000100c0d7c36 */ /* 0x000fe20008000000 */
[----:B------:R-:W1:Y:S02]  /*3dce0*/  LDCU UR20, c[0x0][0x39c] ;  /* 0x00007380ff1477ac */ /* 0x000e640008000800 */
[----:B------:R-:W-:Y:S02]  /*3dcf0*/  ISETP.LT.AND P6, PT, R61, UR22, !P4 ;  /* 0x000000163d007c0c */ /* 0x000fe4000e7c1270 */
[----:B------:R-:W-:Y:S01]  /*3dd00*/  ISETP.LT.AND P5, PT, R60, UR27, !P4 ;  /* 0x0000001b3c007c0c */ /* 0x000fe2000e7a1270 */
[C---:B------:R-:W-:Y:S01]  /*3dd10*/  IMAD.WIDE R10, R13.reuse, 0x2, R50 ;  /* 0x000000020d0a7825 */ /* 0x040fe200078e0232 */
[----:B------:R-:W4:Y:S03]  /*3dd20*/  LDCU UR27, c[0x0][0x398] ;  /* 0x00007300ff1b77ac */ /* 0x000f260008000800 */
[----:B0-----:R-:W-:Y:S01]  /*3dd30*/  IMAD.WIDE R8, R13, 0x2, R52 ;  /* 0x000000020d087825 */ /* 0x001fe200078e0234 */
[----:B------:R-:W0:Y:S01]  /*3dd40*/  LDCU UR16, c[0x0][0x3b8] ;  /* 0x00007700ff1077ac */ /* 0x000e220008000800 */
[----:B------:R-:W-:-:S04]  /*3dd50*/  PRMT R12, R56, 0x7632, R12 ;  /* 0x00007632380c7816 */ /* 0x000fc8000000000c */
[----:B------:R1:W-:Y:S01]  /*3dd60*/  @P6 STG.E.U16 desc[UR8][R10.64], R56 ;  /* 0x000000380a006986 */ /* 0x0003e2000c101508 */
[----:B------:R-:W-:Y:S01]  /*3dd70*/  ISETP.LT.AND P6, PT, R59, UR24, !P4 ;  /* 0x000000183b007c0c */ /* 0x000fe2000e7c1270 */
[----:B------:R-:W0:Y:S01]  /*3dd80*/  LDCU UR24, c[0x0][0x398] ;  /* 0x00007300ff1877ac */ /* 0x000e220008000800 */
[----:B------:R-:W-:Y:S01]  /*3dd90*/  ISETP.LT.AND P4, PT, R58, UR28, !P4 ;  /* 0x0000001c3a007c0c */ /* 0x000fe2000e781270 */
[----:B------:R3:W-:Y:S01]  /*3dda0*/  @P5 STG.E.U16 desc[UR8][R8.64], R12 ;  /* 0x0000000c08005986 */ /* 0x0007e2000c101508 */
[----:B------:R-:W-:Y:S01]  /*3ddb0*/  ISETP.GE.AND P5, PT, R41, UR21, PT ;  /* 0x0000001529007c0c */ /* 0x000fe2000bfa6270 */
[----:B------:R-:W0:Y:S02]  /*3ddc0*/  LDCU UR21, c[0x0][0x39c] ;  /* 0x00007380ff1577ac */ /* 0x000e240008000800 */
[----:B------:R-:W4:Y:S01]  /*3ddd0*/  LDL.LU R41, [R1+0x1410] ;  /* 0x0014100001297983 */ /* 0x000f220000300800 */
[----:B------:R-:W0:Y:S01]  /*3dde0*/  LDCU UR28, c[0x0][0x398] ;  /* 0x00007300ff1c77ac */ /* 0x000e220008000800 */
[C---:B-1----:R-:W-:Y:S01]  /*3ddf0*/  IMAD.WIDE R10, R13.reuse, 0x2, R2 ;  /* 0x000000020d0a7825 */ /* 0x042fe200078e0202 */
[----:B------:R-:W1:Y:S03]  /*3de00*/  LDCU UR22, c[0x0][0x39c] ;  /* 0x00007380ff1677ac */ /* 0x000e660008000800 */
[----:B---3--:R-:W-:-:S04]  /*3de10*/  IMAD.WIDE R8, R13, 0x2, R48 ;  /* 0x000000020d087825 */ /* 0x008fc800078e0230 */
[----:B------:R-:W-:Y:S01]  /*3de20*/  VIADD R12, R13, UR14 ;  /* 0x0000000e0d0c7c36 */ /* 0x000fe20008000000 */
[----:B------:R-:W3:Y:S01]  /*3de30*/  LDCU UR14, c[0x0][0x3b8] ;  /* 0x00007700ff0e77ac */ /* 0x000ee20008000800 */
[----:B--2---:R-:W-:Y:S01]  /*3de40*/  PRMT R14, R57, 0x7632, R14 ;  /* 0x00007632390e7816 */ /* 0x004fe2000000000e */
[----:B------:R2:W-:Y:S01]  /*3de50*/  @P6 STG.E.U16 desc[UR8][R10.64], R57 ;  /* 0x000000390a006986 */ /* 0x0005e2000c101508 */
[----:B------:R-:W-:Y:S01]  /*3de60*/  ISETP.LT.AND P6, PT, R61, UR23, !P5 ;  /* 0x000000173d007c0c */ /* 0x000fe2000efc1270 */
[----:B------:R-:W-:Y:S01]  /*3de70*/  VIADD R13, R12, UR18 ;  /* 0x000000120c0d7c36 */ /* 0x000fe20008000000 */
[----:B------:R-:W0:Y:S01]  /*3de80*/  LDCU UR23, c[0x0][0x39c] ;  /* 0x00007380ff1777ac */ /* 0x000e220008000800 */
[----:B------:R1:W-:Y:S01]  /*3de90*/  @P4 STG.E.U16 desc[UR8][R8.64], R14 ;  /* 0x0000000e08004986 */ /* 0x0003e2000c101508 */
[----:B------:R-:W-:Y:S01]  /*3dea0*/  ISETP.LT.AND P4, PT, R60, UR25, !P5 ;  /* 0x000000193c007c0c */ /* 0x000fe2000ef81270 */
[----:B------:R-:W0:Y:S01]  /*3deb0*/  LDCU UR25, c[0x0][0x398] ;  /* 0x00007300ff1977ac */ /* 0x000e220008000800 */
[----:B------:R-:W0:Y:S01]  /*3dec0*/  LDCU UR18, c[0x0][0x3b8] ;  /* 0x00007700ff1277ac */ /* 0x000e220008000800 */
[----:B--2---:R-:W-:-:S04]  /*3ded0*/  IMAD.WIDE R10, R12, 0x2, R50 ;  /* 0x000000020c0a7825 */ /* 0x004fc800078e0232 */
[----:B-1----:R-:W-:Y:S02]  /*3dee0*/  IMAD.WIDE R8, R12, 0x2, R52 ;  /* 0x000000020c087825 */ /* 0x002fe400078e0234 */
[----:B------:R1:W-:Y:S01]  /*3def0*/  @P6 STG.E.U16 desc[UR8][R10.64], R47 ;  /* 0x0000002f0a006986 */ /* 0x0003e2000c101508 */
[----:B------:R-:W-:Y:S01]  /*3df00*/  ISETP.LT.AND P6, PT, R59, UR29, !P5 ;  /* 0x0000001d3b007c0c */ /* 0x000fe2000efc1270 */
[----:B------:R-:W2:Y:S02]  /*3df10*/  LDCU UR29, c[0x0][0x398] ;  /* 0x00007300ff1d77ac */ /* 0x000ea40008000800 */
[----:B------:R0:W-:Y:S01]  /*3df20*/  @P4 STG.E.U16 desc[UR8][R8.64], R15 ;  /* 0x0000000f08004986 */ /* 0x0001e2000c101508 */
[----:B------:R-:W-:Y:S01]  /*3df30*/  ISETP.GE.AND P4, PT, R40, UR20, PT ;  /* 0x0000001428007c0c */ /* 0x000fe2000bf86270 */
[----:B------:R-:W2:Y:S02]  /*3df40*/  LDCU UR20, c[0x0][0x3b8] ;  /* 0x00007700ff1477ac */ /* 0x000ea40008000800 */
[----:B------:R-:W2:Y:S01]  /*3df50*/  LDL.LU R40, [R1+0x1414] ;  /* 0x0014140001287983 */ /* 0x000ea20000300800 */
[----:B-1----:R-:W-:Y:S01]  /*3df60*/  IMAD.WIDE R10, R12, 0x2, R2 ;  /* 0x000000020c0a7825 */ /* 0x002fe200078e0202 */
[----:B------:R-:W-:Y:S01]  /*3df70*/  ISETP.LT.AND P5, PT, R58, UR30, !P5 ;  /* 0x0000001e3a007c0c */ /* 0x000fe2000efa1270 */
[----:B------:R-:W1:Y:S03]  /*3df80*/  LDCU UR30, c[0x0][0x398] ;  /* 0x00007300ff1e77ac */ /* 0x000e660008000800 */
[----:B------:R3:W-:Y:S01]  /*3df90*/  @P6 STG.E.U16 desc[UR8][R10.64], R43 ;  /* 0x0000002b0a006986 */ /* 0x0007e2000c101508 */
[----:B------:R-:W-:Y:S01]  /*3dfa0*/  ISETP.LT.AND P6, PT, R61, UR26, !P4 ;  /* 0x0000001a3d007c0c */ /* 0x000fe2000e7c1270 */
[----:B0-----:R-:W-:Y:S01]  /*3dfb0*/  IMAD.WIDE R8, R12, 0x2, R48 ;  /* 0x000000020c087825 */ /* 0x001fe200078e0230 */
[----:B------:R-:W-:Y:S01]  /*3dfc0*/  PRMT R14, R43, 0x7632, R14 ;  /* 0x000076322b0e7816 */ /* 0x000fe2000000000e */
[----:B------:R-:W0:Y:S01]  /*3dfd0*/  LDCU UR26, c[0x0][0x398] ;  /* 0x00007300ff1a77ac */ /* 0x000e220008000800 */
[----:B------:R-:W-:Y:S01]  /*3dfe0*/  PRMT R12, R36, 0x7632, R12 ;  /* 0x00007632240c7816 */ /* 0x000fe2000000000c */
[----:B---3--:R-:W-:-:S03]  /*3dff0*/  IMAD.WIDE R10, R13, 0x2, R50 ;  /* 0x000000020d0a7825 */ /* 0x008fc600078e0232 */
[----:B------:R-:W-:Y:S05]  /*3e000*/  @P5 STG.E.U16 desc[UR8][R8.64], R14 ;  /* 0x0000000e08005986 */ /* 0x000fea000c101508 */
[----:B------:R3:W-:Y:S01]  /*3e010*/  @P6 STG.E.U16 desc[UR8][R10.64], R36 ;  /* 0x000000240a006986 */ /* 0x0007e2000c101508 */
[----:B----4-:R-:W-:Y:S01]  /*3e020*/  ISETP.LT.AND P5, PT, R60, UR27, !P4 ;  /* 0x0000001b3c007c0c */ /* 0x010fe2000e7a1270 */
[----:B------:R-:W-:Y:S01]  /*3e030*/  VIADD R15, R13, UR16 ;  /* 0x000000100d0f7c36 */ /* 0x000fe20008000000 */
[----:B------:R-:W-:Y:S01]  /*3e040*/  ISETP.LT.AND P6, PT, R59, UR24, !P4 ;  /* 0x000000183b007c0c */ /* 0x000fe2000e7c1270 */
[----:B------:R-:W4:Y:S01]  /*3e050*/  LDCU UR27, c[0x0][0x398] ;  /* 0x00007300ff1b77ac */ /* 0x000f220008000800 */
[----:B---3--:R-:W3:Y:S01]  /*3e060*/  LDL.LU R36, [R1+0x1408] ;  /* 0x0014080001247983 */ /* 0x008ee20000300800 */
[C---:B------:R-:W-:Y:S01]  /*3e070*/  IMAD.WIDE R8, R13.reuse, 0x2, R52 ;  /* 0x000000020d087825 */ /* 0x040fe200078e0234 */
[----:B------:R-:W-:Y:S01]  /*3e080*/  PRMT R14, R28, 0x7632, R14 ;  /* 0x000076321c0e7816 */ /* 0x000fe2000000000e */
[----:B------:R-:W0:Y:S02]  /*3e090*/  LDCU UR24, c[0x0][0x39c] ;  /* 0x00007380ff1877ac */ /* 0x000e240008000800 */
[----:B------:R-:W-:-:S04]  /*3e0a0*/  IMAD.WIDE R10, R13, 0x2, R2 ;  /* 0x000000020d0a7825 */ /* 0x000fc800078e0202 */
[----:B------:R-:W-:Y:S01]  /*3e0b0*/  @P5 STG.E.U16 desc[UR8][R8.64], R12 ;  /* 0x0000000c08005986 */ /* 0x000fe2000c101508 */
[----:B------:R-:W0:Y:S03]  /*3e0c0*/  LDCU UR16, c[0x0][0x3b8] ;  /* 0x00007700ff1077ac */ /* 0x000e260008000800 */
[----:B------:R1:W-:Y:S04]  /*3e0d0*/  @P6 STG.E.U16 desc[UR8][R10.64], R28 ;  /* 0x0000001c0a006986 */ /* 0x0003e8000c101508 */
[----:B-1----:R-:W4:Y:S01]  /*3e0e0*/  LDL.LU R28, [R1+0x1404] ;  /* 0x00140400011c7983 */ /* 0x002f220000300800 */
[----:B------:R-:W-:Y:S01]  /*3e0f0*/  ISETP.LT.AND P4, PT, R58, UR31, !P4 ;  /* 0x0000001f3a007c0c */ /* 0x000fe2000e781270 */
[----:B------:R-:W-:Y:S01]  /*3e100*/  IMAD.WIDE R8, R13, 0x2, R48 ;  /* 0x000000020d087825 */ /* 0x000fe200078e0230 */
[----:B------:R-:W-:Y:S01]  /*3e110*/  PRMT R12, R32, 0x7632, R12 ;  /* 0x00007632200c7816 */ /* 0x000fe2000000000c */
[----:B------:R-:W1:Y:S02]  /*3e120*/  LDCU UR31, c[0x0][0x398] ;  /* 0x00007300ff1f77ac */ /* 0x000e640008000800 */
[----:B------:R-:W-:-:S08]  /*3e130*/  IMAD.WIDE R10, R15, 0x2, R50 ;  /* 0x000000020f0a7825 */ /* 0x000fd000078e0232 */
[----:B------:R0:W-:Y:S02]  /*3e140*/  @P4 STG.E.U16 desc[UR8][R8.64], R14 ;  /* 0x0000000e08004986 */ /* 0x0001e4000c101508 */
[----:B0-----:R-:W-:Y:S01]  /*3e150*/  IMAD.WIDE R8, R15, 0x2, R52 ;  /* 0x000000020f087825 */ /* 0x001fe200078e0234 */
[----:B------:R-:W-:-:S03]  /*3e160*/  PRMT R14, R24, 0x7632, R14 ;  /* 0x00007632180e7816 */ /* 0x000fc6000000000e */
[----:B------:R-:W-:Y:S01]  /*3e170*/  VIADD R13, R15, UR14 ;  /* 0x0000000e0f0d7c36 */ /* 0x000fe20008000000 */
[----:B------:R-:W0:Y:S01]  /*3e180*/  LDCU UR14, c[0x0][0x3b8] ;  /* 0x00007700ff0e77ac */ /* 0x000e220008000800 */
[----:B------:R-:W-:Y:S01]  /*3e190*/  ISETP.GE.AND P5, PT, R41, UR21, PT ;  /* 0x0000001529007c0c */ /* 0x000fe2000bfa6270 */
[----:B------:R-:W0:Y:S03]  /*3e1a0*/  LDCU UR21, c[0x0][0x3b8] ;  /* 0x00007700ff1577ac */ /* 0x000e260008000800 */
[----:B------:R-:W-:Y:S01]  /*3e1b0*/  ISETP.LT.AND P6, PT, R61, UR28, !P5 ;  /* 0x0000001c3d007c0c */ /* 0x000fe2000efc1270 */
[----:B------:R-:W0:Y:S01]  /*3e1c0*/  LDCU UR28, c[0x0][0x398] ;  /* 0x00007300ff1c77ac */ /* 0x000e220008000800 */
[----:B------:R-:W-:Y:S01]  /*3e1d0*/  ISETP.LT.AND P4, PT, R60, UR32, !P5 ;  /* 0x000000203c007c0c */ /* 0x000fe2000ef81270 */
[----:B------:R-:W0:Y:S10]  /*3e1e0*/  LDCU UR32, c[0x0][0x398] ;  /* 0x00007300ff2077ac */ /* 0x000e340008000800 */
[----:B------:R0:W-:Y:S01]  /*3e1f0*/  @P6 STG.E.U16 desc[UR8][R10.64], R32 ;  /* 0x000000200a006986 */ /* 0x0001e2000c101508 */
[----:B------:R-:W-:Y:S01]  /*3e200*/  ISETP.LT.AND P6, PT, R59, UR33, !P5 ;  /* 0x000000213b007c0c */ /* 0x000fe2000efc1270 */
[----:B------:R-:W1:Y:S01]  /*3e210*/  LDCU UR33, c[0x0][0x398] ;  /* 0x00007300ff2177ac */ /* 0x000e620008000800 */
[----:B------:R-:W-:Y:S01]  /*3e220*/  ISETP.LT.AND P5, PT, R58, UR25, !P5 ;  /* 0x000000193a007c0c */ /* 0x000fe2000efa1270 */
[----:B------:R1:W-:Y:S01]  /*3e230*/  @P4 STG.E.U16 desc[UR8][R8.64], R12 ;  /* 0x0000000c08004986 */ /* 0x0003e2000c101508 */
[----:B------:R-:W2:Y:S01]  /*3e240*/  LDCU UR25, c[0x0][0x398] ;  /* 0x00007300ff1977ac */ /* 0x000ea20008000800 */
[----:B0-----:R-:W-:-:S08]  /*3e250*/  IMAD.WIDE R10, R15, 0x2, R2 ;  /* 0x000000020f0a7825 */ /* 0x001fd000078e0202 */
[----:B------:R0:W-:Y:S01]  /*3e260*/  @P6 STG.E.U16 desc[UR8][R10.64], R24 ;  /* 0x000000180a006986 */ /* 0x0001e2000c101508 */
[----:B-1----:R-:W-:-:S05]  /*3e270*/  IMAD.WIDE R8, R15, 0x2, R48 ;  /* 0x000000020f087825 */ /* 0x002fca00078e0230 */
[----:B------:R1:W-:Y:S01]  /*3e280*/  @P5 STG.E.U16 desc[UR8][R8.64], R14 ;  /* 0x0000000e08005986 */ /* 0x0003e2000c101508 */
[----:B--2---:R-:W-:Y:S01]  /*3e290*/  ISETP.GE.AND P4, PT, R40, UR22, PT ;  /* 0x0000001628007c0c */ /* 0x004fe2000bf86270 */
[----:B0-----:R-:W-:Y:S01]  /*3e2a0*/  IMAD.WIDE R10, R13, 0x2, R50 ;  /* 0x000000020d0a7825 */ /* 0x001fe200078e0232 */
[----:B------:R-:W-:Y:S01]  /*3e2b0*/  PRMT R12, R37, 0x7632, R12 ;  /* 0x00007632250c7816 */ /* 0x000fe2000000000c */
[----:B------:R-:W0:Y:S01]  /*3e2c0*/  LDCU UR22, c[0x0][0x3b8] ;  /* 0x00007700ff1677ac */ /* 0x000e220008000800 */
[----:B------:R-:W-:Y:S02]  /*3e2d0*/  ISETP.LT.AND P6, PT, R61, UR29, !P4 ;  /* 0x0000001d3d007c0c */ /* 0x000fe4000e7c1270 */
[----:B------:R-:W-:Y:S01]  /*3e2e0*/  ISETP.LT.AND P5, PT, R60, UR34, !P4 ;  /* 0x000000223c007c0c */ /* 0x000fe2000e7a1270 */
[----:B-1----:R-:W-:Y:S01]  /*3e2f0*/  IMAD.WIDE R8, R13, 0x2, R52 ;  /* 0x000000020d087825 */ /* 0x002fe200078e0234 */
[----:B------:R-:W-:Y:S01]  /*3e300*/  PRMT R15, R29, 0x7632, R15 ;  /* 0x000076321d0f7816 */ /* 0x000fe2000000000f */
[----:B------:R-:W1:Y:S01]  /*3e310*/  LDCU UR29, c[0x0][0x398] ;  /* 0x00007300ff1d77ac */ /* 0x000e620008000800 */
[----:B------:R-:W2:Y:S07]  /*3e320*/  LDCU UR34, c[0x0][0x398] ;  /* 0x00007300ff2277ac */ /* 0x000eae0008000800 */
[----:B------:R0:W-:Y:S01]  /*3e330*/  @P6 STG.E.U16 desc[UR8][R10.64], R37 ;  /* 0x000000250a006986 */ /* 0x0001e2000c101508 */
[----:B------:R-:W-:Y:S01]  /*3e340*/  ISETP.LT.AND P6, PT, R59, UR26, !P4 ;  /* 0x0000001a3b007c0c */ /* 0x000fe2000e7c1270 */
[----:B------:R-:W1:Y:S01]  /*3e350*/  LDCU UR26, c[0x0][0x398] ;  /* 0x00007300ff1a77ac */ /* 0x000e620008000800 */
[----:B------:R-:W-:Y:S01]  /*3e360*/  ISETP.LT.AND P4, PT, R58, UR30, !P4 ;  /* 0x0000001e3a007c0c */ /* 0x000fe2000e781270 */
[----:B------:R2:W-:Y:S01]  /*3e370*/  @P5 STG.E.U16 desc[UR8][R8.64], R12 ;  /* 0x0000000c08005986 */ /* 0x0005e2000c101508 */
[----:B------:R-:W1:Y:S01]  /*3e380*/  LDCU UR30, c[0x0][0x398] ;  /* 0x00007300ff1e77ac */ /* 0x000e620008000800 */
[----:B0-----:R-:W-:-:S04]  /*3e390*/  IMAD.WIDE R10, R13, 0x2, R2 ;  /* 0x000000020d0a7825 */ /* 0x001fc800078e0202 */
[----:B--2---:R-:W-:-:S04]  /*3e3a0*/  IMAD.WIDE R8, R13, 0x2, R48 ;  /* 0x000000020d087825 */ /* 0x004fc800078e0230 */
[----:B------:R0:W-:Y:S01]  /*3e3b0*/  @P6 STG.E.U16 desc[UR8][R10.64], R29 ;  /* 0x0000001d0a006986 */ /* 0x0001e2000c101508 */
[----:B---3--:R-:W-:-:S03]  /*3e3c0*/  ISETP.GE.AND P5, PT, R36, UR23, PT ;  /* 0x0000001724007c0c */ /* 0x008fc6000bfa6270 */
[----:B------:R2:W-:Y:S01]  /*3e3d0*/  @P4 STG.E.U16 desc[UR8][R8.64], R15 ;  /* 0x0000000f08004986 */ /* 0x0005e2000c101508 */
[----:B------:R-:W-:Y:S01]  /*3e3e0*/  VIADD R37, R13, UR18 ;  /* 0x000000120d257c36 */ /* 0x000fe20008000000 */
[----:B------:R-:W3:Y:S01]  /*3e3f0*/  LDCU UR23, c[0x0][0x398] ;  /* 0x00007300ff1777ac */ /* 0x000ee20008000800 */
[----:B----4-:R-:W-:Y:S02]  /*3e400*/  ISETP.LT.AND P6, PT, R61, UR27, !P5 ;  /* 0x0000001b3d007c0c */ /* 0x010fe4000efc1270 */
[----:B------:R-:W-:Y:S01]  /*3e410*/  ISETP.LT.AND P4, PT, R60, UR35, !P5 ;  /* 0x000000233c007c0c */ /* 0x000fe2000ef81270 */
[C---:B------:R-:W-:Y:S01]  /*3e420*/  IMAD.WIDE R12, R37.reuse, 0x2, R52 ;  /* 0x00000002250c7825 */ /* 0x040fe200078e0234 */
[----:B------:R-:W4:Y:S03]  /*3e430*/  LDCU UR27, c[0x0][0x398] ;  /* 0x00007300ff1b77ac */ /* 0x000f260008000800 */
[----:B0-----:R-:W-:Y:S01]  /*3e440*/  IMAD.WIDE R10, R37, 0x2, R50 ;  /* 0x00000002250a7825 */ /* 0x001fe200078e0232 */
[----:B------:R-:W0:Y:S01]  /*3e450*/  LDCU UR35, c[0x0][0x398] ;  /* 0x00007300ff2377ac */ /* 0x000e220008000800 */
[----:B--2---:R-:W-:Y:S01]  /*3e460*/  PRMT R9, R33, 0x7632, R9 ;  /* 0x0000763221097816 */ /* 0x004fe20000000009 */
[----:B------:R-:W2:Y:S03]  /*3e470*/  LDCU UR18, c[0x0][0x3b8] ;  /* 0x00007700ff1277ac */ /* 0x000ea60008000800 */
[----:B------:R-:W-:Y:S04]  /*3e480*/  @P6 STG.E.U16 desc[UR8][R10.64], R33 ;  /* 0x000000210a006986 */ /* 0x000fe8000c101508 */
[----:B------:R0:W-:Y:S01]  /*3e490*/  @P4 STG.E.U16 desc[UR8][R12.64], R9 ;  /* 0x000000090c004986 */ /* 0x0001e2000c101508 */
[----:B------:R-:W-:Y:S01]  /*3e4a0*/  ISETP.GE.AND P4, PT, R28, UR24, PT ;  /* 0x000000181c007c0c */ /* 0x000fe2000bf86270 */
[----:B------:R-:W-:Y:S01]  /*3e4b0*/  IMAD.WIDE R14, R37, 0x2, R2 ;  /* 0x00000002250e7825 */ /* 0x000fe200078e0202 */
[----:B------:R-:W-:Y:S01]  /*3e4c0*/  ISETP.LT.AND P6, PT, R59, UR36, !P5 ;  /* 0x000000243b007c0c */ /* 0x000fe2000efc1270 */
[----:B------:R-:W2:Y:S01]  /*3e4d0*/  LDL.LU R28, [R1+0x13fc] ;  /* 0x0013fc00011c7983 */ /* 0x000ea20000300800 */
[----:B------:R-:W1:Y:S03]  /*3e4e0*/  LDCU UR36, c[0x0][0x398] ;  /* 0x00007300ff2477ac */ /* 0x000e660008000800 */
[----:B------:R-:W2:Y:S01]  /*3e4f0*/  LDL.LU R36, [R1+0x13f8] ;  /* 0x0013f80001247983 */ /* 0x000ea20000300800 */
[----:B------:R-:W-:Y:S01]  /*3e500*/  ISETP.LT.AND P5, PT, R58, UR37, !P5 ;  /* 0x000000253a007c0c */ /* 0x000fe2000efa1270 */
[----:B------:R-:W-:Y:S01]  /*3e510*/  VIADD R29, R37, UR20 ;  /* 0x00000014251d7c36 */ /* 0x000fe20008000000 */
[----:B------:R-:W1:Y:S01]  /*3e520*/  LDCU UR24, c[0x0][0x398] ;  /* 0x00007300ff1877ac */ /* 0x000e620008000800 */
[----:B0-----:R-:W-:Y:S01]  /*3e530*/  PRMT R13, R25, 0x7632, R13 ;  /* 0x00007632190d7816 */ /* 0x001fe2000000000d */
[----:B------:R-:W-:Y:S01]  /*3e540*/  IMAD.WIDE R8, R37, 0x2, R48 ;  /* 0x0000000225087825 */ /* 0x000fe200078e0230 */
[----:B------:R-:W2:Y:S01]  /*3e550*/  LDL.LU R32, [R1+0x1424] ;  /* 0x0014240001207983 */ /* 0x000ea20000300800 */
[----:B------:R-:W0:Y:S03]  /*3e560*/  LDCU UR37, c[0x0][0x398] ;  /* 0x00007300ff2577ac */ /* 0x000e260008000800 */
[----:B------:R-:W-:Y:S01]  /*3e570*/  @P6 STG.E.U16 desc[UR8][R14.64], R25 ;  /* 0x000000190e006986 */ /* 0x000fe2000c101508 */
[----:B------:R-:W-:Y:S01]  /*3e580*/  ISETP.LT.AND P6, PT, R61, UR28, !P4 ;  /* 0x0000001c3d007c0c */ /* 0x000fe2000e7c1270 */
[----:B------:R-:W-:Y:S01]  /*3e590*/  IMAD.WIDE R10, R29, 0x2, R50 ;  /* 0x000000021d0a7825 */ /* 0x000fe200078e0232 */
[----:B------:R-:W0:Y:S01]  /*3e5a0*/  LDCU UR28, c[0x0][0x398] ;  /* 0x00007300ff1c77ac */ /* 0x000e220008000800 */
[----:B------:R1:W-:Y:S01]  /*3e5b0*/  @P5 STG.E.U16 desc[UR8][R8.64], R13 ;  /* 0x0000000d08005986 */ /* 0x0003e2000c101508 */
[----:B------:R-:W-:Y:S01]  /*3e5c0*/  ISETP.LT.AND P5, PT, R60, UR31, !P4 ;  /* 0x0000001f3c007c0c */ /* 0x000fe2000e7a1270 */
[----:B------:R-:W0:Y:S01]  /*3e5d0*/  LDCU UR31, c[0x0][0x398] ;  /* 0x00007300ff1f77ac */ /* 0x000e220008000800 */
[----:B------:R-:W0:Y:S07]  /*3e5e0*/  LDCU UR20, c[0x0][0x3b8] ;  /* 0x00007700ff1477ac */ /* 0x000e2e0008000800 */
[----:B------:R0:W-:Y:S01]  /*3e5f0*/  @P6 STG.E.U16 desc[UR8][R10.64], R38 ;  /* 0x000000260a006986 */ /* 0x0001e2000c101508 */
[----:B------:R-:W-:Y:S01]  /*3e600*/  ISETP.LT.AND P6, PT, R59, UR32, !P4 ;  /* 0x000000203b007c0c */ /* 0x000fe2000e7c1270 */
[C---:B-1----:R-:W-:Y:S01]  /*3e610*/  IMAD.WIDE R12, R29.reuse, 0x2, R52 ;  /* 0x000000021d0c7825 */ /* 0x042fe200078e0234 */
[----:B------:R-:W-:Y:S01]  /*3e620*/  ISETP.LT.AND P4, PT, R58, UR33, !P4 ;  /* 0x000000213a007c0c */ /* 0x000fe2000e781270 */
[----:B------:R-:W1:Y:S01]  /*3e630*/  LDCU UR32, c[0x0][0x398] ;  /* 0x00007300ff2077ac */ /* 0x000e620008000800 */
[----:B------:R-:W-:Y:S01]  /*3e640*/  PRMT R9, R38, 0x7632, R9 ;  /* 0x0000763226097816 */ /* 0x000fe20000000009 */
[----:B------:R-:W-:Y:S01]  /*3e650*/  IMAD.WIDE R14, R29, 0x2, R2 ;  /* 0x000000021d0e7825 */ /* 0x000fe200078e0202 */
[----:B------:R-:W-:Y:S01]  /*3e660*/  PRMT R25, R39, 0x7632, R25 ;  /* 0x0000763227197816 */ /* 0x000fe20000000019 */
[----:B------:R-:W1:Y:S02]  /*3e670*/  LDCU UR33, c[0x0][0x398] ;  /* 0x00007300ff2177ac */ /* 0x000e640008000800 */
[----:B------:R3:W-:Y:S01]  /*3e680*/  @P5 STG.E.U16 desc[UR8][R12.64], R9 ;  /* 0x000000090c005986 */ /* 0x0007e2000c101508 */
[----:B0-----:R-:W-:-:S03]  /*3e690*/  PRMT R11, R30, 0x7632, R11 ;  /* 0x000076321e0b7816 */ /* 0x001fc6000000000b */
[----:B------:R-:W-:Y:S01]  /*3e6a0*/  @P6 STG.E.U16 desc[UR8][R14.64], R30 ;  /* 0x0000001e0e006986 */ /* 0x000fe2000c101508 */
[----:B------:R-:W-:Y:S02]  /*3e6b0*/  ISETP.LT.AND P5, PT, R61, UR38, !P3 ;  /* 0x000000263d007c0c */ /* 0x000fe4000dfa1270 */
[----:B------:R-:W-:Y:S01]  /*3e6c0*/  ISETP.LT.AND P6, PT, R60, UR25, !P3 ;  /* 0x000000193c007c0c */ /* 0x000fe2000dfc1270 */
[----:B------:R-:W0:Y:S01]  /*3e6d0*/  LDCU UR25, c[0x0][0x398] ;  /* 0x00007300ff1977ac */ /* 0x000e220008000800 */
[----:B---3--:R-:W-:-:S05]  /*3e6e0*/  IMAD.WIDE R8, R29, 0x2, R48 ;  /* 0x000000021d087825 */ /* 0x008fca00078e0230 */
[----:B------:R3:W-:Y:S01]  /*3e6f0*/  @P4 STG.E.U16 desc[UR8][R8.64], R11 ;  /* 0x0000000b08004986 */ /* 0x0007e2000c101508 */
[----:B------:R-:W-:Y:S01]  /*3e700*/  ISETP.LT.AND P4, PT, R59, UR29, !P3 ;  /* 0x0000001d3b007c0c */ /* 0x000fe2000df81270 */
[----:B------:R-:W-:Y:S01]  /*3e710*/  VIADD R29, R29, UR16 ;  /* 0x000000101d1d7c36 */ /* 0x000fe20008000000 */
[----:B------:R-:W-:Y:S01]  /*3e720*/  ISETP.LT.AND P3, PT, R58, UR39, !P3 ;  /* 0x000000273a007c0c */ /* 0x000fe2000df61270 */
[----:B------:R-:W0:Y:S02]  /*3e730*/  LDCU UR16, c[0x0][0x398] ;  /* 0x00007300ff1077ac */ /* 0x000e240008000800 */
[C---:B------:R-:W-:Y:S01]  /*3e740*/  IMAD.WIDE R12, R29.reuse, 0x2, R52 ;  /* 0x000000021d0c7825 */ /* 0x040fe200078e0234 */
[----:B------:R-:W0:Y:S03]  /*3e750*/  LDCU UR29, c[0x0][0x398] ;  /* 0x00007300ff1d77ac */ /* 0x000e260008000800 */
[----:B---3--:R-:W-:Y:S01]  /*3e760*/  IMAD.WIDE R10, R29, 0x2, R50 ;  /* 0x000000021d0a7825 */ /* 0x008fe200078e0232 */
[----:B------:R-:W-:-:S03]  /*3e770*/  PRMT R9, R34, 0x7632, R9 ;  /* 0x0000763222097816 */ /* 0x000fc60000000009 */
[----:B------:R-:W-:Y:S01]  /*3e780*/  IMAD.WIDE R14, R29, 0x2, R2 ;  /* 0x000000021d0e7825 */ /* 0x000fe200078e0202 */
[----:B------:R3:W-:Y:S01]  /*3e790*/  @P5 STG.E.U16 desc[UR8][R10.64], R34 ;  /* 0x000000220a005986 */ /* 0x0007e2000c101508 */
[----:B------:R-:W-:-:S03]  /*3e7a0*/  ISETP.LT.AND P5, PT, R60, UR34, !P2 ;  /* 0x000000223c007c0c */ /* 0x000fc6000d7a1270 */
[----:B------:R0:W-:Y:S01]  /*3e7b0*/  @P6 STG.E.U16 desc[UR8][R12.64], R9 ;  /* 0x000000090c006986 */ /* 0x0001e2000c101508 */
[----:B------:R-:W-:Y:S01]  /*3e7c0*/  ISETP.LT.AND P6, PT, R61, UR26, !P2 ;  /* 0x0000001a3d007c0c */ /* 0x000fe2000d7c1270 */
[----:B------:R-:W-:Y:S01]  /*3e7d0*/  VIADD R33, R29, UR14 ;  /* 0x0000000e1d217c36 */ /* 0x000fe20008000000 */
[----:B------:R-:W1:Y:S01]  /*3e7e0*/  LDCU UR26, c[0x0][0x398] ;  /* 0x00007300ff1a77ac */ /* 0x000e620008000800 */
[----:B------:R4:W-:Y:S01]  /*3e7f0*/  @P4 STG.E.U16 desc[UR8][R14.64], R26 ;  /* 0x0000001a0e004986 */ /* 0x0009e2000c101508 */
[----:B------:R-:W-:Y:S02]  /*3e800*/  ISETP.LT.AND P4, PT, R59, UR40, !P2 ;  /* 0x000000283b007c0c */ /* 0x000fe4000d781270 */
[----:B------:R-:W-:Y:S01]  /*3e810*/  ISETP.LT.AND P2, PT, R58, UR23, !P2 ;  /* 0x000000173a007c0c */ /* 0x000fe2000d741270 */
[----:B---3--:R-:W-:Y:S01]  /*3e820*/  IMAD.WIDE R10, R33, 0x2, R50 ;  /* 0x00000002210a7825 */ /* 0x008fe200078e0232 */
[----:B------:R-:W3:Y:S03]  /*3e830*/  LDCU UR23, c[0x0][0x398] ;  /* 0x00007300ff1777ac */ /* 0x000ee60008000800 */
[----:B0-----:R-:W-:Y:S01]  /*3e840*/  IMAD.WIDE R8, R29, 0x2, R48 ;  /* 0x000000021d087825 */ /* 0x001fe200078e0230 */
[----:B------:R-:W0:Y:S01]  /*3e850*/  LDCU UR14, c[0x0][0x3b8] ;  /* 0x00007700ff0e77ac */ /* 0x000e220008000800 */
[----:B----4-:R-:W-:-:S02]  /*3e860*/  PRMT R15, R26, 0x7632, R15 ;  /* 0x000076321a0f7816 */ /* 0x010fc4000000000f */
[----:B------:R-:W-:-:S03]  /*3e870*/  IMAD.WIDE R12, R33, 0x2, R52 ;  /* 0x00000002210c7825 */ /* 0x000fc600078e0234 */
[----:B------:R4:W-:Y:S04]  /*3e880*/  @P3 STG.E.U16 desc[UR8][R8.64], R15 ;  /* 0x0000000f08003986 */ /* 0x0009e8000c101508 */
[----:B------:R-:W-:Y:S01]  /*3e890*/  @P6 STG.E.U16 desc[UR8][R10.64], R39 ;  /* 0x000000270a006986 */ /* 0x000fe2000c101508 */
[----:B------:R-:W-:-:S03]  /*3e8a0*/  ISETP.LT.AND P6, PT, R61, UR27, !P0 ;  /* 0x0000001b3d007c0c */ /* 0x000fc6000c7c1270 */
[----:B------:R0:W-:Y:S01]  /*3e8b0*/  @P5 STG.E.U16 desc[UR8][R12.64], R25 ;  /* 0x000000190c005986 */ /* 0x0001e2000c101508 */
[----:B----4-:R-:W-:Y:S01]  /*3e8c0*/  IMAD.WIDE R14, R33, 0x2, R2 ;  /* 0x00000002210e7825 */ /* 0x010fe200078e0202 */
[----:B------:R-:W-:Y:S02]  /*3e8d0*/  PRMT R9, R31, 0x7632, R9 ;  /* 0x000076321f097816 */ /* 0x000fe40000000009 */
[----:B------:R-:W-:Y:S02]  /*3e8e0*/  ISETP.LT.AND P5, PT, R60, UR30, !P0 ;  /* 0x0000001e3c007c0c */ /* 0x000fe4000c7a1270 */
[----:B------:R4:W-:Y:S01]  /*3e8f0*/  @P4 STG.E.U16 desc[UR8][R14.64], R31 ;  /* 0x0000001f0e004986 */ /* 0x0009e2000c101508 */
[----:B0-----:R-:W-:-:S04]  /*3e900*/  IMAD.WIDE R24, R33, 0x2, R48 ;  /* 0x0000000221187825 */ /* 0x001fc800078e0230 */
[----:B------:R-:W-:Y:S01]  /*3e910*/  VIADD R33, R33, UR21 ;  /* 0x0000001521217c36 */ /* 0x000fe20008000000 */
[----:B----4-:R-:W4:Y:S03]  /*3e920*/  LDL.LU R31, [R1+0x1420] ;  /* 0x00142000011f7983 */ /* 0x010f260000300800 */
[----:B------:R-:W-:Y:S01]  /*3e930*/  IMAD.WIDE R12, R33, 0x2, R50 ;  /* 0x00000002210c7825 */ /* 0x000fe200078e0232 */
[----:B------:R-:W-:Y:S01]  /*3e940*/  ISETP.LT.AND P4, PT, R58, UR36, !P0 ;  /* 0x000000243a007c0c */ /* 0x000fe2000c781270 */
[----:B------:R-:W0:Y:S01]  /*3e950*/  LDCU UR21, c[0x0][0x398] ;  /* 0x00007300ff1577ac */ /* 0x000e220008000800 */
[----:B------:R1:W-:Y:S01]  /*3e960*/  @P2 STG.E.U16 desc[UR8][R24.64], R9 ;  /* 0x0000000918002986 */ /* 0x0003e2000c101508 */
[----:B------:R-:W-:Y:S02]  /*3e970*/  ISETP.LT.AND P2, PT, R59, UR35, !P0 ;  /* 0x000000233b007c0c */ /* 0x000fe4000c741270 */
[----:B------:R-:W-:Y:S01]  /*3e980*/  PRMT R15, R35, 0x7632, R15 ;  /* 0x00007632230f7816 */ /* 0x000fe2000000000f */
[----:B------:R3:W-:Y:S04]  /*3e990*/  @P6 STG.E.U16 desc[UR8][R12.64], R35 ;  /* 0x000000230c006986 */ /* 0x0007e8000c101508 */
[----:B------:R-:W4:Y:S01]  /*3e9a0*/  LDL.LU R30, [R1+0x141c] ;  /* 0x00141c00011e7983 */ /* 0x000f220000300800 */
[----:B-1----:R-:W-:-:S03]  /*3e9b0*/  IMAD.WIDE R24, R33, 0x2, R48 ;  /* 0x0000000221187825 */ /* 0x002fc600078e0230 */
[----:B------:R1:W0:Y:S01]  /*3e9c0*/  LDS.128 R8, [R0] ;  /* 0x0000000000087984 */ /* 0x0002220000000c00 */
[----:B---3--:R-:W-:Y:S02]  /*3e9d0*/  PRMT R13, R27, 0x7632, R13 ;  /* 0x000076321b0d7816 */ /* 0x008fe4000000000d */
[----:B-1----:R-:W-:Y:S02]  /*3e9e0*/  PRMT R0, R4, 0x7632, R0 ;  /* 0x0000763204007816 */ /* 0x002fe40000000000 */
[----:B--2---:R-:W-:Y:S01]  /*3e9f0*/  ISETP.GE.AND P3, PT, R28, UR7, PT ;  /* 0x000000071c007c0c */ /* 0x004fe2000bf66270 */
[----:B------:R-:W-:Y:S01]  /*3ea00*/  IMAD.WIDE R28, R33, 0x2, R52 ;  /* 0x00000002211c7825 */ /* 0x000fe200078e0234 */
[----:B------:R-:W1:Y:S02]  /*3ea10*/  LDCU UR7, c[0x0][0x3b8] ;  /* 0x00007700ff0777ac */ /* 0x000e640008000800 */
[----:B------:R-:W-:Y:S02]  /*3ea20*/  ISETP.LT.AND P6, PT, R61, UR41, !P3 ;  /* 0x000000293d007c0c */ /* 0x000fe4000dfc1270 */
[----:B------:R2:W-:Y:S01]  /*3ea30*/  @P5 STG.E.U16 desc[UR8][R28.64], R15 ;  /* 0x0000000f1c005986 */ /* 0x0005e2000c101508 */
[----:B------:R-:W-:Y:S01]  /*3ea40*/  ISETP.LT.AND P5, PT, R60, UR24, !P3 ;  /* 0x000000183c007c0c */ /* 0x000fe2000dfa1270 */
[----:B------:R-:W3:Y:S01]  /*3ea50*/  LDCU UR24, c[0x0][0x398] ;  /* 0x00007300ff1877ac */ /* 0x000ee20008000800 */
[----:B--2---:R-:W-:-:S04]  /*3ea60*/  IMAD.WIDE R14, R33, 0x2, R2 ;  /* 0x00000002210e7825 */ /* 0x004fc800078e0202 */
[----:B------:R-:W-:Y:S01]  /*3ea70*/  VIADD R33, R33, UR18 ;  /* 0x0000001221217c36 */ /* 0x000fe20008000000 */
[----:B------:R2:W-:Y:S01]  /*3ea80*/  @P2 STG.E.U16 desc[UR8][R14.64], R27 ;  /* 0x0000001b0e002986 */ /* 0x0005e2000c101508 */
[----:B------:R-:W-:Y:S01]  /*3ea90*/  ISETP.GE.AND P0, PT, R36, UR5, PT ;  /* 0x0000000524007c0c */ /* 0x000fe2000bf06270 */
[----:B------:R-:W0:Y:S02]  /*3eaa0*/  LDCU UR18, c[0x0][0x398] ;  /* 0x00007300ff1277ac */ /* 0x000e240008000800 */
[----:B------:R1:W-:Y:S01]  /*3eab0*/  @P4 STG.E.U16 desc[UR8][R24.64], R13 ;  /* 0x0000000d18004986 */ /* 0x0003e2000c101508 */
[----:B------:R-:W-:-:S04]  /*3eac0*/  IMAD.WIDE R28, R33, 0x2, R52 ;  /* 0x00000002211c7825 */ /* 0x000fc800078e0234 */
[C---:B--2---:R-:W-:Y:S01]  /*3ead0*/  IMAD.WIDE R14, R33.reuse, 0x2, R2 ;  /* 0x00000002210e7825 */ /* 0x044fe200078e0202 */
[----:B------:R-:W-:Y:S01]  /*3eae0*/  ISETP.GE.AND P2, PT, R32, UR15, PT ;  /* 0x0000000f20007c0c */ /* 0x000fe2000bf46270 */
[----:B------:R-:W2:Y:S02]  /*3eaf0*/  LDCU UR15, c[0x0][0x398] ;  /* 0x00007300ff0f77ac */ /* 0x000ea40008000800 */
[----:B-1----:R-:W-:Y:S01]  /*3eb00*/  IMAD.WIDE R12, R33, 0x2, R50 ;  /* 0x00000002210c7825 */ /* 0x002fe200078e0232 */
[----:B------:R-:W1:Y:S04]  /*3eb10*/  LDCU UR5, c[0x0][0x3b8] ;  /* 0x00007700ff0577ac */ /* 0x000e680008000800 */
[----:B------:R-:W-:Y:S04]  /*3eb20*/  @P6 STG.E.U16 desc[UR8][R12.64], R4 ;  /* 0x000000040c006986 */ /* 0x000fe8000c101508 */
[----:B------:R0:W-:Y:S04]  /*3eb30*/  @P5 STG.E.U16 desc[UR8][R28.64], R0 ;  /* 0x000000001c005986 */ /* 0x0001e8000c101508 */
[----:B0-----:R-:W2:Y:S01]  /*3eb40*/  LDL.LU R28, [R1+0x1418] ;  /* 0x00141800011c7983 */ /* 0x001ea20000300800 */
[----:B------:R-:W-:-:S02]  /*3eb50*/  ISETP.LT.AND P4, PT, R59, UR28, !P3 ;  /* 0x0000001c3b007c0c */ /* 0x000fc4000df81270 */
[----:B------:R-:W-:Y:S02]  /*3eb60*/  ISETP.LT.AND P3, PT, R58, UR37, !P3 ;  /* 0x000000253a007c0c */ /* 0x000fe4000df61270 */
[----:B------:R-:W-:Y:S01]  /*3eb70*/  ISETP.LT.AND P6, PT, R61, UR42, !P0 ;  /* 0x0000002a3d007c0c */ /* 0x000fe2000c7c1270 */
[C---:B------:R-:W-:Y:S01]  /*3eb80*/  IMAD.WIDE R24, R33.reuse, 0x2, R48 ;  /* 0x0000000221187825 */ /* 0x040fe200078e0230 */
[----:B------:R-:W-:Y:S02]  /*3eb90*/  ISETP.LT.AND P5, PT, R60, UR31, !P0 ;  /* 0x0000001f3c007c0c */ /* 0x000fe4000c7a1270 */
[----:B------:R-:W-:Y:S01]  /*3eba0*/  PRMT R13, R16, 0x7632, R13 ;  /* 0x00007632100d7816 */ /* 0x000fe2000000000d */
[----:B------:R-:W-:Y:S01]  /*3ebb0*/  VIADD R33, R33, UR20 ;  /* 0x0000001421217c36 */ /* 0x000fe20008000000 */
[----:B------:R-:W-:Y:S01]  /*3ebc0*/  PRMT R0, R20, 0x7632, R0 ;  /* 0x0000763214007816 */ /* 0x000fe20000000000 */
[----:B------:R-:W0:Y:S02]  /*3ebd0*/  LDCU UR20, c[0x0][0x398] ;  /* 0x00007300ff1477ac */ /* 0x000e240008000800 */
[----:B------:R-:W-:Y:S01]  /*3ebe0*/  @P4 STG.E.U16 desc[UR8][R14.64], R16 ;  /* 0x000000100e004986 */ /* 0x000fe2000c101508 */
[----:B------:R-:W-:-:S03]  /*3ebf0*/  IMAD.WIDE R26, R33, 0x2, R52 ;  /* 0x00000002211a7825 */ /* 0x000fc600078e0234 */
[----:B------:R0:W-:Y:S02]  /*3ec00*/  @P3 STG.E.U16 desc[UR8][R24.64], R13 ;  /* 0x0000000d18003986 */ /* 0x0001e4000c101508 */
[----:B0-----:R-:W-:-:S05]  /*3ec10*/  IMAD.WIDE R12, R33, 0x2, R50 ;  /* 0x00000002210c7825 */ /* 0x001fca00078e0232 */
[----:B------:R-:W-:Y:S04]  /*3ec20*/  @P6 STG.E.U16 desc[UR8][R12.64], R20 ;  /* 0x000000140c006986 */ /* 0x000fe8000c101508 */
[----:B------:R0:W-:Y:S02]  /*3ec30*/  @P5 STG.E.U16 desc[UR8][R26.64], R0 ;  /* 0x000000001a005986 */ /* 0x0001e4000c101508 */
[----:B0-----:R-:W-:Y:S02]  /*3ec40*/  VIADD R0, R7, 0x7c ;  /* 0x0000007c07007836 */ /* 0x001fe40000000000 */
[----:B------:R-:W2:Y:S01]  /*3ec50*/  LDL.LU R7, [R1+0x1428] ;  /* 0x0014280001077983 */ /* 0x000ea20000300800 */
[----:B------:R-:W-:Y:S02]  /*3ec60*/  ISETP.LT.AND P3, PT, R59, UR32, !P0 ;  /* 0x000000203b007c0c */ /* 0x000fe4000c761270 */
[----:B------:R-:W-:-:S02]  /*3ec70*/  ISETP.LT.AND P4, PT, R58, UR33, !P0 ;  /* 0x000000213a007c0c */ /* 0x000fc4000c781270 */
[----:B------:R-:W-:Y:S01]  /*3ec80*/  ISETP.LT.AND P6, PT, R61, UR16, !P2 ;  /* 0x000000103d007c0c */ /* 0x000fe2000d7c1270 */
[C---:B------:R-:W-:Y:S01]  /*3ec90*/  IMAD.WIDE R14, R33.reuse, 0x2, R2 ;  /* 0x00000002210e7825 */ /* 0x040fe200078e0202 */
[----:B------:R-:W-:Y:S01]  /*3eca0*/  ISETP.LT.AND P5, PT, R60, UR25, !P2 ;  /* 0x000000193c007c0c */ /* 0x000fe2000d7a1270 */
[----:B------:R-:W0:Y:S01]  /*3ecb0*/  LDCU UR16, c[0x0][0x398] ;  /* 0x00007300ff1077ac */ /* 0x000e220008000800 */
[----:B------:R-:W-:Y:S01]  /*3ecc0*/  PRMT R4, R8, 0x7632, R4 ;  /* 0x0000763208047816 */ /* 0x000fe20000000004 */
[----:B------:R-:W-:-:S04]  /*3ecd0*/  IMAD.WIDE R24, R33, 0x2, R48 ;  /* 0x0000000221187825 */ /* 0x000fc800078e0230 */
[----:B------:R-:W-:Y:S01]  /*3ece0*/  VIADD R33, R33, UR22 ;  /* 0x0000001621217c36 */ /* 0x000fe20008000000 */
[----:B------:R0:W-:Y:S01]  /*3ecf0*/  @P3 STG.E.U16 desc[UR8][R14.64], R8 ;  /* 0x000000080e003986 */ /* 0x0001e2000c101508 */
[----:B------:R-:W-:Y:S02]  /*3ed00*/  ISETP.LT.AND P3, PT, R59, UR29, !P2 ;  /* 0x0000001d3b007c0c */ /* 0x000fe4000d761270 */
[----:B------:R-:W-:Y:S01]  /*3ed10*/  IMAD.WIDE R12, R33, 0x2, R50 ;  /* 0x00000002210c7825 */ /* 0x000fe200078e0232 */
[----:B------:R1:W-:Y:S01]  /*3ed20*/  @P4 STG.E.U16 desc[UR8][R24.64], R4 ;  /* 0x0000000418004986 */ /* 0x0003e2000c101508 */
[----:B------:R-:W-:Y:S02]  /*3ed30*/  ISETP.LT.AND P4, PT, R58, UR26, !P2 ;  /* 0x0000001a3a007c0c */ /* 0x000fe4000d781270 */
[----:B----4-:R-:W-:Y:S01]  /*3ed40*/  ISETP.GE.AND P0, PT, R31, UR17, PT ;  /* 0x000000111f007c0c */ /* 0x010fe2000bf06270 */
[----:B------:R-:W-:Y:S01]  /*3ed50*/  IMAD.WIDE R26, R33, 0x2, R52 ;  /* 0x00000002211a7825 */ /* 0x000fe200078e0234 */
[----:B------:R-:W-:Y:S01]  /*3ed60*/  @P6 STG.E.U16 desc[UR8][R12.64], R5 ;  /* 0x000000050c006986 */ /* 0x000fe2000c101508 */
[----:B------:R-:W4:Y:S01]  /*3ed70*/  LDCU UR17, c[0x0][0x398] ;  /* 0x00007300ff1177ac */ /* 0x000f220008000800 */
[----:B0-----:R-:W-:-:S02]  /*3ed80*/  PRMT R15, R5, 0x7632, R15 ;  /* 0x00007632050f7816 */ /* 0x001fc4000000000f */
[----:B------:R-:W-:-:S03]  /*3ed90*/  ISETP.LT.AND P6, PT, R61, UR21, !P0 ;  /* 0x000000153d007c0c */ /* 0x000fc6000c7c1270 */
[----:B------:R0:W-:Y:S01]  /*3eda0*/  @P5 STG.E.U16 desc[UR8][R26.64], R15 ;  /* 0x0000000f1a005986 */ /* 0x0001e2000c101508 */
[----:B------:R-:W-:Y:S01]  /*3edb0*/  ISETP.LT.AND P5, PT, R60, UR23, !P0 ;  /* 0x000000173c007c0c */ /* 0x000fe2000c7a1270 */
[----:B-1----:R-:W-:Y:S01]  /*3edc0*/  IMAD.WIDE R24, R33, 0x2, R48 ;  /* 0x0000000221187825 */ /* 0x002fe200078e0230 */
[----:B------:R-:W-:Y:S02]  /*3edd0*/  PRMT R8, R17, 0x7632, R8 ;  /* 0x0000763211087816 */ /* 0x000fe40000000008 */
[----:B------:R-:W-:Y:S01]  /*3ede0*/  ISETP.GE.AND P2, PT, R30, UR11, PT ;  /* 0x0000000b1e007c0c */ /* 0x000fe2000bf46270 */
[----:B------:R-:W1:Y:S01]  /*3edf0*/  LDCU UR11, c[0x0][0x398] ;  /* 0x00007300ff0b77ac */ /* 0x000e620008000800 */
[----:B0-----:R-:W-:-:S04]  /*3ee00*/  IMAD.WIDE R14, R33, 0x2, R2 ;  /* 0x00000002210e7825 */ /* 0x001fc800078e0202 */
[----:B------:R-:W-:Y:S01]  /*3ee10*/  VIADD R33, R33, UR14 ;  /* 0x0000000e21217c36 */ /* 0x000fe20008000000 */
[----:B------:R0:W-:Y:S01]  /*3ee20*/  @P3 STG.E.U16 desc[UR8][R14.64], R17 ;  /* 0x000000110e003986 */ /* 0x0001e2000c101508 */
[----:B------:R-:W-:Y:S01]  /*3ee30*/  ISETP.LT.AND P3, PT, R59, UR18, !P0 ;  /* 0x000000123b007c0c */ /* 0x000fe2000c761270 */
[----:B------:R-:W1:Y:S01]  /*3ee40*/  LDCU UR14, c[0x0][0x398] ;  /* 0x00007300ff0e77ac */ /* 0x000e620008000800 */
[C---:B------:R-:W-:Y:S01]  /*3ee50*/  IMAD.WIDE R4, R33.reuse, 0x2, R50 ;  /* 0x0000000221047825 */ /* 0x040fe200078e0232 */
[----:B------:R-:W-:Y:S01]  /*3ee60*/  @P4 STG.E.U16 desc[UR8][R24.64], R8 ;  /* 0x0000000818004986 */ /* 0x000fe2000c101508 */
[----:B---3--:R-:W-:Y:S01]  /*3ee70*/  ISETP.LT.AND P4, PT, R58, UR24, !P0 ;  /* 0x000000183a007c0c */ /* 0x008fe2000c781270 */
[----:B------:R-:W3:Y:S01]  /*3ee80*/  LDCU UR18, c[0x0][0x398] ;  /* 0x00007300ff1277ac */ /* 0x000ee20008000800 */
[----:B------:R-:W-:Y:S01]  /*3ee90*/  IMAD.WIDE R12, R33, 0x2, R52 ;  /* 0x00000002210c7825 */ /* 0x000fe200078e0234 */
[----:B------:R-:W-:Y:S01]  /*3eea0*/  ISETP.GE.AND P0, PT, R0, UR19, PT ;  /* 0x0000001300007c0c */ /* 0x000fe2000bf06270 */
[----:B------:R-:W-:Y:S01]  /*3eeb0*/  @P6 STG.E.U16 desc[UR8][R4.64], R21 ;  /* 0x0000001504006986 */ /* 0x000fe2000c101508 */
[----:B0-----:R-:W-:-:S02]  /*3eec0*/  PRMT R15, R21, 0x7632, R15 ;  /* 0x00007632150f7816 */ /* 0x001fc4000000000f */
[----:B--2---:R-:W-:Y:S01]  /*3eed0*/  ISETP.LT.AND P6, PT, R61, UR15, !P0 ;  /* 0x0000000f3d007c0c */ /* 0x004fe2000c7c1270 */
[----:B------:R-:W-:Y:S01]  /*3eee0*/  IMAD.WIDE R16, R33, 0x2, R48 ;  /* 0x0000000221107825 */ /* 0x000fe200078e0230 */
[----:B------:R-:W-:Y:S01]  /*3eef0*/  PRMT R0, R9, 0x7632, R0 ;  /* 0x0000763209007816 */ /* 0x000fe20000000000 */
[----:B------:R0:W-:Y:S01]  /*3ef00*/  @P5 STG.E.U16 desc[UR8][R12.64], R15 ;  /* 0x0000000f0c005986 */ /* 0x0001e2000c101508 */
[----:B------:R-:W2:Y:S01]  /*3ef10*/  LDCU UR15, c[0x0][0x398] ;  /* 0x00007300ff0f77ac */ /* 0x000ea20008000800 */
[----:B0-----:R-:W-:-:S04]  /*3ef20*/  IMAD.WIDE R14, R33, 0x2, R2 ;  /* 0x00000002210e7825 */ /* 0x001fc800078e0202 */
[----:B------:R-:W-:Y:S01]  /*3ef30*/  VIADD R33, R33, UR5 ;  /* 0x0000000521217c36 */ /* 0x000fe20008000000 */
[----:B------:R0:W-:Y:S01]  /*3ef40*/  @P3 STG.E.U16 desc[UR8][R14.64], R9 ;  /* 0x000000090e003986 */ /* 0x0001e2000c101508 */
[----:B------:R-:W-:Y:S01]  /*3ef50*/  ISETP.LT.AND P3, PT, R60, UR20, !P0 ;  /* 0x000000143c007c0c */ /* 0x000fe2000c761270 */
[----:B------:R-:W3:Y:S01]  /*3ef60*/  LDCU UR5, c[0x0][0x3b8] ;  /* 0x00007700ff0577ac */ /* 0x000ee20008000800 */
[----:B------:R-:W-:Y:S01]  /*3ef70*/  IMAD.WIDE R4, R33, 0x2, R50 ;  /* 0x0000000221047825 */ /* 0x000fe200078e0232 */
[----:B------:R-:W-:Y:S01]  /*3ef80*/  @P4 STG.E.U16 desc[UR8][R16.64], R0 ;  /* 0x0000000010004986 */ /* 0x000fe2000c101508 */
[----:B----4-:R-:W-:Y:S02]  /*3ef90*/  ISETP.LT.AND P4, PT, R59, UR17, !P0 ;  /* 0x000000113b007c0c */ /* 0x010fe4000c781270 */
[----:B------:R-:W-:Y:S01]  /*3efa0*/  ISETP.LT.AND P0, PT, R58, UR16, !P0 ;  /* 0x000000103a007c0c */ /* 0x000fe2000c701270 */
[----:B------:R4:W-:Y:S01]  /*3efb0*/  @P6 STG.E.U16 desc[UR8][R4.64], R6 ;  /* 0x0000000604006986 */ /* 0x0009e2000c101508 */
[----:B-1----:R-:W-:Y:S01]  /*3efc0*/  ISETP.LT.AND P6, PT, R61, UR11, !P2 ;  /* 0x0000000b3d007c0c */ /* 0x002fe2000d7c1270 */
[C---:B------:R-:W-:Y:S01]  /*3efd0*/  IMAD.WIDE R12, R33.reuse, 0x2, R2 ;  /* 0x00000002210c7825 */ /* 0x040fe200078e0202 */
[----:B------:R-:W1:Y:S03]  /*3efe0*/  LDCU UR11, c[0x0][0x398] ;  /* 0x00007300ff0b77ac */ /* 0x000e660008000800 */
[----:B0-----:R-:W-:-:S04]  /*3eff0*/  IMAD.WIDE R8, R33, 0x2, R52 ;  /* 0x0000000221087825 */ /* 0x001fc800078e0234 */
[----:B------:R-:W-:Y:S01]  /*3f000*/  IMAD.WIDE R14, R33, 0x2, R48 ;  /* 0x00000002210e7825 */ /* 0x000fe200078e0230 */
[----:B----4-:R-:W-:-:S03]  /*3f010*/  PRMT R5, R6, 0x7632, R5 ;  /* 0x0000763206057816 */ /* 0x010fc60000000005 */
[----:B------:R-:W-:Y:S01]  /*3f020*/  VIADD R33, R33, UR7 ;  /* 0x0000000721217c36 */ /* 0x000fe20008000000 */
[----:B------:R-:W-:Y:S01]  /*3f030*/  PRMT R0, R18, 0x7632, R0 ;  /* 0x0000763212007816 */ /* 0x000fe20000000000 */
[----:B------:R-:W0:Y:S01]  /*3f040*/  LDCU UR7, c[0x0][0x398] ;  /* 0x00007300ff0777ac */ /* 0x000e220008000800 */
[----:B------:R4:W-:Y:S04]  /*3f050*/  @P3 STG.E.U16 desc[UR8][R8.64], R5 ;  /* 0x0000000508003986 */ /* 0x0009e8000c101508 */
[----:B------:R-:W-:Y:S01]  /*3f060*/  @P4 STG.E.U16 desc[UR8][R12.64], R18 ;  /* 0x000000120c004986 */ /* 0x000fe2000c101508 */
[----:B------:R-:W-:Y:S01]  /*3f070*/  ISETP.LT.AND P4, PT, R60, UR14, !P2 ;  /* 0x0000000e3c007c0c */ /* 0x000fe2000d781270 */
[----:B------:R-:W0:Y:S02]  /*3f080*/  LDCU UR14, c[0x0][0x398] ;  /* 0x00007300ff0e77ac */ /* 0x000e240008000800 */
[----:B------:R1:W-:Y:S01]  /*3f090*/  @P0 STG.E.U16 desc[UR8][R14.64], R0 ;  /* 0x000000000e000986 */ /* 0x0003e2000c101508 */
[----:B----4-:R-:W-:Y:S01]  /*3f0a0*/  IMAD.WIDE R4, R33, 0x2, R50 ;  /* 0x0000000221047825 */ /* 0x010fe200078e0232 */
[----:B------:R-:W-:Y:S01]  /*3f0b0*/  ISETP.LT.AND P3, PT, R61, UR4, !P1 ;  /* 0x000000043d007c0c */ /* 0x000fe2000cf61270 */
[----:B------:R-:W4:Y:S03]  /*3f0c0*/  LDCU UR4, c[0x0][0x3b8] ;  /* 0x00007700ff0477ac */ /* 0x000f260008000800 */
[----:B------:R0:W-:Y:S01]  /*3f0d0*/  @P6 STG.E.U16 desc[UR8][R4.64], R22 ;  /* 0x0000001604006986 */ /* 0x0001e2000c101508 */
[----:B---3--:R-:W-:Y:S01]  /*3f0e0*/  ISETP.LT.AND P6, PT, R59, UR18, !P2 ;  /* 0x000000123b007c0c */ /* 0x008fe2000d7c1270 */
[----:B------:R-:W-:Y:S01]  /*3f0f0*/  IMAD.WIDE R8, R33, 0x2, R52 ;  /* 0x0000000221087825 */ /* 0x000fe200078e0234 */
[----:B-1----:R-:W-:-:S03]  /*3f100*/  PRMT R0, R10, 0x7632, R0 ;  /* 0x000076320a007816 */ /* 0x002fc60000000000 */
[----:B------:R-:W-:-:S04]  /*3f110*/  IMAD.WIDE R12, R33, 0x2, R2 ;  /* 0x00000002210c7825 */ /* 0x000fc800078e0202 */
[C---:B------:R-:W-:Y:S01]  /*3f120*/  VIADD R17, R33.reuse, UR5 ;  /* 0x0000000521117c36 */ /* 0x040fe20008000000 */
[----:B0-----:R-:W-:Y:S01]  /*3f130*/  PRMT R5, R22, 0x7632, R5 ;  /* 0x0000763216057816 */ /* 0x001fe20000000005 */
[----:B------:R-:W-:-:S04]  /*3f140*/  IMAD.WIDE R14, R33, 0x2, R48 ;  /* 0x00000002210e7825 */ /* 0x000fc800078e0230 */
[----:B------:R0:W-:Y:S04]  /*3f150*/  @P4 STG.E.U16 desc[UR8][R8.64], R5 ;  /* 0x0000000508004986 */ /* 0x0001e8000c101508 */
[----:B------:R1:W-:Y:S01]  /*3f160*/  @P6 STG.E.U16 desc[UR8][R12.64], R10 ;  /* 0x0000000a0c006986 */ /* 0x0003e2000c101508 */
[----:B------:R-:W-:Y:S01]  /*3f170*/  ISETP.LT.AND P4, PT, R60, UR6, !P1 ;  /* 0x000000063c007c0c */ /* 0x000fe2000cf81270 */
[----:B0-----:R-:W-:-:S04]  /*3f180*/  IMAD.WIDE R4, R17, 0x2, R50 ;  /* 0x0000000211047825 */ /* 0x001fc800078e0232 */
[C---:B----4-:R-:W-:Y:S02]  /*3f190*/  VIADD R21, R17.reuse, UR4 ;  /* 0x0000000411157c36 */ /* 0x050fe40008000000 */
[----:B------:R-:W-:Y:S01]  /*3f1a0*/  IMAD.WIDE R8, R17, 0x2, R52 ;  /* 0x0000000211087825 */ /* 0x000fe200078e0234 */
[----:B------:R-:W-:-:S03]  /*3f1b0*/  PRMT R26, R23, 0x7632, R26 ;  /* 0x00007632171a7816 */ /* 0x000fc6000000001a */
[----:B-1----:R-:W-:-:S04]  /*3f1c0*/  IMAD.WIDE R12, R17, 0x2, R2 ;  /* 0x00000002110c7825 */ /* 0x002fc800078e0202 */
[----:B------:R-:W-:-:S04]  /*3f1d0*/  IMAD.WIDE R16, R17, 0x2, R48 ;  /* 0x0000000211107825 */ /* 0x000fc800078e0230 */
[----:B------:R-:W-:-:S04]  /*3f1e0*/  IMAD.WIDE R50, R21, 0x2, R50 ;  /* 0x0000000215327825 */ /* 0x000fc800078e0232 */
[----:B------:R-:W-:-:S04]  /*3f1f0*/  IMAD.WIDE R52, R21, 0x2, R52 ;  /* 0x0000000215347825 */ /* 0x000fc800078e0234 */
[----:B------:R-:W-:-:S04]  /*3f200*/  IMAD.WIDE R2, R21, 0x2, R2 ;  /* 0x0000000215027825 */ /* 0x000fc800078e0202 */
[----:B------:R-:W-:Y:S01]  /*3f210*/  IMAD.WIDE R48, R21, 0x2, R48 ;  /* 0x0000000215307825 */ /* 0x000fe200078e0230 */
[----:B------:R-:W-:Y:S01]  /*3f220*/  ISETP.GE.AND P5, PT, R28, UR13, PT ;  /* 0x0000000d1c007c0c */ /* 0x000fe2000bfa6270 */
[----:B------:R-:W0:Y:S03]  /*3f230*/  LDCU UR13, c[0x0][0x398] ;  /* 0x00007300ff0d77ac */ /* 0x000e260008000800 */
[----:B--2---:R-:W-:Y:S02]  /*3f240*/  ISETP.LT.AND P0, PT, R61, UR15, !P5 ;  /* 0x0000000f3d007c0c */ /* 0x004fe4000ef01270 */
[----:B------:R-:W-:Y:S02]  /*3f250*/  ISETP.LT.AND P6, PT, R60, UR11, !P5 ;  /* 0x0000000b3c007c0c */ /* 0x000fe4000efc1270 */
[----:B0-----:R-:W-:-:S13]  /*3f260*/  ISETP.LT.AND P2, PT, R58, UR13, !P2 ;  /* 0x0000000d3a007c0c */ /* 0x001fda000d741270 */
[----:B------:R0:W-:Y:S01]  /*3f270*/  @P2 STG.E.U16 desc[UR8][R14.64], R0 ;  /* 0x000000000e002986 */ /* 0x0001e2000c101508 */
[----:B------:R-:W-:Y:S02]  /*3f280*/  ISETP.LT.AND P2, PT, R59, UR7, !P5 ;  /* 0x000000073b007c0c */ /* 0x000fe4000ef41270 */
[C---:B------:R-:W-:Y:S02]  /*3f290*/  ISETP.LT.AND P5, PT, R58.reuse, UR14, !P5 ;  /* 0x0000000e3a007c0c */ /* 0x040fe4000efa1270 */
[----:B0-----:R-:W-:Y:S01]  /*3f2a0*/  PRMT R0, R19, 0x7632, R0 ;  /* 0x0000763213007816 */ /* 0x001fe20000000000 */
[----:B------:R0:W-:Y:S01]  /*3f2b0*/  @P0 STG.E.U16 desc[UR8][R4.64], R7 ;  /* 0x0000000704000986 */ /* 0x0001e2000c101508 */
[----:B------:R-:W-:Y:S02]  /*3f2c0*/  ISETP.LT.AND P0, PT, R59, UR10, !P1 ;  /* 0x0000000a3b007c0c */ /* 0x000fe4000cf01270 */
[----:B------:R-:W-:Y:S02]  /*3f2d0*/  ISETP.LT.AND P1, PT, R58, UR12, !P1 ;  /* 0x0000000c3a007c0c */ /* 0x000fe4000cf21270 */
[----:B0-----:R-:W-:-:S05]  /*3f2e0*/  PRMT R5, R7, 0x7632, R5 ;  /* 0x0000763207057816 */ /* 0x001fca0000000005 */
[----:B------:R0:W-:Y:S04]  /*3f2f0*/  @P6 STG.E.U16 desc[UR8][R8.64], R5 ;  /* 0x0000000508006986 */ /* 0x0001e8000c101508 */
[----:B------:R0:W-:Y:S04]  /*3f300*/  @P2 STG.E.U16 desc[UR8][R12.64], R19 ;  /* 0x000000130c002986 */ /* 0x0001e8000c101508 */
[----:B------:R0:W-:Y:S04]  /*3f310*/  @P5 STG.E.U16 desc[UR8][R16.64], R0 ;  /* 0x0000000010005986 */ /* 0x0001e8000c101508 */
[----:B------:R0:W-:Y:S04]  /*3f320*/  @P3 STG.E.U16 desc[UR8][R50.64], R23 ;  /* 0x0000001732003986 */ /* 0x0001e8000c101508 */
[----:B------:R0:W-:Y:S04]  /*3f330*/  @P4 STG.E.U16 desc[UR8][R52.64], R26 ;  /* 0x0000001a34004986 */ /* 0x0001e8000c101508 */
[----:B------:R0:W-:Y:S01]  /*3f340*/  @P0 STG.E.U16 desc[UR8][R2.64], R11 ;  /* 0x0000000b02000986 */ /* 0x0001e2000c101508 */
[----:B------:R-:W-:Y:S05]  /*3f350*/  @!P1 EXIT ;  /* 0x000000000000994d */ /* 0x000fea0003800000 */
[----:B------:R-:W-:-:S05]  /*3f360*/  PRMT R24, R11, 0x7632, R24 ;  /* 0x000076320b187816 */ /* 0x000fca0000000018 */
[----:B------:R-:W-:Y:S01]  /*3f370*/  STG.E.U16 desc[UR8][R48.64], R24 ;  /* 0x0000001830007986 */ /* 0x000fe2000c101508 */
[----:B------:R-:W-:Y:S05]  /*3f380*/  EXIT ;  /* 0x000000000000794d */ /* 0x000fea0003800000 */
.L_x_2:
[----:B------:R-:W-:-:S00]  /*3f390*/  BRA `(.L_x_2) ;  /* 0xfffffffc00fc7947 */ /* 0x000fc0000383ffff */
[----:B------:R-:W-:-:S00]  /*3f3a0*/  NOP ;  /* 0x0000000000007918 */ /* 0x000fc00000000000 */
        /* <DEDUP_REMOVED lines=13> */
.L_x_3:


//--------------------- .nv.shared.matmul_kernel  --------------------------
	.section	.nv.shared.matmul_kernel,"aw",@nobits
	.sectionflags	@""
	.align	16
	.zero		1024


//--------------------- .nv.shared.reserved.0     --------------------------
	.section	.nv.shared.reserved.0,"aw",@nobits
	.weak		__nv_reservedSMEM_offset_0_alias
	.size		__nv_reservedSMEM_offset_0_alias, 0, 64
	.other		__nv_reservedSMEM_offset_0_alias,@"STO_CUDA_RESERVED_SHARED STV_DEFAULT"
__nv_reservedSMEM_offset_0_alias:
	.zero		0
	.zero		64


//--------------------- .nv.constant0.matmul_kernel --------------------------
	.section	.nv.constant0.matmul_kernel,"a",@progbits
	.sectionflags	@""
	.align	4
.nv.constant0.matmul_kernel:
	.zero		976


//--------------------- SYMBOLS --------------------------

	.type		.nv.reservedSmem.offset0,@object
	.size		.nv.reservedSmem.offset0,0x4
	.type		.nv.reservedSmem.cap,@object
	.size		.nv.reservedSmem.cap,0x4
